//
// Generated by NVIDIA NVVM Compiler
//
// Compiler Build ID: CL-36424714
// Cuda compilation tools, release 13.0, V13.0.88
// Based on NVVM 20.0.0
//

.version 9.0
.target sm_100
.address_size 64

	// .globl	_Z4initjP17curandStateXORWOW
.func  (.param .align 16 .b8 func_retval0[16]) __internal_trig_reduction_slowpathd
(
	.param .b64 __internal_trig_reduction_slowpathd_param_0
)
;
.func  (.param .b64 func_retval0) __internal_accurate_pow
(
	.param .b64 __internal_accurate_pow_param_0,
	.param .b64 __internal_accurate_pow_param_1
)
;
.global .align 4 .b8 precalc_xorwow_matrix[102400];
.global .align 4 .b8 precalc_xorwow_offset_matrix[102400];
.global .align 4 .b8 mrg32k3aM1[2304];
.global .align 4 .b8 mrg32k3aM2[2304];
.global .align 4 .b8 mrg32k3aM1SubSeq[2016];
.global .align 4 .b8 mrg32k3aM2SubSeq[2016];
.global .align 4 .b8 mrg32k3aM1Seq[2304];
.global .align 4 .b8 mrg32k3aM2Seq[2304];
.const .align 8 .b8 __cr_lgamma_table[72];
.global .align 8 .b8 __cudart_i2opi_d[144] = {8, 93, 141, 31, 177, 95, 251, 107, 234, 146, 82, 138, 247, 57, 7, 61, 123, 241, 229, 235, 199, 186, 39, 117, 45, 234, 95, 158, 102, 63, 70, 79, 183, 9, 203, 39, 207, 126, 54, 109, 31, 109, 10, 90, 139, 17, 47, 239, 15, 152, 5, 222, 255, 151, 248, 31, 59, 40, 249, 189, 139, 95, 132, 156, 244, 57, 83, 131, 57, 214, 145, 57, 65, 126, 95, 180, 38, 112, 156, 233, 132, 68, 187, 46, 245, 53, 130, 232, 62, 167, 41, 177, 28, 235, 29, 254, 28, 146, 209, 9, 234, 46, 73, 6, 224, 210, 77, 66, 58, 110, 36, 183, 97, 197, 187, 222, 171, 99, 81, 254, 65, 144, 67, 60, 153, 149, 98, 219, 192, 221, 52, 245, 209, 87, 39, 252, 41, 21, 68, 78, 110, 131, 249, 162};
.global .align 16 .b8 __cudart_sin_cos_coeffs[128] = {70, 210, 176, 44, 241, 229, 90, 190, 146, 227, 172, 105, 227, 29, 199, 62, 161, 98, 219, 25, 160, 1, 42, 191, 24, 8, 17, 17, 17, 17, 129, 63, 84, 85, 85, 85, 85, 85, 197, 191, 0, 0, 0, 0, 0, 0, 0, 0, 0, 0, 0, 0, 0, 0, 0, 0, 100, 129, 253, 32, 131, 255, 168, 189, 40, 133, 239, 193, 167, 238, 33, 62, 217, 230, 6, 142, 79, 126, 146, 190, 233, 188, 221, 25, 160, 1, 250, 62, 71, 93, 193, 22, 108, 193, 86, 191, 81, 85, 85, 85, 85, 85, 165, 63, 0, 0, 0, 0, 0, 0, 224, 191, 0, 0, 0, 0, 0, 0, 240, 63};

.visible .entry _Z4initjP17curandStateXORWOW(
	.param .u32 _Z4initjP17curandStateXORWOW_param_0,
	.param .u64 .ptr .align 1 _Z4initjP17curandStateXORWOW_param_1
)
{
	.reg .pred 	%p<25>;
	.reg .b32 	%r<409>;
	.reg .b64 	%rd<18>;

	ld.param.u32 	%r183, [_Z4initjP17curandStateXORWOW_param_0];
	ld.param.u64 	%rd8, [_Z4initjP17curandStateXORWOW_param_1];
	mov.u32 	%r184, %tid.x;
	mov.u32 	%r185, %ctaid.x;
	mov.u32 	%r186, %ntid.x;
	mad.lo.s32 	%r1, %r185, %r186, %r184;
	setp.gt.s32 	%p1, %r1, 999999;
	@%p1 bra 	$L__BB0_44;
	cvta.to.global.u64 	%rd9, %rd8;
	cvt.s64.s32 	%rd17, %r1;
	mul.wide.s32 	%rd10, %r1, 48;
	add.s64 	%rd2, %rd9, %rd10;
	xor.b32  	%r187, %r183, -1429050551;
	mul.lo.s32 	%r188, %r187, 1099087573;
	add.s32 	%r189, %r188, -638133224;
	add.s32 	%r190, %r188, 123456789;
	st.global.v2.u32 	[%rd2], {%r189, %r190};
	xor.b32  	%r191, %r188, 362436069;
	mov.b32 	%r192, -123459836;
	st.global.v2.u32 	[%rd2+8], {%r191, %r192};
	add.s32 	%r193, %r188, 5783321;
	mov.b32 	%r194, -589760388;
	st.global.v2.u32 	[%rd2+16], {%r194, %r193};
	setp.eq.s32 	%p2, %r1, 0;
	@%p2 bra 	$L__BB0_43;
	mov.b32 	%r315, 0;
	mov.u64 	%rd12, precalc_xorwow_matrix;
$L__BB0_3:
	and.b64  	%rd4, %rd17, 3;
	setp.eq.s64 	%p3, %rd4, 0;
	@%p3 bra 	$L__BB0_42;
	mul.wide.u32 	%rd11, %r315, 3200;
	add.s64 	%rd5, %rd12, %rd11;
	cvt.u32.u64 	%r3, %rd4;
	mov.b32 	%r316, 0;
$L__BB0_5:
	mov.b32 	%r329, 0;
	mov.u32 	%r330, %r329;
	mov.u32 	%r331, %r329;
	mov.u32 	%r332, %r329;
	mov.u32 	%r333, %r329;
	mov.u32 	%r322, %r329;
$L__BB0_6:
	mul.wide.u32 	%rd13, %r322, 4;
	add.s64 	%rd14, %rd2, %rd13;
	ld.global.u32 	%r11, [%rd14+4];
	shl.b32 	%r12, %r322, 5;
	mov.b32 	%r328, 0;
$L__BB0_7:
	.pragma "nounroll";
	shr.u32 	%r199, %r11, %r328;
	and.b32  	%r200, %r199, 1;
	setp.eq.b32 	%p4, %r200, 1;
	not.pred 	%p5, %p4;
	add.s32 	%r201, %r12, %r328;
	mul.lo.s32 	%r202, %r201, 5;
	mul.wide.u32 	%rd15, %r202, 4;
	add.s64 	%rd6, %rd5, %rd15;
	@%p5 bra 	$L__BB0_9;
	ld.global.u32 	%r203, [%rd6];
	xor.b32  	%r333, %r333, %r203;
	ld.global.u32 	%r204, [%rd6+4];
	xor.b32  	%r332, %r332, %r204;
	ld.global.u32 	%r205, [%rd6+8];
	xor.b32  	%r331, %r331, %r205;
	ld.global.u32 	%r206, [%rd6+12];
	xor.b32  	%r330, %r330, %r206;
	ld.global.u32 	%r207, [%rd6+16];
	xor.b32  	%r329, %r329, %r207;
$L__BB0_9:
	and.b32  	%r209, %r199, 2;
	setp.eq.s32 	%p6, %r209, 0;
	@%p6 bra 	$L__BB0_11;
	ld.global.u32 	%r210, [%rd6+20];
	xor.b32  	%r333, %r333, %r210;
	ld.global.u32 	%r211, [%rd6+24];
	xor.b32  	%r332, %r332, %r211;
	ld.global.u32 	%r212, [%rd6+28];
	xor.b32  	%r331, %r331, %r212;
	ld.global.u32 	%r213, [%rd6+32];
	xor.b32  	%r330, %r330, %r213;
	ld.global.u32 	%r214, [%rd6+36];
	xor.b32  	%r329, %r329, %r214;
$L__BB0_11:
	and.b32  	%r216, %r199, 4;
	setp.eq.s32 	%p7, %r216, 0;
	@%p7 bra 	$L__BB0_13;
	ld.global.u32 	%r217, [%rd6+40];
	xor.b32  	%r333, %r333, %r217;
	ld.global.u32 	%r218, [%rd6+44];
	xor.b32  	%r332, %r332, %r218;
	ld.global.u32 	%r219, [%rd6+48];
	xor.b32  	%r331, %r331, %r219;
	ld.global.u32 	%r220, [%rd6+52];
	xor.b32  	%r330, %r330, %r220;
	ld.global.u32 	%r221, [%rd6+56];
	xor.b32  	%r329, %r329, %r221;
$L__BB0_13:
	and.b32  	%r223, %r199, 8;
	setp.eq.s32 	%p8, %r223, 0;
	@%p8 bra 	$L__BB0_15;
	ld.global.u32 	%r224, [%rd6+60];
	xor.b32  	%r333, %r333, %r224;
	ld.global.u32 	%r225, [%rd6+64];
	xor.b32  	%r332, %r332, %r225;
	ld.global.u32 	%r226, [%rd6+68];
	xor.b32  	%r331, %r331, %r226;
	ld.global.u32 	%r227, [%rd6+72];
	xor.b32  	%r330, %r330, %r227;
	ld.global.u32 	%r228, [%rd6+76];
	xor.b32  	%r329, %r329, %r228;
$L__BB0_15:
	and.b32  	%r230, %r199, 16;
	setp.eq.s32 	%p9, %r230, 0;
	@%p9 bra 	$L__BB0_17;
	ld.global.u32 	%r231, [%rd6+80];
	xor.b32  	%r333, %r333, %r231;
	ld.global.u32 	%r232, [%rd6+84];
	xor.b32  	%r332, %r332, %r232;
	ld.global.u32 	%r233, [%rd6+88];
	xor.b32  	%r331, %r331, %r233;
	ld.global.u32 	%r234, [%rd6+92];
	xor.b32  	%r330, %r330, %r234;
	ld.global.u32 	%r235, [%rd6+96];
	xor.b32  	%r329, %r329, %r235;
$L__BB0_17:
	and.b32  	%r237, %r199, 32;
	setp.eq.s32 	%p10, %r237, 0;
	@%p10 bra 	$L__BB0_19;
	ld.global.u32 	%r238, [%rd6+100];
	xor.b32  	%r333, %r333, %r238;
	ld.global.u32 	%r239, [%rd6+104];
	xor.b32  	%r332, %r332, %r239;
	ld.global.u32 	%r240, [%rd6+108];
	xor.b32  	%r331, %r331, %r240;
	ld.global.u32 	%r241, [%rd6+112];
	xor.b32  	%r330, %r330, %r241;
	ld.global.u32 	%r242, [%rd6+116];
	xor.b32  	%r329, %r329, %r242;
$L__BB0_19:
	and.b32  	%r244, %r199, 64;
	setp.eq.s32 	%p11, %r244, 0;
	@%p11 bra 	$L__BB0_21;
	ld.global.u32 	%r245, [%rd6+120];
	xor.b32  	%r333, %r333, %r245;
	ld.global.u32 	%r246, [%rd6+124];
	xor.b32  	%r332, %r332, %r246;
	ld.global.u32 	%r247, [%rd6+128];
	xor.b32  	%r331, %r331, %r247;
	ld.global.u32 	%r248, [%rd6+132];
	xor.b32  	%r330, %r330, %r248;
	ld.global.u32 	%r249, [%rd6+136];
	xor.b32  	%r329, %r329, %r249;
$L__BB0_21:
	and.b32  	%r251, %r199, 128;
	setp.eq.s32 	%p12, %r251, 0;
	@%p12 bra 	$L__BB0_23;
	ld.global.u32 	%r252, [%rd6+140];
	xor.b32  	%r333, %r333, %r252;
	ld.global.u32 	%r253, [%rd6+144];
	xor.b32  	%r332, %r332, %r253;
	ld.global.u32 	%r254, [%rd6+148];
	xor.b32  	%r331, %r331, %r254;
	ld.global.u32 	%r255, [%rd6+152];
	xor.b32  	%r330, %r330, %r255;
	ld.global.u32 	%r256, [%rd6+156];
	xor.b32  	%r329, %r329, %r256;
$L__BB0_23:
	and.b32  	%r258, %r199, 256;
	setp.eq.s32 	%p13, %r258, 0;
	@%p13 bra 	$L__BB0_25;
	ld.global.u32 	%r259, [%rd6+160];
	xor.b32  	%r333, %r333, %r259;
	ld.global.u32 	%r260, [%rd6+164];
	xor.b32  	%r332, %r332, %r260;
	ld.global.u32 	%r261, [%rd6+168];
	xor.b32  	%r331, %r331, %r261;
	ld.global.u32 	%r262, [%rd6+172];
	xor.b32  	%r330, %r330, %r262;
	ld.global.u32 	%r263, [%rd6+176];
	xor.b32  	%r329, %r329, %r263;
$L__BB0_25:
	and.b32  	%r265, %r199, 512;
	setp.eq.s32 	%p14, %r265, 0;
	@%p14 bra 	$L__BB0_27;
	ld.global.u32 	%r266, [%rd6+180];
	xor.b32  	%r333, %r333, %r266;
	ld.global.u32 	%r267, [%rd6+184];
	xor.b32  	%r332, %r332, %r267;
	ld.global.u32 	%r268, [%rd6+188];
	xor.b32  	%r331, %r331, %r268;
	ld.global.u32 	%r269, [%rd6+192];
	xor.b32  	%r330, %r330, %r269;
	ld.global.u32 	%r270, [%rd6+196];
	xor.b32  	%r329, %r329, %r270;
$L__BB0_27:
	and.b32  	%r272, %r199, 1024;
	setp.eq.s32 	%p15, %r272, 0;
	@%p15 bra 	$L__BB0_29;
	ld.global.u32 	%r273, [%rd6+200];
	xor.b32  	%r333, %r333, %r273;
	ld.global.u32 	%r274, [%rd6+204];
	xor.b32  	%r332, %r332, %r274;
	ld.global.u32 	%r275, [%rd6+208];
	xor.b32  	%r331, %r331, %r275;
	ld.global.u32 	%r276, [%rd6+212];
	xor.b32  	%r330, %r330, %r276;
	ld.global.u32 	%r277, [%rd6+216];
	xor.b32  	%r329, %r329, %r277;
$L__BB0_29:
	and.b32  	%r279, %r199, 2048;
	setp.eq.s32 	%p16, %r279, 0;
	@%p16 bra 	$L__BB0_31;
	ld.global.u32 	%r280, [%rd6+220];
	xor.b32  	%r333, %r333, %r280;
	ld.global.u32 	%r281, [%rd6+224];
	xor.b32  	%r332, %r332, %r281;
	ld.global.u32 	%r282, [%rd6+228];
	xor.b32  	%r331, %r331, %r282;
	ld.global.u32 	%r283, [%rd6+232];
	xor.b32  	%r330, %r330, %r283;
	ld.global.u32 	%r284, [%rd6+236];
	xor.b32  	%r329, %r329, %r284;
$L__BB0_31:
	and.b32  	%r286, %r199, 4096;
	setp.eq.s32 	%p17, %r286, 0;
	@%p17 bra 	$L__BB0_33;
	ld.global.u32 	%r287, [%rd6+240];
	xor.b32  	%r333, %r333, %r287;
	ld.global.u32 	%r288, [%rd6+244];
	xor.b32  	%r332, %r332, %r288;
	ld.global.u32 	%r289, [%rd6+248];
	xor.b32  	%r331, %r331, %r289;
	ld.global.u32 	%r290, [%rd6+252];
	xor.b32  	%r330, %r330, %r290;
	ld.global.u32 	%r291, [%rd6+256];
	xor.b32  	%r329, %r329, %r291;
$L__BB0_33:
	and.b32  	%r293, %r199, 8192;
	setp.eq.s32 	%p18, %r293, 0;
	@%p18 bra 	$L__BB0_35;
	ld.global.u32 	%r294, [%rd6+260];
	xor.b32  	%r333, %r333, %r294;
	ld.global.u32 	%r295, [%rd6+264];
	xor.b32  	%r332, %r332, %r295;
	ld.global.u32 	%r296, [%rd6+268];
	xor.b32  	%r331, %r331, %r296;
	ld.global.u32 	%r297, [%rd6+272];
	xor.b32  	%r330, %r330, %r297;
	ld.global.u32 	%r298, [%rd6+276];
	xor.b32  	%r329, %r329, %r298;
$L__BB0_35:
	and.b32  	%r300, %r199, 16384;
	setp.eq.s32 	%p19, %r300, 0;
	@%p19 bra 	$L__BB0_37;
	ld.global.u32 	%r301, [%rd6+280];
	xor.b32  	%r333, %r333, %r301;
	ld.global.u32 	%r302, [%rd6+284];
	xor.b32  	%r332, %r332, %r302;
	ld.global.u32 	%r303, [%rd6+288];
	xor.b32  	%r331, %r331, %r303;
	ld.global.u32 	%r304, [%rd6+292];
	xor.b32  	%r330, %r330, %r304;
	ld.global.u32 	%r305, [%rd6+296];
	xor.b32  	%r329, %r329, %r305;
$L__BB0_37:
	and.b32  	%r307, %r199, 32768;
	setp.eq.s32 	%p20, %r307, 0;
	@%p20 bra 	$L__BB0_39;
	ld.global.u32 	%r308, [%rd6+300];
	xor.b32  	%r333, %r333, %r308;
	ld.global.u32 	%r309, [%rd6+304];
	xor.b32  	%r332, %r332, %r309;
	ld.global.u32 	%r310, [%rd6+308];
	xor.b32  	%r331, %r331, %r310;
	ld.global.u32 	%r311, [%rd6+312];
	xor.b32  	%r330, %r330, %r311;
	ld.global.u32 	%r312, [%rd6+316];
	xor.b32  	%r329, %r329, %r312;
$L__BB0_39:
	add.s32 	%r328, %r328, 16;
	setp.ne.s32 	%p21, %r328, 32;
	@%p21 bra 	$L__BB0_7;
	mad.lo.s32 	%r313, %r322, -31, %r12;
	add.s32 	%r322, %r313, 1;
	setp.ne.s32 	%p22, %r322, 5;
	@%p22 bra 	$L__BB0_6;
	st.global.u32 	[%rd2+4], %r333;
	st.global.u32 	[%rd2+8], %r332;
	st.global.u32 	[%rd2+12], %r331;
	st.global.u32 	[%rd2+16], %r330;
	st.global.u32 	[%rd2+20], %r329;
	add.s32 	%r316, %r316, 1;
	setp.lt.u32 	%p23, %r316, %r3;
	@%p23 bra 	$L__BB0_5;
$L__BB0_42:
	shr.u64 	%rd7, %rd17, 2;
	add.s32 	%r315, %r315, 1;
	setp.gt.u64 	%p24, %rd17, 3;
	mov.u64 	%rd17, %rd7;
	@%p24 bra 	$L__BB0_3;
$L__BB0_43:
	mov.b32 	%r314, 0;
	st.global.v2.u32 	[%rd2+24], {%r314, %r314};
	st.global.u32 	[%rd2+32], %r314;
	mov.b64 	%rd16, 0;
	st.global.u64 	[%rd2+40], %rd16;
$L__BB0_44:
	ret;

}
	// .globl	_Z8simulateP17curandStateXORWOWPdS1_S1_ii
.visible .entry _Z8simulateP17curandStateXORWOWPdS1_S1_ii(
	.param .u64 .ptr .align 1 _Z8simulateP17curandStateXORWOWPdS1_S1_ii_param_0,
	.param .u64 .ptr .align 1 _Z8simulateP17curandStateXORWOWPdS1_S1_ii_param_1,
	.param .u64 .ptr .align 1 _Z8simulateP17curandStateXORWOWPdS1_S1_ii_param_2,
	.param .u64 .ptr .align 1 _Z8simulateP17curandStateXORWOWPdS1_S1_ii_param_3,
	.param .u32 _Z8simulateP17curandStateXORWOWPdS1_S1_ii_param_4,
	.param .u32 _Z8simulateP17curandStateXORWOWPdS1_S1_ii_param_5
)
{
	.reg .pred 	%p<278>;
	.reg .b32 	%r<460>;
	.reg .b64 	%rd<54>;
	.reg .b64 	%fd<1496>;

	ld.param.u64 	%rd1, [_Z8simulateP17curandStateXORWOWPdS1_S1_ii_param_0];
	ld.param.u64 	%rd3, [_Z8simulateP17curandStateXORWOWPdS1_S1_ii_param_2];
	ld.param.u32 	%r49, [_Z8simulateP17curandStateXORWOWPdS1_S1_ii_param_4];
	ld.param.u32 	%r50, [_Z8simulateP17curandStateXORWOWPdS1_S1_ii_param_5];
	mov.u32 	%r51, %tid.x;
	mov.u32 	%r52, %ctaid.x;
	mov.u32 	%r53, %ntid.x;
	mad.lo.s32 	%r1, %r52, %r53, %r51;
	setp.gt.s32 	%p9, %r1, 999999;
	@%p9 bra 	$L__BB1_124;
	cvta.to.global.u64 	%rd5, %rd3;
	cvta.to.global.u64 	%rd6, %rd1;
	mul.wide.s32 	%rd7, %r1, 48;
	add.s64 	%rd8, %rd6, %rd7;
	ld.global.v2.u32 	{%r55, %r56}, [%rd8];
	shr.u32 	%r57, %r56, 2;
	xor.b32  	%r58, %r57, %r56;
	ld.global.v2.u32 	{%r59, %r60}, [%rd8+8];
	ld.global.v2.u32 	{%r61, %r62}, [%rd8+16];
	shl.b32 	%r63, %r62, 4;
	shl.b32 	%r64, %r58, 1;
	xor.b32  	%r65, %r64, %r63;
	xor.b32  	%r66, %r65, %r58;
	xor.b32  	%r67, %r66, %r62;
	shr.u32 	%r68, %r59, 2;
	xor.b32  	%r69, %r68, %r59;
	shl.b32 	%r70, %r67, 4;
	shl.b32 	%r71, %r69, 1;
	xor.b32  	%r72, %r71, %r70;
	xor.b32  	%r73, %r72, %r69;
	xor.b32  	%r74, %r73, %r67;
	shr.u32 	%r75, %r60, 2;
	xor.b32  	%r76, %r75, %r60;
	shl.b32 	%r77, %r74, 4;
	shl.b32 	%r78, %r76, 1;
	xor.b32  	%r79, %r78, %r77;
	xor.b32  	%r80, %r79, %r76;
	xor.b32  	%r81, %r80, %r74;
	add.s32 	%r82, %r55, %r81;
	add.s32 	%r83, %r82, 1087311;
	shr.u32 	%r84, %r61, 2;
	xor.b32  	%r85, %r84, %r61;
	shl.b32 	%r86, %r81, 4;
	shl.b32 	%r87, %r85, 1;
	xor.b32  	%r88, %r87, %r86;
	xor.b32  	%r89, %r88, %r85;
	xor.b32  	%r90, %r89, %r81;
	add.s32 	%r91, %r55, %r90;
	add.s32 	%r92, %r91, 1449748;
	cvt.u64.u32 	%rd9, %r83;
	mul.wide.u32 	%rd10, %r92, 2097152;
	xor.b64  	%rd11, %rd10, %rd9;
	shr.u32 	%r93, %r62, 2;
	xor.b32  	%r94, %r93, %r62;
	shl.b32 	%r95, %r90, 4;
	shl.b32 	%r96, %r94, 1;
	xor.b32  	%r97, %r96, %r95;
	xor.b32  	%r98, %r97, %r94;
	xor.b32  	%r99, %r98, %r90;
	add.s32 	%r100, %r55, %r99;
	add.s32 	%r101, %r100, 1812185;
	shr.u32 	%r102, %r67, 2;
	xor.b32  	%r103, %r102, %r67;
	shl.b32 	%r104, %r99, 4;
	shl.b32 	%r105, %r103, 1;
	xor.b32  	%r106, %r105, %r104;
	xor.b32  	%r107, %r106, %r103;
	xor.b32  	%r108, %r107, %r99;
	add.s32 	%r109, %r55, %r108;
	add.s32 	%r110, %r109, 2174622;
	cvt.u64.u32 	%rd12, %r101;
	mul.wide.u32 	%rd13, %r110, 2097152;
	xor.b64  	%rd14, %rd13, %rd12;
	shr.u32 	%r111, %r74, 2;
	xor.b32  	%r112, %r111, %r74;
	shl.b32 	%r113, %r108, 4;
	shl.b32 	%r114, %r112, 1;
	xor.b32  	%r115, %r114, %r113;
	xor.b32  	%r116, %r115, %r112;
	xor.b32  	%r117, %r116, %r108;
	add.s32 	%r118, %r55, %r117;
	add.s32 	%r119, %r118, 2537059;
	shr.u32 	%r120, %r81, 2;
	xor.b32  	%r121, %r120, %r81;
	shl.b32 	%r122, %r117, 4;
	shl.b32 	%r123, %r121, 1;
	xor.b32  	%r124, %r123, %r122;
	xor.b32  	%r125, %r124, %r121;
	xor.b32  	%r126, %r125, %r117;
	add.s32 	%r127, %r55, %r126;
	add.s32 	%r128, %r127, 2899496;
	cvt.u64.u32 	%rd15, %r119;
	mul.wide.u32 	%rd16, %r128, 2097152;
	xor.b64  	%rd17, %rd16, %rd15;
	shr.u32 	%r129, %r90, 2;
	xor.b32  	%r130, %r129, %r90;
	shl.b32 	%r131, %r126, 4;
	shl.b32 	%r132, %r130, 1;
	xor.b32  	%r133, %r132, %r131;
	xor.b32  	%r134, %r133, %r130;
	xor.b32  	%r135, %r134, %r126;
	add.s32 	%r136, %r55, %r135;
	add.s32 	%r137, %r136, 3261933;
	shr.u32 	%r138, %r99, 2;
	xor.b32  	%r139, %r138, %r99;
	shl.b32 	%r140, %r135, 4;
	shl.b32 	%r141, %r139, 1;
	xor.b32  	%r142, %r141, %r140;
	xor.b32  	%r143, %r142, %r139;
	xor.b32  	%r144, %r143, %r135;
	add.s32 	%r145, %r55, %r144;
	add.s32 	%r146, %r145, 3624370;
	cvt.u64.u32 	%rd18, %r137;
	mul.wide.u32 	%rd19, %r146, 2097152;
	xor.b64  	%rd20, %rd19, %rd18;
	shr.u32 	%r147, %r108, 2;
	xor.b32  	%r148, %r147, %r108;
	shl.b32 	%r149, %r144, 4;
	shl.b32 	%r150, %r148, 1;
	xor.b32  	%r151, %r150, %r149;
	xor.b32  	%r152, %r151, %r148;
	xor.b32  	%r153, %r152, %r144;
	add.s32 	%r154, %r55, %r153;
	add.s32 	%r155, %r154, 3986807;
	shr.u32 	%r156, %r117, 2;
	xor.b32  	%r157, %r156, %r117;
	st.global.v2.u32 	[%rd8+8], {%r135, %r144};
	shl.b32 	%r158, %r153, 4;
	shl.b32 	%r159, %r157, 1;
	xor.b32  	%r160, %r159, %r158;
	xor.b32  	%r161, %r160, %r157;
	xor.b32  	%r162, %r161, %r153;
	st.global.v2.u32 	[%rd8+16], {%r153, %r162};
	add.s32 	%r163, %r55, 4349244;
	st.global.v2.u32 	[%rd8], {%r163, %r126};
	add.s32 	%r164, %r162, %r163;
	cvt.u64.u32 	%rd21, %r155;
	mul.wide.u32 	%rd22, %r164, 2097152;
	xor.b64  	%rd23, %rd22, %rd21;
	cvt.rn.f64.u64 	%fd224, %rd23;
	fma.rn.f64 	%fd225, %fd224, 0d3CA0000000000000, 0d3C90000000000000;
	fma.rn.f64 	%fd226, %fd225, 0d4000000000000000, 0dBFF0000000000000;
	mul.f64 	%fd227, %fd226, 0d4010000000000000;
	cvt.rn.f64.u64 	%fd228, %rd20;
	fma.rn.f64 	%fd229, %fd228, 0d3CA0000000000000, 0d3C90000000000000;
	fma.rn.f64 	%fd230, %fd229, 0d400921FB54442D18, 0dBFF921FB54442D18;
	cvt.rn.f64.u64 	%fd231, %rd17;
	fma.rn.f64 	%fd232, %fd231, 0d3CA0000000000000, 0d3C90000000000000;
	fma.rn.f64 	%fd233, %fd232, 0d4000000000000000, 0dBFF0000000000000;
	mul.f64 	%fd234, %fd233, 0d4010000000000000;
	cvt.rn.f64.u64 	%fd235, %rd14;
	fma.rn.f64 	%fd236, %fd235, 0d3CA0000000000000, 0d3C90000000000000;
	fma.rn.f64 	%fd237, %fd236, 0d400921FB54442D18, 0dBFF921FB54442D18;
	cvt.rn.f64.u64 	%fd238, %rd11;
	fma.rn.f64 	%fd239, %fd238, 0d3CA0000000000000, 0d3C90000000000000;
	fma.rn.f64 	%fd240, %fd239, 0d4000000000000000, 0dBFF0000000000000;
	mul.f64 	%fd241, %fd240, 0d402E000000000000;
	setp.eq.s32 	%p10, %r49, 2;
	setp.eq.s32 	%p11, %r50, 2;
	selp.f64 	%fd242, %fd237, 0d0000000000000000, %p11;
	selp.f64 	%fd1464, %fd237, %fd242, %p10;
	setp.eq.s32 	%p12, %r49, 3;
	setp.eq.s32 	%p13, %r50, 3;
	selp.f64 	%fd243, %fd230, 0d0000000000000000, %p13;
	selp.f64 	%fd1462, %fd230, %fd243, %p12;
	setp.eq.s32 	%p14, %r49, 4;
	setp.eq.s32 	%p15, %r50, 4;
	or.pred  	%p16, %p14, %p15;
	selp.f64 	%fd1467, %fd241, 0d0000000000000000, %p16;
	setp.eq.s32 	%p17, %r49, 6;
	setp.eq.s32 	%p18, %r50, 6;
	selp.f64 	%fd244, %fd234, 0d0000000000000000, %p18;
	selp.f64 	%fd245, %fd234, %fd244, %p17;
	selp.f64 	%fd1463, %fd245, 0d0000000000000000, %p16;
	setp.eq.s32 	%p19, %r49, 7;
	setp.eq.s32 	%p20, %r50, 7;
	selp.f64 	%fd246, %fd227, 0d0000000000000000, %p20;
	selp.f64 	%fd1461, %fd227, %fd246, %p19;
	shl.b32 	%r165, %r1, 3;
	mul.wide.s32 	%rd24, %r165, 8;
	add.s64 	%rd25, %rd5, %rd24;
	mov.b64 	%rd26, 0;
	st.global.u64 	[%rd25], %rd26;
	mov.b64 	%rd27, 4427486594234968593;
	st.global.u64 	[%rd25+8], %rd27;
	st.global.f64 	[%rd25+16], %fd1464;
	st.global.f64 	[%rd25+24], %fd1462;
	st.global.f64 	[%rd25+32], %fd1467;
	st.global.u64 	[%rd25+40], %rd26;
	st.global.f64 	[%rd25+48], %fd1463;
	st.global.f64 	[%rd25+56], %fd1461;
	mov.f64 	%fd247, 0d4000000000000000;
	{
	.reg .b32 %temp; 
	mov.b64 	{%temp, %r2}, %fd247;
	}
	and.b32  	%r166, %r2, 2146435072;
	setp.eq.s32 	%p21, %r166, 1062207488;
	setp.lt.s32 	%p23, %r2, 0;
	mov.f64 	%fd1465, 0d0000000000000000;
	{
	.reg .b32 %temp; 
	mov.b64 	{%temp, %r167}, %fd1465;
	}
	selp.b32 	%r168, %r167, 0, %p21;
	or.b32  	%r169, %r168, 2146435072;
	selp.b32 	%r170, %r169, %r168, %p23;
	mov.b32 	%r452, 0;
	mov.b64 	%fd6, {%r452, %r170};
	mov.f64 	%fd248, 0d4008000000000000;
	{
	.reg .b32 %temp; 
	mov.b64 	{%temp, %r3}, %fd248;
	}
	and.b32  	%r171, %r3, 2146435072;
	setp.eq.s32 	%p24, %r171, 1073741824;
	setp.lt.s32 	%p26, %r3, 0;
	selp.b32 	%r172, %r167, 0, %p24;
	or.b32  	%r173, %r172, 2146435072;
	selp.b32 	%r174, %r173, %r172, %p26;
	mov.b64 	%fd249, {%r452, %r174};
	mul.f64 	%fd7, %fd249, 0d3F90094C8F7ED4F9;
	mul.f64 	%fd8, %fd249, 0d3EE5AA80097D4FA4;
	mul.f64 	%fd9, %fd249, 0d3F9223A927067E47;
	mov.f64 	%fd250, 0d4010000000000000;
	{
	.reg .b32 %temp; 
	mov.b64 	{%temp, %r175}, %fd250;
	}
	and.b32  	%r176, %r175, 2146435072;
	setp.eq.s32 	%p27, %r176, 1072693248;
	mov.f64 	%fd251, 0d3FECCCCCCCCCCCCD;
	{
	.reg .b32 %temp; 
	mov.b64 	{%temp, %r177}, %fd251;
	}
	setp.lt.s32 	%p28, %r177, 0;
	and.pred  	%p1, %p28, %p21;
	mov.f64 	%fd252, 0d4018000000000000;
	{
	.reg .b32 %temp; 
	mov.b64 	{%temp, %r178}, %fd252;
	}
	and.b32  	%r179, %r178, 2146435072;
	setp.eq.s32 	%p29, %r179, 1073741824;
	and.pred  	%p2, %p28, %p29;
	and.pred  	%p3, %p28, %p27;
	and.pred  	%p4, %p28, %p24;
	mov.f64 	%fd253, 0d4014000000000000;
	{
	.reg .b32 %temp; 
	mov.b64 	{%temp, %r180}, %fd253;
	}
	and.b32  	%r181, %r180, 2146435072;
	setp.eq.s32 	%p30, %r181, 1074790400;
	and.pred  	%p5, %p28, %p30;
	mov.f64 	%fd254, 0d4056800000000000;
	{
	.reg .b32 %temp; 
	mov.b64 	{%temp, %r182}, %fd254;
	}
	setp.lt.s32 	%p31, %r182, 0;
	and.pred  	%p6, %p31, %p21;
	mov.f64 	%fd1466, 0d3D719799812DEA11;
	mov.u64 	%rd30, __cudart_sin_cos_coeffs;
$L__BB1_2:
	abs.f64 	%fd17, %fd1464;
	setp.neu.f64 	%p32, %fd17, 0d7FF0000000000000;
	@%p32 bra 	$L__BB1_4;
	mov.f64 	%fd260, 0d0000000000000000;
	mul.rn.f64 	%fd1468, %fd1464, %fd260;
	mov.b32 	%r453, 0;
	bra.uni 	$L__BB1_6;
$L__BB1_4:
	mul.f64 	%fd255, %fd1464, 0d3FE45F306DC9C883;
	cvt.rni.s32.f64 	%r453, %fd255;
	cvt.rn.f64.s32 	%fd256, %r453;
	fma.rn.f64 	%fd257, %fd256, 0dBFF921FB54442D18, %fd1464;
	fma.rn.f64 	%fd258, %fd256, 0dBC91A62633145C00, %fd257;
	fma.rn.f64 	%fd1468, %fd256, 0dB97B839A252049C0, %fd258;
	setp.ltu.f64 	%p33, %fd17, 0d41E0000000000000;
	@%p33 bra 	$L__BB1_6;
	{ // callseq 0, 0
	.param .b64 param0;
	st.param.f64 	[param0], %fd1464;
	.param .align 16 .b8 retval0[16];
	call.uni (retval0), 
	__internal_trig_reduction_slowpathd, 
	(
	param0
	);
	ld.param.f64 	%fd1468, [retval0];
	ld.param.b32 	%r453, [retval0+8];
	} // callseq 0
$L__BB1_6:
	setp.lt.s32 	%p34, %r2, 0;
	selp.b32 	%r11, 0, 2146435072, %p34;
	or.b32  	%r12, %r11, -2147483648;
	and.b32  	%r13, %r2, 2146435072;
	setp.eq.s32 	%p35, %r13, 1062207488;
	shl.b32 	%r185, %r453, 6;
	cvt.u64.u32 	%rd28, %r185;
	and.b64  	%rd29, %rd28, 64;
	add.s64 	%rd31, %rd30, %rd29;
	mul.rn.f64 	%fd261, %fd1468, %fd1468;
	and.b32  	%r186, %r453, 1;
	setp.eq.b32 	%p36, %r186, 1;
	selp.f64 	%fd262, 0dBDA8FF8320FD8164, 0d3DE5DB65F9785EBA, %p36;
	ld.global.nc.v2.f64 	{%fd263, %fd264}, [%rd31];
	fma.rn.f64 	%fd265, %fd262, %fd261, %fd263;
	fma.rn.f64 	%fd266, %fd265, %fd261, %fd264;
	ld.global.nc.v2.f64 	{%fd267, %fd268}, [%rd31+16];
	fma.rn.f64 	%fd269, %fd266, %fd261, %fd267;
	fma.rn.f64 	%fd270, %fd269, %fd261, %fd268;
	ld.global.nc.v2.f64 	{%fd271, %fd272}, [%rd31+32];
	fma.rn.f64 	%fd273, %fd270, %fd261, %fd271;
	fma.rn.f64 	%fd274, %fd273, %fd261, %fd272;
	fma.rn.f64 	%fd275, %fd274, %fd1468, %fd1468;
	fma.rn.f64 	%fd276, %fd274, %fd261, 0d3FF0000000000000;
	selp.f64 	%fd277, %fd276, %fd275, %p36;
	and.b32  	%r187, %r453, 2;
	setp.eq.s32 	%p37, %r187, 0;
	mov.f64 	%fd278, 0d0000000000000000;
	sub.f64 	%fd279, %fd278, %fd277;
	selp.f64 	%fd22, %fd277, %fd279, %p37;
	fma.rn.f64 	%fd280, %fd22, 0d3EED68EFFD95D6F2, 0d0000000000000000;
	fma.rn.f64 	%fd23, %fd1463, 0d3FD15A3138F896C6, %fd280;
	mul.f64 	%fd24, %fd22, 0d0000000000000000;
	mul.f64 	%fd25, %fd1463, %fd24;
	{
	.reg .b32 %temp; 
	mov.b64 	{%temp, %r14}, %fd22;
	}
	abs.f64 	%fd26, %fd22;
	{ // callseq 1, 0
	.param .b64 param0;
	st.param.f64 	[param0], %fd26;
	.param .b64 param1;
	st.param.f64 	[param1], 0d4000000000000000;
	.param .b64 retval0;
	call.uni (retval0), 
	__internal_accurate_pow, 
	(
	param0, 
	param1
	);
	ld.param.f64 	%fd281, [retval0];
	} // callseq 1
	setp.lt.s32 	%p38, %r14, 0;
	neg.f64 	%fd283, %fd281;
	selp.f64 	%fd284, %fd283, %fd281, %p35;
	selp.f64 	%fd285, %fd284, %fd281, %p38;
	setp.eq.f64 	%p39, %fd22, 0d0000000000000000;
	selp.b32 	%r188, %r14, 0, %p35;
	or.b32  	%r189, %r188, 2146435072;
	selp.b32 	%r190, %r189, %r188, %p34;
	mov.b32 	%r191, 0;
	mov.b64 	%fd286, {%r191, %r190};
	selp.f64 	%fd1469, %fd286, %fd285, %p39;
	add.f64 	%fd287, %fd22, 0d4000000000000000;
	{
	.reg .b32 %temp; 
	mov.b64 	{%temp, %r192}, %fd287;
	}
	and.b32  	%r193, %r192, 2146435072;
	setp.ne.s32 	%p40, %r193, 2146435072;
	@%p40 bra 	$L__BB1_11;
	setp.num.f64 	%p41, %fd22, %fd22;
	@%p41 bra 	$L__BB1_9;
	mov.f64 	%fd288, 0d4000000000000000;
	add.rn.f64 	%fd1469, %fd22, %fd288;
	bra.uni 	$L__BB1_11;
$L__BB1_9:
	setp.neu.f64 	%p42, %fd26, 0d7FF0000000000000;
	@%p42 bra 	$L__BB1_11;
	setp.lt.s32 	%p43, %r14, 0;
	setp.eq.s32 	%p44, %r13, 1062207488;
	and.b32  	%r195, %r2, 2147483647;
	setp.ne.s32 	%p45, %r195, 1071644672;
	selp.b32 	%r196, %r12, %r11, %p45;
	selp.b32 	%r197, %r196, %r11, %p44;
	selp.b32 	%r198, %r197, %r11, %p43;
	mov.b32 	%r199, 0;
	mov.b64 	%fd1469, {%r199, %r198};
$L__BB1_11:
	setp.neu.f64 	%p46, %fd17, 0d7FF0000000000000;
	setp.eq.f64 	%p47, %fd22, 0d3FF0000000000000;
	selp.f64 	%fd31, 0d3FF0000000000000, %fd1469, %p47;
	mul.f64 	%fd32, %fd31, 0d0000000000000000;
	fma.rn.f64 	%fd289, %fd25, 0dBED0E21168BF08A0, %fd23;
	fma.rn.f64 	%fd33, %fd32, 0d3F717F7F97572528, %fd289;
	@%p46 bra 	$L__BB1_13;
	mov.f64 	%fd295, 0d0000000000000000;
	mul.rn.f64 	%fd1471, %fd1464, %fd295;
	mov.b32 	%r455, 1;
	bra.uni 	$L__BB1_16;
$L__BB1_13:
	mul.f64 	%fd290, %fd1464, 0d3FE45F306DC9C883;
	cvt.rni.s32.f64 	%r454, %fd290;
	cvt.rn.f64.s32 	%fd291, %r454;
	fma.rn.f64 	%fd292, %fd291, 0dBFF921FB54442D18, %fd1464;
	fma.rn.f64 	%fd293, %fd291, 0dBC91A62633145C00, %fd292;
	fma.rn.f64 	%fd1471, %fd291, 0dB97B839A252049C0, %fd293;
	setp.ltu.f64 	%p48, %fd17, 0d41E0000000000000;
	@%p48 bra 	$L__BB1_15;
	{ // callseq 2, 0
	.param .b64 param0;
	st.param.f64 	[param0], %fd1464;
	.param .align 16 .b8 retval0[16];
	call.uni (retval0), 
	__internal_trig_reduction_slowpathd, 
	(
	param0
	);
	ld.param.f64 	%fd1471, [retval0];
	ld.param.b32 	%r454, [retval0+8];
	} // callseq 2
$L__BB1_15:
	add.s32 	%r455, %r454, 1;
$L__BB1_16:
	shl.b32 	%r202, %r455, 6;
	cvt.u64.u32 	%rd32, %r202;
	and.b64  	%rd33, %rd32, 64;
	add.s64 	%rd35, %rd30, %rd33;
	mul.rn.f64 	%fd296, %fd1471, %fd1471;
	and.b32  	%r203, %r455, 1;
	setp.eq.b32 	%p49, %r203, 1;
	selp.f64 	%fd297, 0dBDA8FF8320FD8164, 0d3DE5DB65F9785EBA, %p49;
	ld.global.nc.v2.f64 	{%fd298, %fd299}, [%rd35];
	fma.rn.f64 	%fd300, %fd297, %fd296, %fd298;
	fma.rn.f64 	%fd301, %fd300, %fd296, %fd299;
	ld.global.nc.v2.f64 	{%fd302, %fd303}, [%rd35+16];
	fma.rn.f64 	%fd304, %fd301, %fd296, %fd302;
	fma.rn.f64 	%fd305, %fd304, %fd296, %fd303;
	ld.global.nc.v2.f64 	{%fd306, %fd307}, [%rd35+32];
	fma.rn.f64 	%fd308, %fd305, %fd296, %fd306;
	fma.rn.f64 	%fd309, %fd308, %fd296, %fd307;
	fma.rn.f64 	%fd310, %fd309, %fd1471, %fd1471;
	fma.rn.f64 	%fd311, %fd309, %fd296, 0d3FF0000000000000;
	selp.f64 	%fd312, %fd311, %fd310, %p49;
	and.b32  	%r204, %r455, 2;
	setp.eq.s32 	%p50, %r204, 0;
	mov.f64 	%fd313, 0d0000000000000000;
	sub.f64 	%fd314, %fd313, %fd312;
	selp.f64 	%fd39, %fd312, %fd314, %p50;
	mul.f64 	%fd40, %fd39, 0d0000000000000000;
	abs.f64 	%fd41, %fd1462;
	setp.neu.f64 	%p51, %fd41, 0d7FF0000000000000;
	@%p51 bra 	$L__BB1_18;
	mov.f64 	%fd320, 0d0000000000000000;
	mul.rn.f64 	%fd1473, %fd1462, %fd320;
	mov.b32 	%r457, 1;
	bra.uni 	$L__BB1_21;
$L__BB1_18:
	mul.f64 	%fd315, %fd1462, 0d3FE45F306DC9C883;
	cvt.rni.s32.f64 	%r456, %fd315;
	cvt.rn.f64.s32 	%fd316, %r456;
	fma.rn.f64 	%fd317, %fd316, 0dBFF921FB54442D18, %fd1462;
	fma.rn.f64 	%fd318, %fd316, 0dBC91A62633145C00, %fd317;
	fma.rn.f64 	%fd1473, %fd316, 0dB97B839A252049C0, %fd318;
	setp.ltu.f64 	%p52, %fd41, 0d41E0000000000000;
	@%p52 bra 	$L__BB1_20;
	{ // callseq 3, 0
	.param .b64 param0;
	st.param.f64 	[param0], %fd1462;
	.param .align 16 .b8 retval0[16];
	call.uni (retval0), 
	__internal_trig_reduction_slowpathd, 
	(
	param0
	);
	ld.param.f64 	%fd1473, [retval0];
	ld.param.b32 	%r456, [retval0+8];
	} // callseq 3
$L__BB1_20:
	add.s32 	%r457, %r456, 1;
$L__BB1_21:
	setp.lt.s32 	%p53, %r2, 0;
	setp.eq.s32 	%p54, %r13, 1062207488;
	shl.b32 	%r207, %r457, 6;
	cvt.u64.u32 	%rd36, %r207;
	and.b64  	%rd37, %rd36, 64;
	add.s64 	%rd39, %rd30, %rd37;
	mul.rn.f64 	%fd321, %fd1473, %fd1473;
	and.b32  	%r208, %r457, 1;
	setp.eq.b32 	%p56, %r208, 1;
	selp.f64 	%fd322, 0dBDA8FF8320FD8164, 0d3DE5DB65F9785EBA, %p56;
	ld.global.nc.v2.f64 	{%fd323, %fd324}, [%rd39];
	fma.rn.f64 	%fd325, %fd322, %fd321, %fd323;
	fma.rn.f64 	%fd326, %fd325, %fd321, %fd324;
	ld.global.nc.v2.f64 	{%fd327, %fd328}, [%rd39+16];
	fma.rn.f64 	%fd329, %fd326, %fd321, %fd327;
	fma.rn.f64 	%fd330, %fd329, %fd321, %fd328;
	ld.global.nc.v2.f64 	{%fd331, %fd332}, [%rd39+32];
	fma.rn.f64 	%fd333, %fd330, %fd321, %fd331;
	fma.rn.f64 	%fd334, %fd333, %fd321, %fd332;
	fma.rn.f64 	%fd335, %fd334, %fd1473, %fd1473;
	fma.rn.f64 	%fd336, %fd334, %fd321, 0d3FF0000000000000;
	selp.f64 	%fd337, %fd336, %fd335, %p56;
	and.b32  	%r209, %r457, 2;
	setp.eq.s32 	%p57, %r209, 0;
	mov.f64 	%fd338, 0d0000000000000000;
	sub.f64 	%fd339, %fd338, %fd337;
	selp.f64 	%fd47, %fd337, %fd339, %p57;
	mul.f64 	%fd48, %fd40, %fd47;
	{
	.reg .b32 %temp; 
	mov.b64 	{%temp, %r25}, %fd39;
	}
	abs.f64 	%fd49, %fd39;
	{ // callseq 4, 0
	.param .b64 param0;
	st.param.f64 	[param0], %fd49;
	.param .b64 param1;
	st.param.f64 	[param1], 0d4000000000000000;
	.param .b64 retval0;
	call.uni (retval0), 
	__internal_accurate_pow, 
	(
	param0, 
	param1
	);
	ld.param.f64 	%fd340, [retval0];
	} // callseq 4
	setp.lt.s32 	%p58, %r25, 0;
	neg.f64 	%fd342, %fd340;
	selp.f64 	%fd343, %fd342, %fd340, %p54;
	selp.f64 	%fd344, %fd343, %fd340, %p58;
	setp.eq.f64 	%p59, %fd39, 0d0000000000000000;
	selp.b32 	%r210, %r25, 0, %p54;
	or.b32  	%r211, %r210, 2146435072;
	selp.b32 	%r212, %r211, %r210, %p53;
	mov.b32 	%r213, 0;
	mov.b64 	%fd345, {%r213, %r212};
	selp.f64 	%fd1474, %fd345, %fd344, %p59;
	add.f64 	%fd346, %fd39, 0d4000000000000000;
	{
	.reg .b32 %temp; 
	mov.b64 	{%temp, %r214}, %fd346;
	}
	and.b32  	%r215, %r214, 2146435072;
	setp.ne.s32 	%p60, %r215, 2146435072;
	@%p60 bra 	$L__BB1_26;
	setp.num.f64 	%p61, %fd39, %fd39;
	@%p61 bra 	$L__BB1_24;
	mov.f64 	%fd347, 0d4000000000000000;
	add.rn.f64 	%fd1474, %fd39, %fd347;
	bra.uni 	$L__BB1_26;
$L__BB1_24:
	setp.neu.f64 	%p62, %fd49, 0d7FF0000000000000;
	@%p62 bra 	$L__BB1_26;
	setp.lt.s32 	%p63, %r25, 0;
	setp.eq.s32 	%p64, %r13, 1062207488;
	and.b32  	%r217, %r2, 2147483647;
	setp.ne.s32 	%p65, %r217, 1071644672;
	selp.b32 	%r218, %r12, %r11, %p65;
	selp.b32 	%r219, %r218, %r11, %p64;
	selp.b32 	%r220, %r219, %r11, %p63;
	mov.b32 	%r221, 0;
	mov.b64 	%fd1474, {%r221, %r220};
$L__BB1_26:
	setp.neu.f64 	%p66, %fd41, 0d7FF0000000000000;
	setp.eq.f64 	%p67, %fd39, 0d3FF0000000000000;
	selp.f64 	%fd54, 0d3FF0000000000000, %fd1474, %p67;
	mul.f64 	%fd348, %fd54, 0d0000000000000000;
	fma.rn.f64 	%fd349, %fd40, 0dBF742BB13AA0F177, %fd33;
	fma.rn.f64 	%fd350, %fd48, 0dBEE60AEA6150226D, %fd349;
	fma.rn.f64 	%fd55, %fd348, 0d3F715AE0E34E5DCA, %fd350;
	@%p66 bra 	$L__BB1_28;
	mov.f64 	%fd356, 0d0000000000000000;
	mul.rn.f64 	%fd1475, %fd1462, %fd356;
	mov.b32 	%r458, 0;
	bra.uni 	$L__BB1_30;
$L__BB1_28:
	mul.f64 	%fd351, %fd1462, 0d3FE45F306DC9C883;
	cvt.rni.s32.f64 	%r458, %fd351;
	cvt.rn.f64.s32 	%fd352, %r458;
	fma.rn.f64 	%fd353, %fd352, 0dBFF921FB54442D18, %fd1462;
	fma.rn.f64 	%fd354, %fd352, 0dBC91A62633145C00, %fd353;
	fma.rn.f64 	%fd1475, %fd352, 0dB97B839A252049C0, %fd354;
	setp.ltu.f64 	%p68, %fd41, 0d41E0000000000000;
	@%p68 bra 	$L__BB1_30;
	{ // callseq 5, 0
	.param .b64 param0;
	st.param.f64 	[param0], %fd1462;
	.param .align 16 .b8 retval0[16];
	call.uni (retval0), 
	__internal_trig_reduction_slowpathd, 
	(
	param0
	);
	ld.param.f64 	%fd1475, [retval0];
	ld.param.b32 	%r458, [retval0+8];
	} // callseq 5
$L__BB1_30:
	setp.lt.s32 	%p69, %r2, 0;
	setp.eq.s32 	%p70, %r13, 1062207488;
	shl.b32 	%r224, %r458, 6;
	cvt.u64.u32 	%rd40, %r224;
	and.b64  	%rd41, %rd40, 64;
	mov.u64 	%rd42, __cudart_sin_cos_coeffs;
	add.s64 	%rd43, %rd42, %rd41;
	mul.rn.f64 	%fd357, %fd1475, %fd1475;
	and.b32  	%r225, %r458, 1;
	setp.eq.b32 	%p72, %r225, 1;
	selp.f64 	%fd358, 0dBDA8FF8320FD8164, 0d3DE5DB65F9785EBA, %p72;
	ld.global.nc.v2.f64 	{%fd359, %fd360}, [%rd43];
	fma.rn.f64 	%fd361, %fd358, %fd357, %fd359;
	fma.rn.f64 	%fd362, %fd361, %fd357, %fd360;
	ld.global.nc.v2.f64 	{%fd363, %fd364}, [%rd43+16];
	fma.rn.f64 	%fd365, %fd362, %fd357, %fd363;
	fma.rn.f64 	%fd366, %fd365, %fd357, %fd364;
	ld.global.nc.v2.f64 	{%fd367, %fd368}, [%rd43+32];
	fma.rn.f64 	%fd369, %fd366, %fd357, %fd367;
	fma.rn.f64 	%fd370, %fd369, %fd357, %fd368;
	fma.rn.f64 	%fd371, %fd370, %fd1475, %fd1475;
	fma.rn.f64 	%fd372, %fd370, %fd357, 0d3FF0000000000000;
	selp.f64 	%fd373, %fd372, %fd371, %p72;
	and.b32  	%r226, %r458, 2;
	setp.eq.s32 	%p73, %r226, 0;
	mov.f64 	%fd374, 0d0000000000000000;
	sub.f64 	%fd375, %fd374, %fd373;
	selp.f64 	%fd60, %fd373, %fd375, %p73;
	{
	.reg .b32 %temp; 
	mov.b64 	{%temp, %r29}, %fd60;
	}
	abs.f64 	%fd61, %fd60;
	{ // callseq 6, 0
	.param .b64 param0;
	st.param.f64 	[param0], %fd61;
	.param .b64 param1;
	st.param.f64 	[param1], 0d4000000000000000;
	.param .b64 retval0;
	call.uni (retval0), 
	__internal_accurate_pow, 
	(
	param0, 
	param1
	);
	ld.param.f64 	%fd376, [retval0];
	} // callseq 6
	setp.lt.s32 	%p74, %r29, 0;
	neg.f64 	%fd378, %fd376;
	selp.f64 	%fd379, %fd378, %fd376, %p70;
	selp.f64 	%fd380, %fd379, %fd376, %p74;
	setp.eq.f64 	%p75, %fd60, 0d0000000000000000;
	selp.b32 	%r227, %r29, 0, %p70;
	or.b32  	%r228, %r227, 2146435072;
	selp.b32 	%r229, %r228, %r227, %p69;
	mov.b32 	%r230, 0;
	mov.b64 	%fd381, {%r230, %r229};
	selp.f64 	%fd1476, %fd381, %fd380, %p75;
	add.f64 	%fd382, %fd60, 0d4000000000000000;
	{
	.reg .b32 %temp; 
	mov.b64 	{%temp, %r231}, %fd382;
	}
	and.b32  	%r232, %r231, 2146435072;
	setp.ne.s32 	%p76, %r232, 2146435072;
	@%p76 bra 	$L__BB1_35;
	setp.num.f64 	%p77, %fd60, %fd60;
	@%p77 bra 	$L__BB1_33;
	mov.f64 	%fd383, 0d4000000000000000;
	add.rn.f64 	%fd1476, %fd60, %fd383;
	bra.uni 	$L__BB1_35;
$L__BB1_33:
	setp.neu.f64 	%p78, %fd61, 0d7FF0000000000000;
	@%p78 bra 	$L__BB1_35;
	setp.lt.s32 	%p79, %r29, 0;
	setp.eq.s32 	%p80, %r13, 1062207488;
	and.b32  	%r234, %r2, 2147483647;
	setp.ne.s32 	%p81, %r234, 1071644672;
	selp.b32 	%r235, %r12, %r11, %p81;
	selp.b32 	%r236, %r235, %r11, %p80;
	selp.b32 	%r237, %r236, %r11, %p79;
	mov.b32 	%r238, 0;
	mov.b64 	%fd1476, {%r238, %r237};
$L__BB1_35:
	setp.lt.s32 	%p82, %r2, 0;
	setp.eq.s32 	%p83, %r13, 1062207488;
	setp.eq.f64 	%p85, %fd60, 0d3FF0000000000000;
	selp.f64 	%fd66, 0d3FF0000000000000, %fd1476, %p85;
	mul.f64 	%fd384, %fd66, 0d0000000000000000;
	fma.rn.f64 	%fd385, %fd384, 0dBF696DB0A05B330B, %fd55;
	mul.f64 	%fd67, %fd47, 0d0000000000000000;
	fma.rn.f64 	%fd68, %fd67, 0d3F6379C0968A99C6, %fd385;
	{
	.reg .b32 %temp; 
	mov.b64 	{%temp, %r30}, %fd47;
	}
	abs.f64 	%fd69, %fd47;
	{ // callseq 7, 0
	.param .b64 param0;
	st.param.f64 	[param0], %fd69;
	.param .b64 param1;
	st.param.f64 	[param1], 0d4000000000000000;
	.param .b64 retval0;
	call.uni (retval0), 
	__internal_accurate_pow, 
	(
	param0, 
	param1
	);
	ld.param.f64 	%fd386, [retval0];
	} // callseq 7
	setp.lt.s32 	%p86, %r30, 0;
	neg.f64 	%fd388, %fd386;
	selp.f64 	%fd389, %fd388, %fd386, %p83;
	selp.f64 	%fd390, %fd389, %fd386, %p86;
	setp.eq.f64 	%p87, %fd47, 0d0000000000000000;
	selp.b32 	%r239, %r30, 0, %p83;
	or.b32  	%r240, %r239, 2146435072;
	selp.b32 	%r241, %r240, %r239, %p82;
	mov.b32 	%r242, 0;
	mov.b64 	%fd391, {%r242, %r241};
	selp.f64 	%fd1477, %fd391, %fd390, %p87;
	add.f64 	%fd392, %fd47, 0d4000000000000000;
	{
	.reg .b32 %temp; 
	mov.b64 	{%temp, %r243}, %fd392;
	}
	and.b32  	%r244, %r243, 2146435072;
	setp.ne.s32 	%p88, %r244, 2146435072;
	@%p88 bra 	$L__BB1_40;
	setp.num.f64 	%p89, %fd47, %fd47;
	@%p89 bra 	$L__BB1_38;
	mov.f64 	%fd393, 0d4000000000000000;
	add.rn.f64 	%fd1477, %fd47, %fd393;
	bra.uni 	$L__BB1_40;
$L__BB1_38:
	setp.neu.f64 	%p90, %fd69, 0d7FF0000000000000;
	@%p90 bra 	$L__BB1_40;
	setp.lt.s32 	%p91, %r30, 0;
	setp.eq.s32 	%p92, %r13, 1062207488;
	and.b32  	%r246, %r2, 2147483647;
	setp.ne.s32 	%p93, %r246, 1071644672;
	selp.b32 	%r247, %r12, %r11, %p93;
	selp.b32 	%r248, %r247, %r11, %p92;
	selp.b32 	%r249, %r248, %r11, %p91;
	mov.b32 	%r250, 0;
	mov.b64 	%fd1477, {%r250, %r249};
$L__BB1_40:
	setp.lt.s32 	%p94, %r2, 0;
	setp.eq.s32 	%p95, %r13, 1062207488;
	setp.eq.f64 	%p97, %fd47, 0d3FF0000000000000;
	selp.f64 	%fd74, 0d3FF0000000000000, %fd1477, %p97;
	mul.f64 	%fd75, %fd74, 0d0000000000000000;
	fma.rn.f64 	%fd394, %fd75, 0dBF69B381A4DE31FF, %fd68;
	mul.f64 	%fd395, %fd6, 0d0000000000000000;
	fma.rn.f64 	%fd76, %fd395, 0dBF201BB6B289AFC0, %fd394;
	{
	.reg .b32 %temp; 
	mov.b64 	{%temp, %r31}, %fd1461;
	}
	abs.f64 	%fd77, %fd1461;
	{ // callseq 8, 0
	.param .b64 param0;
	st.param.f64 	[param0], %fd77;
	.param .b64 param1;
	st.param.f64 	[param1], 0d4000000000000000;
	.param .b64 retval0;
	call.uni (retval0), 
	__internal_accurate_pow, 
	(
	param0, 
	param1
	);
	ld.param.f64 	%fd396, [retval0];
	} // callseq 8
	setp.lt.s32 	%p98, %r31, 0;
	neg.f64 	%fd398, %fd396;
	selp.f64 	%fd399, %fd398, %fd396, %p95;
	selp.f64 	%fd400, %fd399, %fd396, %p98;
	setp.eq.f64 	%p99, %fd1461, 0d0000000000000000;
	selp.b32 	%r251, %r31, 0, %p95;
	or.b32  	%r252, %r251, 2146435072;
	selp.b32 	%r253, %r252, %r251, %p94;
	mov.b32 	%r254, 0;
	mov.b64 	%fd401, {%r254, %r253};
	selp.f64 	%fd1478, %fd401, %fd400, %p99;
	add.f64 	%fd402, %fd1461, 0d4000000000000000;
	{
	.reg .b32 %temp; 
	mov.b64 	{%temp, %r255}, %fd402;
	}
	and.b32  	%r256, %r255, 2146435072;
	setp.ne.s32 	%p100, %r256, 2146435072;
	@%p100 bra 	$L__BB1_45;
	setp.num.f64 	%p101, %fd1461, %fd1461;
	@%p101 bra 	$L__BB1_43;
	mov.f64 	%fd403, 0d4000000000000000;
	add.rn.f64 	%fd1478, %fd1461, %fd403;
	bra.uni 	$L__BB1_45;
$L__BB1_43:
	setp.neu.f64 	%p102, %fd77, 0d7FF0000000000000;
	@%p102 bra 	$L__BB1_45;
	setp.lt.s32 	%p103, %r31, 0;
	setp.eq.s32 	%p104, %r13, 1062207488;
	and.b32  	%r258, %r2, 2147483647;
	setp.ne.s32 	%p105, %r258, 1071644672;
	selp.b32 	%r259, %r12, %r11, %p105;
	selp.b32 	%r260, %r259, %r11, %p104;
	selp.b32 	%r261, %r260, %r11, %p103;
	mov.b32 	%r262, 0;
	mov.b64 	%fd1478, {%r262, %r261};
$L__BB1_45:
	setp.lt.s32 	%p106, %r3, 0;
	selp.b32 	%r32, 0, 2146435072, %p106;
	setp.eq.f64 	%p107, %fd22, 0d0000000000000000;
	setp.lt.s32 	%p108, %r14, 0;
	and.b32  	%r33, %r3, 2146435072;
	setp.eq.s32 	%p109, %r33, 1073741824;
	setp.eq.f64 	%p110, %fd1461, 0d3FF0000000000000;
	selp.f64 	%fd82, 0d3FF0000000000000, %fd1478, %p110;
	mul.f64 	%fd83, %fd82, 0d0000000000000000;
	mul.f64 	%fd404, %fd6, 0d0000000000000000;
	fma.rn.f64 	%fd405, %fd404, 0dBEE21C29214C2AA1, %fd76;
	fma.rn.f64 	%fd406, %fd83, 0dBEE25E5FD4ED29A8, %fd405;
	fma.rn.f64 	%fd407, %fd24, 0dBEE1B9E14910C6CC, %fd406;
	add.f64 	%fd408, %fd407, 0d0000000000000000;
	fma.rn.f64 	%fd409, %fd24, 0dBEE743241EDD2C49, %fd408;
	mul.f64 	%fd84, %fd22, %fd39;
	fma.rn.f64 	%fd410, %fd84, 0d3F0C6652E2AB22CD, %fd409;
	mul.f64 	%fd85, %fd84, %fd47;
	fma.rn.f64 	%fd411, %fd85, 0d3EDEA67812A71B40, %fd410;
	mul.f64 	%fd86, %fd22, %fd54;
	fma.rn.f64 	%fd412, %fd86, 0dBEFF0078BAB1C5D4, %fd411;
	mul.f64 	%fd87, %fd22, %fd60;
	mul.f64 	%fd88, %fd87, 0d0000000000000000;
	fma.rn.f64 	%fd413, %fd88, 0d3F187D6499E77B0A, %fd412;
	fma.rn.f64 	%fd414, %fd88, 0dBEEB709A0BCFAD0E, %fd413;
	mul.f64 	%fd89, %fd22, %fd66;
	fma.rn.f64 	%fd415, %fd89, 0dBEFA67B6BA0DB321, %fd414;
	mul.f64 	%fd90, %fd22, %fd47;
	fma.rn.f64 	%fd416, %fd90, 0dBEF9952E1FEE8E02, %fd415;
	mul.f64 	%fd91, %fd22, %fd74;
	fma.rn.f64 	%fd417, %fd91, 0dBEF2837ADCEF11F5, %fd416;
	mul.f64 	%fd418, %fd1463, %fd24;
	fma.rn.f64 	%fd419, %fd418, 0dBF669471C724BADB, %fd417;
	mul.f64 	%fd92, %fd6, %fd22;
	fma.rn.f64 	%fd420, %fd92, 0dBEF9CF85275603EC, %fd419;
	fma.rn.f64 	%fd421, %fd92, 0dBEC8FC56C600B704, %fd420;
	fma.rn.f64 	%fd422, %fd32, 0dBF88CBF635996A5C, %fd421;
	mul.f64 	%fd423, %fd39, %fd47;
	mul.f64 	%fd93, %fd423, 0d0000000000000000;
	fma.rn.f64 	%fd424, %fd93, 0dBEFD430D44B314B5, %fd422;
	fma.rn.f64 	%fd425, %fd93, 0dBEB5AC0A950A3245, %fd424;
	mul.f64 	%fd94, %fd1463, %fd423;
	fma.rn.f64 	%fd426, %fd94, 0d3EF47188A92F819F, %fd425;
	mul.f64 	%fd95, %fd39, 0d0000000000000000;
	fma.rn.f64 	%fd427, %fd95, 0dBF296554A91A1478, %fd426;
	mul.f64 	%fd428, %fd1463, %fd39;
	fma.rn.f64 	%fd429, %fd428, 0d3F3573A7E1A425EC, %fd427;
	mul.f64 	%fd96, %fd54, 0d0000000000000000;
	fma.rn.f64 	%fd430, %fd96, 0dBF822807153D7E3E, %fd429;
	mul.f64 	%fd431, %fd60, 0d0000000000000000;
	mul.f64 	%fd97, %fd1461, %fd431;
	fma.rn.f64 	%fd432, %fd97, 0d3F67827D16B24965, %fd430;
	mul.f64 	%fd98, %fd66, 0d0000000000000000;
	fma.rn.f64 	%fd433, %fd98, 0d3F4F96707D432734, %fd432;
	mul.f64 	%fd434, %fd1463, %fd66;
	fma.rn.f64 	%fd435, %fd434, 0d3ED7A34380341BDF, %fd433;
	fma.rn.f64 	%fd436, %fd67, 0dBF24709EF08A3298, %fd435;
	mul.f64 	%fd437, %fd1463, %fd47;
	fma.rn.f64 	%fd438, %fd437, 0d3F351715BFF27190, %fd436;
	fma.rn.f64 	%fd439, %fd75, 0d3F4C6DEAA752E689, %fd438;
	mul.f64 	%fd440, %fd1463, %fd74;
	fma.rn.f64 	%fd441, %fd440, 0d3EF517BECA84E689, %fd439;
	fma.rn.f64 	%fd99, %fd404, 0d3F2BEFF01F47EEE0, %fd441;
	{ // callseq 9, 0
	.param .b64 param0;
	st.param.f64 	[param0], %fd26;
	.param .b64 param1;
	st.param.f64 	[param1], 0d4008000000000000;
	.param .b64 retval0;
	call.uni (retval0), 
	__internal_accurate_pow, 
	(
	param0, 
	param1
	);
	ld.param.f64 	%fd442, [retval0];
	} // callseq 9
	neg.f64 	%fd444, %fd442;
	selp.f64 	%fd445, %fd444, %fd442, %p109;
	selp.f64 	%fd446, %fd445, %fd442, %p108;
	selp.b32 	%r263, %r14, 0, %p109;
	or.b32  	%r264, %r263, 2146435072;
	selp.b32 	%r265, %r264, %r263, %p106;
	mov.b32 	%r266, 0;
	mov.b64 	%fd447, {%r266, %r265};
	selp.f64 	%fd1479, %fd447, %fd446, %p107;
	add.f64 	%fd448, %fd22, 0d4008000000000000;
	{
	.reg .b32 %temp; 
	mov.b64 	{%temp, %r267}, %fd448;
	}
	and.b32  	%r268, %r267, 2146435072;
	setp.ne.s32 	%p111, %r268, 2146435072;
	@%p111 bra 	$L__BB1_50;
	setp.num.f64 	%p112, %fd22, %fd22;
	@%p112 bra 	$L__BB1_48;
	mov.f64 	%fd449, 0d4008000000000000;
	add.rn.f64 	%fd1479, %fd22, %fd449;
	bra.uni 	$L__BB1_50;
$L__BB1_48:
	setp.neu.f64 	%p113, %fd26, 0d7FF0000000000000;
	@%p113 bra 	$L__BB1_50;
	setp.lt.s32 	%p114, %r14, 0;
	setp.eq.s32 	%p115, %r33, 1073741824;
	and.b32  	%r270, %r3, 2147483647;
	setp.ne.s32 	%p116, %r270, 1071644672;
	or.b32  	%r271, %r32, -2147483648;
	selp.b32 	%r272, %r271, %r32, %p116;
	selp.b32 	%r273, %r272, %r32, %p115;
	selp.b32 	%r274, %r273, %r32, %p114;
	mov.b32 	%r275, 0;
	mov.b64 	%fd1479, {%r275, %r274};
$L__BB1_50:
	setp.lt.s32 	%p117, %r2, 0;
	selp.b32 	%r34, 0, 2146435072, %p117;
	setp.eq.f64 	%p118, %fd22, 0d3FF0000000000000;
	and.b32  	%r35, %r2, 2146435072;
	setp.eq.s32 	%p119, %r35, 1062207488;
	selp.f64 	%fd104, 0d3FF0000000000000, %fd1479, %p118;
	fma.rn.f64 	%fd450, %fd104, 0dBF1460F52BB70831, %fd99;
	add.f64 	%fd105, %fd7, %fd450;
	fma.rn.f64 	%fd451, %fd22, 0d403B94D28F8C64C7, 0d0000000000000000;
	fma.rn.f64 	%fd452, %fd1463, 0d3FF999F92DA8FD73, %fd451;
	fma.rn.f64 	%fd453, %fd1461, 0d3ED32D0F768F1D96, %fd452;
	mul.f64 	%fd106, %fd24, 0d0000000000000000;
	fma.rn.f64 	%fd454, %fd106, 0dBED0E21168BF08A0, %fd453;
	fma.rn.f64 	%fd455, %fd95, 0d3EE5896E5919AD2A, %fd454;
	mul.f64 	%fd456, %fd95, %fd47;
	fma.rn.f64 	%fd457, %fd456, 0d3EBC87A996AF02A4, %fd455;
	fma.rn.f64 	%fd458, %fd67, 0d3EE204E3FFD41221, %fd457;
	fma.rn.f64 	%fd459, %fd75, 0d3EBD59ED4F4DF714, %fd458;
	fma.rn.f64 	%fd460, %fd92, 0dBF64CB97837AC724, %fd459;
	mul.f64 	%fd461, %fd24, %fd60;
	fma.rn.f64 	%fd462, %fd461, 0dBEBF169A2C091BB3, %fd460;
	fma.rn.f64 	%fd463, %fd106, 0dBED0C25F88D7CF7C, %fd462;
	fma.rn.f64 	%fd464, %fd92, 0dBF651AE0EBA997EE, %fd463;
	fma.rn.f64 	%fd465, %fd84, 0d3FA6D6DC811EB5DC, %fd464;
	fma.rn.f64 	%fd466, %fd85, 0dBFAC21FE71D6D01B, %fd465;
	fma.rn.f64 	%fd467, %fd86, 0dBFA625884178744F, %fd466;
	fma.rn.f64 	%fd468, %fd88, 0dBF10FC16A955AE7F, %fd467;
	mul.f64 	%fd107, %fd1463, %fd87;
	fma.rn.f64 	%fd469, %fd107, 0dBEF904369340DBCF, %fd468;
	fma.rn.f64 	%fd470, %fd89, 0dBF9B36A2EB10D446, %fd469;
	fma.rn.f64 	%fd471, %fd90, 0d3FEDAA4323DCAF90, %fd470;
	fma.rn.f64 	%fd472, %fd91, 0dBF3939F466CA4917, %fd471;
	fma.rn.f64 	%fd473, %fd92, 0dBF569471C724BADB, %fd472;
	fma.rn.f64 	%fd108, %fd92, 0dBF57C5FEBCCE437E, %fd473;
	{
	.reg .b32 %temp; 
	mov.b64 	{%temp, %r36}, %fd1463;
	}
	abs.f64 	%fd109, %fd1463;
	{ // callseq 10, 0
	.param .b64 param0;
	st.param.f64 	[param0], %fd109;
	.param .b64 param1;
	st.param.f64 	[param1], 0d4000000000000000;
	.param .b64 retval0;
	call.uni (retval0), 
	__internal_accurate_pow, 
	(
	param0, 
	param1
	);
	ld.param.f64 	%fd474, [retval0];
	} // callseq 10
	setp.lt.s32 	%p120, %r36, 0;
	neg.f64 	%fd476, %fd474;
	selp.f64 	%fd477, %fd476, %fd474, %p119;
	selp.f64 	%fd478, %fd477, %fd474, %p120;
	setp.eq.f64 	%p121, %fd1463, 0d0000000000000000;
	selp.b32 	%r276, %r36, 0, %p119;
	or.b32  	%r277, %r276, 2146435072;
	selp.b32 	%r278, %r277, %r276, %p117;
	mov.b32 	%r279, 0;
	mov.b64 	%fd479, {%r279, %r278};
	selp.f64 	%fd1480, %fd479, %fd478, %p121;
	add.f64 	%fd480, %fd1463, 0d4000000000000000;
	{
	.reg .b32 %temp; 
	mov.b64 	{%temp, %r280}, %fd480;
	}
	and.b32  	%r281, %r280, 2146435072;
	setp.ne.s32 	%p122, %r281, 2146435072;
	@%p122 bra 	$L__BB1_55;
	setp.num.f64 	%p123, %fd1463, %fd1463;
	@%p123 bra 	$L__BB1_53;
	mov.f64 	%fd481, 0d4000000000000000;
	add.rn.f64 	%fd1480, %fd1463, %fd481;
	bra.uni 	$L__BB1_55;
$L__BB1_53:
	setp.neu.f64 	%p124, %fd109, 0d7FF0000000000000;
	@%p124 bra 	$L__BB1_55;
	setp.lt.s32 	%p125, %r36, 0;
	setp.eq.s32 	%p126, %r35, 1062207488;
	and.b32  	%r283, %r2, 2147483647;
	setp.ne.s32 	%p127, %r283, 1071644672;
	or.b32  	%r284, %r34, -2147483648;
	selp.b32 	%r285, %r284, %r34, %p127;
	selp.b32 	%r286, %r285, %r34, %p126;
	selp.b32 	%r287, %r286, %r34, %p125;
	mov.b32 	%r288, 0;
	mov.b64 	%fd1480, {%r288, %r287};
$L__BB1_55:
	setp.eq.f64 	%p128, %fd60, 0d0000000000000000;
	setp.lt.s32 	%p129, %r29, 0;
	setp.lt.s32 	%p130, %r3, 0;
	setp.eq.s32 	%p131, %r33, 1073741824;
	setp.eq.f64 	%p133, %fd1463, 0d3FF0000000000000;
	selp.f64 	%fd114, 0d3FF0000000000000, %fd1480, %p133;
	mul.f64 	%fd482, %fd22, %fd114;
	fma.rn.f64 	%fd483, %fd482, 0dBF7501EC2BC59DD5, %fd108;
	mul.f64 	%fd484, %fd22, %fd82;
	fma.rn.f64 	%fd485, %fd484, 0dBF4595DEF444AF8E, %fd483;
	mul.f64 	%fd486, %fd1463, %fd31;
	fma.rn.f64 	%fd487, %fd486, 0dBEEF0EB7FF5DF0C7, %fd485;
	fma.rn.f64 	%fd488, %fd93, 0d3EF47188A92F819F, %fd487;
	fma.rn.f64 	%fd489, %fd94, 0d3EE24841B101D50E, %fd488;
	mul.f64 	%fd490, %fd39, %fd47;
	mul.f64 	%fd115, %fd1461, %fd490;
	fma.rn.f64 	%fd491, %fd115, 0dBEB6198C4642EFCD, %fd489;
	fma.rn.f64 	%fd492, %fd95, 0d3F3573A7E1A425EC, %fd491;
	mul.f64 	%fd493, %fd1463, %fd60;
	mul.f64 	%fd494, %fd1461, %fd493;
	fma.rn.f64 	%fd495, %fd494, 0d3F00A38BD8262A94, %fd492;
	fma.rn.f64 	%fd496, %fd98, 0d3ED7A34380341BDF, %fd495;
	mul.f64 	%fd497, %fd1463, %fd66;
	fma.rn.f64 	%fd498, %fd497, 0d3F4793B4B25D1E79, %fd496;
	fma.rn.f64 	%fd499, %fd67, 0d3F351715BFF27190, %fd498;
	mul.f64 	%fd500, %fd1463, %fd47;
	fma.rn.f64 	%fd501, %fd500, 0dBEFD371A053E045D, %fd499;
	fma.rn.f64 	%fd502, %fd75, 0d3EF517BECA84E689, %fd501;
	mul.f64 	%fd503, %fd1463, %fd74;
	fma.rn.f64 	%fd504, %fd503, 0d3F479A52BA954567, %fd502;
	fma.rn.f64 	%fd116, %fd104, 0dBF8D38624FA8DF70, %fd504;
	div.rn.f64 	%fd505, %fd47, 0dBFECCCCCCCCCCCCD;
	mul.f64 	%fd506, %fd505, %fd116;
	mul.f64 	%fd507, %fd506, 0d4024000000000000;
	fma.rn.f64 	%fd117, %fd105, 0d4024000000000000, %fd507;
	fma.rn.f64 	%fd508, %fd60, 0dBF626C55E843049A, 0d0000000000000000;
	fma.rn.f64 	%fd509, %fd1461, 0dBF2A2BCBC66AD712, %fd508;
	fma.rn.f64 	%fd510, %fd24, 0d3EBD7F72A193C7B1, %fd509;
	mul.f64 	%fd511, %fd6, 0d0000000000000000;
	fma.rn.f64 	%fd512, %fd511, 0dBEB62140BABC9C81, %fd510;
	fma.rn.f64 	%fd513, %fd511, 0d3F080A974AB78595, %fd512;
	mul.f64 	%fd514, %fd1463, %fd24;
	fma.rn.f64 	%fd515, %fd514, 0dBED0C25F88D7CF7C, %fd513;
	fma.rn.f64 	%fd516, %fd32, 0d3F72AD73709CCE8F, %fd515;
	fma.rn.f64 	%fd517, %fd95, 0dBF747DAFA986736D, %fd516;
	mul.f64 	%fd518, %fd95, %fd47;
	fma.rn.f64 	%fd519, %fd518, 0d3EEE644EFDC62F4E, %fd517;
	fma.rn.f64 	%fd520, %fd96, 0d3F72A5139AC75A9A, %fd519;
	fma.rn.f64 	%fd521, %fd98, 0dBF69B63550364801, %fd520;
	fma.rn.f64 	%fd522, %fd67, 0d3F6234E1785DD37B, %fd521;
	fma.rn.f64 	%fd523, %fd75, 0dBF69FDA41DFDA1D0, %fd522;
	fma.rn.f64 	%fd524, %fd511, 0dBEE274F852A2972A, %fd523;
	fma.rn.f64 	%fd525, %fd511, 0dBF35E3F7D302AFFE, %fd524;
	fma.rn.f64 	%fd526, %fd83, 0dBEE9F26C2165774A, %fd525;
	fma.rn.f64 	%fd527, %fd511, 0d3EE4389E3E18A887, %fd526;
	fma.rn.f64 	%fd528, %fd88, 0dBEEB709A0BCFAD0E, %fd527;
	fma.rn.f64 	%fd529, %fd88, 0d3F1AC39AEFB41625, %fd528;
	fma.rn.f64 	%fd530, %fd107, 0dBF10FC16A955AE7F, %fd529;
	fma.rn.f64 	%fd531, %fd106, 0dBED8FC56C600B704, %fd530;
	fma.rn.f64 	%fd532, %fd514, 0dBF67C5FEBCCE437E, %fd531;
	mul.f64 	%fd118, %fd31, %fd60;
	fma.rn.f64 	%fd533, %fd118, 0dBF06A05A9E557E13, %fd532;
	fma.rn.f64 	%fd534, %fd32, 0dBF62B39D419E9951, %fd533;
	mul.f64 	%fd119, %fd1461, %fd31;
	fma.rn.f64 	%fd535, %fd119, 0d3F29A55CC0E573E1, %fd534;
	mul.f64 	%fd120, %fd39, %fd60;
	fma.rn.f64 	%fd536, %fd120, 0dBF38F142C0A0942D, %fd535;
	mul.f64 	%fd121, %fd47, %fd120;
	fma.rn.f64 	%fd537, %fd121, 0d3F5EC4D0634EA67D, %fd536;
	fma.rn.f64 	%fd538, %fd93, 0dBEB5AC0A950A3245, %fd537;
	fma.rn.f64 	%fd539, %fd93, 0dBF04A79D9047FDDE, %fd538;
	fma.rn.f64 	%fd540, %fd115, 0d3FC4159017E6B030, %fd539;
	fma.rn.f64 	%fd541, %fd95, 0dBF2C45231E79D506, %fd540;
	mul.f64 	%fd122, %fd1461, %fd39;
	fma.rn.f64 	%fd542, %fd122, 0dBEE867582D3AB10B, %fd541;
	mul.f64 	%fd123, %fd54, %fd60;
	fma.rn.f64 	%fd543, %fd123, 0dBF2F2F238BFD88E9, %fd542;
	fma.rn.f64 	%fd544, %fd96, 0d3F56844529A626CE, %fd543;
	mul.f64 	%fd545, %fd1461, %fd54;
	fma.rn.f64 	%fd546, %fd545, 0dBF154D70005D3EEC, %fd544;
	mul.f64 	%fd547, %fd47, %fd60;
	fma.rn.f64 	%fd548, %fd547, 0d3F02D2D0D0F0F363, %fd546;
	mul.f64 	%fd549, %fd60, %fd74;
	fma.rn.f64 	%fd550, %fd549, 0d3F4C6641F95139E0, %fd548;
	fma.rn.f64 	%fd551, %fd97, 0d3F6976B251245BD4, %fd550;
	fma.rn.f64 	%fd552, %fd98, 0d3FC64813847E14F7, %fd551;
	fma.rn.f64 	%fd553, %fd67, 0dBF20370C966657FC, %fd552;
	mul.f64 	%fd554, %fd1461, %fd47;
	fma.rn.f64 	%fd555, %fd554, 0dBEC264B990A84AD1, %fd553;
	fma.rn.f64 	%fd556, %fd75, 0d3FC6458818FDE124, %fd555;
	mul.f64 	%fd557, %fd1461, %fd74;
	fma.rn.f64 	%fd558, %fd557, 0dBEBF0ACF599DBEFC, %fd556;
	fma.rn.f64 	%fd559, %fd511, 0d3F2BEFF01F47EEE0, %fd558;
	fma.rn.f64 	%fd560, %fd83, 0dBECC394E2D904B10, %fd559;
	add.f64 	%fd124, %fd8, %fd560;
	{ // callseq 11, 0
	.param .b64 param0;
	st.param.f64 	[param0], %fd61;
	.param .b64 param1;
	st.param.f64 	[param1], 0d4008000000000000;
	.param .b64 retval0;
	call.uni (retval0), 
	__internal_accurate_pow, 
	(
	param0, 
	param1
	);
	ld.param.f64 	%fd561, [retval0];
	} // callseq 11
	neg.f64 	%fd563, %fd561;
	selp.f64 	%fd564, %fd563, %fd561, %p131;
	selp.f64 	%fd565, %fd564, %fd561, %p129;
	selp.b32 	%r289, %r29, 0, %p131;
	or.b32  	%r290, %r289, 2146435072;
	selp.b32 	%r291, %r290, %r289, %p130;
	mov.b32 	%r292, 0;
	mov.b64 	%fd566, {%r292, %r291};
	selp.f64 	%fd1481, %fd566, %fd565, %p128;
	add.f64 	%fd567, %fd60, 0d4008000000000000;
	{
	.reg .b32 %temp; 
	mov.b64 	{%temp, %r293}, %fd567;
	}
	and.b32  	%r294, %r293, 2146435072;
	setp.ne.s32 	%p134, %r294, 2146435072;
	@%p134 bra 	$L__BB1_60;
	setp.num.f64 	%p135, %fd60, %fd60;
	@%p135 bra 	$L__BB1_58;
	mov.f64 	%fd568, 0d4008000000000000;
	add.rn.f64 	%fd1481, %fd60, %fd568;
	bra.uni 	$L__BB1_60;
$L__BB1_58:
	setp.neu.f64 	%p136, %fd61, 0d7FF0000000000000;
	@%p136 bra 	$L__BB1_60;
	setp.lt.s32 	%p137, %r29, 0;
	setp.eq.s32 	%p138, %r33, 1073741824;
	and.b32  	%r296, %r3, 2147483647;
	setp.ne.s32 	%p139, %r296, 1071644672;
	or.b32  	%r297, %r32, -2147483648;
	selp.b32 	%r298, %r297, %r32, %p139;
	selp.b32 	%r299, %r298, %r32, %p138;
	selp.b32 	%r300, %r299, %r32, %p137;
	mov.b32 	%r301, 0;
	mov.b64 	%fd1481, {%r301, %r300};
$L__BB1_60:
	setp.eq.f64 	%p140, %fd1461, 0d0000000000000000;
	setp.lt.s32 	%p141, %r31, 0;
	setp.eq.f64 	%p142, %fd60, 0d3FF0000000000000;
	setp.lt.s32 	%p143, %r3, 0;
	setp.eq.s32 	%p144, %r33, 1073741824;
	selp.f64 	%fd129, 0d3FF0000000000000, %fd1481, %p142;
	fma.rn.f64 	%fd569, %fd129, 0d3F428173C7812A93, %fd124;
	add.f64 	%fd130, %fd9, %fd569;
	{ // callseq 12, 0
	.param .b64 param0;
	st.param.f64 	[param0], %fd77;
	.param .b64 param1;
	st.param.f64 	[param1], 0d4008000000000000;
	.param .b64 retval0;
	call.uni (retval0), 
	__internal_accurate_pow, 
	(
	param0, 
	param1
	);
	ld.param.f64 	%fd570, [retval0];
	} // callseq 12
	neg.f64 	%fd572, %fd570;
	selp.f64 	%fd573, %fd572, %fd570, %p144;
	selp.f64 	%fd574, %fd573, %fd570, %p141;
	selp.b32 	%r302, %r31, 0, %p144;
	or.b32  	%r303, %r302, 2146435072;
	selp.b32 	%r304, %r303, %r302, %p143;
	mov.b32 	%r305, 0;
	mov.b64 	%fd575, {%r305, %r304};
	selp.f64 	%fd1482, %fd575, %fd574, %p140;
	add.f64 	%fd576, %fd1461, 0d4008000000000000;
	{
	.reg .b32 %temp; 
	mov.b64 	{%temp, %r306}, %fd576;
	}
	and.b32  	%r307, %r306, 2146435072;
	setp.ne.s32 	%p146, %r307, 2146435072;
	@%p146 bra 	$L__BB1_65;
	setp.num.f64 	%p147, %fd1461, %fd1461;
	@%p147 bra 	$L__BB1_63;
	mov.f64 	%fd577, 0d4008000000000000;
	add.rn.f64 	%fd1482, %fd1461, %fd577;
	bra.uni 	$L__BB1_65;
$L__BB1_63:
	setp.neu.f64 	%p148, %fd77, 0d7FF0000000000000;
	@%p148 bra 	$L__BB1_65;
	setp.lt.s32 	%p149, %r31, 0;
	setp.eq.s32 	%p150, %r33, 1073741824;
	and.b32  	%r309, %r3, 2147483647;
	setp.ne.s32 	%p151, %r309, 1071644672;
	or.b32  	%r310, %r32, -2147483648;
	selp.b32 	%r311, %r310, %r32, %p151;
	selp.b32 	%r312, %r311, %r32, %p150;
	selp.b32 	%r313, %r312, %r32, %p149;
	mov.b32 	%r314, 0;
	mov.b64 	%fd1482, {%r314, %r313};
$L__BB1_65:
	setp.eq.f64 	%p152, %fd1461, 0d3FF0000000000000;
	mul.f64 	%fd578, %fd1482, 0d3EC4E5593414C4E4;
	selp.f64 	%fd579, 0d3EC4E5593414C4E4, %fd578, %p152;
	sub.f64 	%fd580, %fd130, %fd579;
	mul.f64 	%fd581, %fd580, 0d4024000000000000;
	div.rn.f64 	%fd582, %fd87, 0d3FECCCCCCCCCCCCD;
	mul.f64 	%fd583, %fd582, %fd116;
	fma.rn.f64 	%fd584, %fd583, 0d4024000000000000, %fd581;
	fma.rn.f64 	%fd585, %fd60, 0d3F7DC495EB4AC625, 0d0000000000000000;
	fma.rn.f64 	%fd586, %fd1463, 0d3ED32D0F768F1D96, %fd585;
	fma.rn.f64 	%fd587, %fd1461, 0d3F31B5CF963A6FE9, %fd586;
	mul.f64 	%fd588, %fd1461, 0d0000000000000000;
	fma.rn.f64 	%fd589, %fd588, 0dBEF25E5FD4ED29A8, %fd587;
	mul.f64 	%fd590, %fd6, %fd60;
	fma.rn.f64 	%fd591, %fd590, 0d3F5C943A3372155B, %fd589;
	fma.rn.f64 	%fd592, %fd95, 0dBECF1AD8CEA137DB, %fd591;
	mul.f64 	%fd593, %fd95, %fd47;
	fma.rn.f64 	%fd594, %fd593, 0d3EE1110927C69C65, %fd592;
	fma.rn.f64 	%fd595, %fd96, 0dBEE7ED70E74C47DB, %fd594;
	fma.rn.f64 	%fd596, %fd588, 0dBEF9F26C2165774A, %fd595;
	fma.rn.f64 	%fd597, %fd590, 0d3F5BABAA5ABA11A1, %fd596;
	mul.f64 	%fd598, %fd1463, %fd22;
	mul.f64 	%fd599, %fd1461, %fd598;
	fma.rn.f64 	%fd600, %fd599, 0dBF5595DEF444AF8E, %fd597;
	fma.rn.f64 	%fd601, %fd118, 0d3F36E97201515841, %fd600;
	fma.rn.f64 	%fd602, %fd32, 0d3F29A55CC0E573E1, %fd601;
	fma.rn.f64 	%fd603, %fd119, 0dBF381FA81243AC0A, %fd602;
	fma.rn.f64 	%fd604, %fd120, 0d3FEDAEEEB0F4D453, %fd603;
	fma.rn.f64 	%fd605, %fd121, 0d3FACA5BE88D7D0D7, %fd604;
	fma.rn.f64 	%fd606, %fd93, 0d3FC4159017E6B030, %fd605;
	fma.rn.f64 	%fd607, %fd94, 0dBEB6198C4642EFCD, %fd606;
	fma.rn.f64 	%fd608, %fd115, 0dBEFEBD06AC4FD27D, %fd607;
	fma.rn.f64 	%fd609, %fd95, 0dBEE867582D3AB10B, %fd608;
	fma.rn.f64 	%fd610, %fd122, 0dBEF5CBA1A0A66CF1, %fd609;
	fma.rn.f64 	%fd611, %fd123, 0d403C95DEBE3D016C, %fd610;
	fma.rn.f64 	%fd612, %fd96, 0dBF154D70005D3EEC, %fd611;
	mul.f64 	%fd613, %fd1461, %fd54;
	fma.rn.f64 	%fd614, %fd613, 0d3FF4B3C0CB80D381, %fd612;
	mul.f64 	%fd615, %fd47, %fd60;
	fma.rn.f64 	%fd616, %fd615, 0d3EF9306534D99139, %fd614;
	mul.f64 	%fd617, %fd60, %fd74;
	fma.rn.f64 	%fd618, %fd617, 0d3F418756589818DD, %fd616;
	fma.rn.f64 	%fd619, %fd590, 0d3F57827D16B24965, %fd618;
	fma.rn.f64 	%fd620, %fd590, 0d3F5976B251245BD4, %fd619;
	mul.f64 	%fd621, %fd60, %fd114;
	fma.rn.f64 	%fd622, %fd621, 0d3EF0A38BD8262A94, %fd620;
	mul.f64 	%fd623, %fd60, %fd82;
	fma.rn.f64 	%fd624, %fd623, 0d3F49A60412BF52F0, %fd622;
	mul.f64 	%fd625, %fd1461, %fd66;
	fma.rn.f64 	%fd626, %fd625, 0dBED1525B23FDCDA1, %fd624;
	fma.rn.f64 	%fd627, %fd67, 0dBEC264B990A84AD1, %fd626;
	mul.f64 	%fd628, %fd1461, %fd47;
	fma.rn.f64 	%fd629, %fd628, 0dBEEF0BA45C20DCFA, %fd627;
	fma.rn.f64 	%fd630, %fd75, 0dBEBF0ACF599DBEFC, %fd629;
	mul.f64 	%fd631, %fd1461, %fd74;
	fma.rn.f64 	%fd632, %fd631, 0dBEE81E8732CAE1BC, %fd630;
	fma.rn.f64 	%fd633, %fd83, 0dBEDF5805CE1F2756, %fd632;
	mul.f64 	%fd634, %fd6, %fd1461;
	fma.rn.f64 	%fd635, %fd634, 0dBECC394E2D904B10, %fd633;
	fma.rn.f64 	%fd636, %fd129, 0d3F7A7FD4AD28C400, %fd635;
	mul.f64 	%fd637, %fd39, 0d3FECCCCCCCCCCCCD;
	div.rn.f64 	%fd638, %fd47, %fd637;
	mul.f64 	%fd639, %fd638, %fd636;
	mul.f64 	%fd640, %fd639, 0d4024000000000000;
	sub.f64 	%fd641, %fd584, %fd640;
	mul.f64 	%fd135, %fd641, 0dBFE0000000000000;
	mul.f64 	%fd136, %fd117, 0dBFE0000000000000;
	abs.f64 	%fd137, %fd1466;
	setp.neu.f64 	%p153, %fd137, 0d7FF0000000000000;
	@%p153 bra 	$L__BB1_67;
	mov.f64 	%fd647, 0d0000000000000000;
	mul.rn.f64 	%fd1484, %fd1466, %fd647;
	mov.pred 	%p277, -1;
	bra.uni 	$L__BB1_70;
$L__BB1_67:
	mul.f64 	%fd642, %fd1466, 0d3FE45F306DC9C883;
	cvt.rni.s32.f64 	%r459, %fd642;
	cvt.rn.f64.s32 	%fd643, %r459;
	fma.rn.f64 	%fd644, %fd643, 0dBFF921FB54442D18, %fd1466;
	fma.rn.f64 	%fd645, %fd643, 0dBC91A62633145C00, %fd644;
	fma.rn.f64 	%fd1484, %fd643, 0dB97B839A252049C0, %fd645;
	setp.ltu.f64 	%p154, %fd137, 0d41E0000000000000;
	@%p154 bra 	$L__BB1_69;
	{ // callseq 13, 0
	.param .b64 param0;
	st.param.f64 	[param0], %fd1466;
	.param .align 16 .b8 retval0[16];
	call.uni (retval0), 
	__internal_trig_reduction_slowpathd, 
	(
	param0
	);
	ld.param.f64 	%fd1484, [retval0];
	ld.param.b32 	%r459, [retval0+8];
	} // callseq 13
$L__BB1_69:
	and.b32  	%r316, %r459, 1;
	setp.eq.b32 	%p155, %r316, 1;
	not.pred 	%p277, %p155;
$L__BB1_70:
	mul.f64 	%fd648, %fd1484, %fd1484;
	fma.rn.f64 	%fd649, %fd648, 0d3EE48DAC2799BCB9, 0dBEF9757C5B27EBB1;
	fma.rn.f64 	%fd650, %fd649, %fd648, 0d3F0980E90FD91E04;
	fma.rn.f64 	%fd651, %fd650, %fd648, 0dBEFAE2B0417D7E1D;
	fma.rn.f64 	%fd652, %fd651, %fd648, 0d3F119F5341BFBA57;
	fma.rn.f64 	%fd653, %fd652, %fd648, 0d3F15E791A00F6919;
	fma.rn.f64 	%fd654, %fd653, %fd648, 0d3F2FF2E7FADEC73A;
	fma.rn.f64 	%fd655, %fd654, %fd648, 0d3F434BC1B206DA62;
	fma.rn.f64 	%fd656, %fd655, %fd648, 0d3F57DB18EF2F83F9;
	fma.rn.f64 	%fd657, %fd656, %fd648, 0d3F6D6D2E7AE49FBC;
	fma.rn.f64 	%fd658, %fd657, %fd648, 0d3F8226E3A816A776;
	fma.rn.f64 	%fd659, %fd658, %fd648, 0d3F9664F485D25660;
	fma.rn.f64 	%fd660, %fd659, %fd648, 0d3FABA1BA1BABF31D;
	fma.rn.f64 	%fd661, %fd660, %fd648, 0d3FC11111111105D2;
	fma.rn.f64 	%fd662, %fd661, %fd648, 0d3FD555555555555E;
	mul.f64 	%fd143, %fd648, %fd662;
	fma.rn.f64 	%fd1485, %fd143, %fd1484, %fd1484;
	@%p277 bra 	$L__BB1_72;
	sub.f64 	%fd663, %fd1485, %fd1484;
	neg.f64 	%fd664, %fd663;
	fma.rn.f64 	%fd665, %fd143, %fd1484, %fd664;
	rcp.approx.ftz.f64 	%fd666, %fd1485;
	neg.f64 	%fd667, %fd1485;
	fma.rn.f64 	%fd668, %fd667, %fd666, 0d3FF0000000000000;
	fma.rn.f64 	%fd669, %fd668, %fd668, %fd668;
	fma.rn.f64 	%fd670, %fd669, %fd666, %fd666;
	neg.f64 	%fd671, %fd670;
	fma.rn.f64 	%fd672, %fd1485, %fd671, 0d3FF0000000000000;
	fma.rn.f64 	%fd673, %fd671, %fd665, %fd672;
	fma.rn.f64 	%fd1485, %fd673, %fd671, %fd671;
$L__BB1_72:
	or.b32  	%r40, %r32, -2147483648;
	setp.lt.s32 	%p157, %r3, 0;
	setp.eq.s32 	%p158, %r33, 1073741824;
	add.f64 	%fd674, %fd1485, %fd1485;
	rcp.rn.f64 	%fd147, %fd674;
	{
	.reg .b32 %temp; 
	mov.b64 	{%temp, %r41}, %fd147;
	}
	abs.f64 	%fd148, %fd147;
	{ // callseq 14, 0
	.param .b64 param0;
	st.param.f64 	[param0], %fd148;
	.param .b64 param1;
	st.param.f64 	[param1], 0d4008000000000000;
	.param .b64 retval0;
	call.uni (retval0), 
	__internal_accurate_pow, 
	(
	param0, 
	param1
	);
	ld.param.f64 	%fd675, [retval0];
	} // callseq 14
	setp.lt.s32 	%p160, %r41, 0;
	neg.f64 	%fd677, %fd675;
	selp.f64 	%fd678, %fd677, %fd675, %p158;
	selp.f64 	%fd679, %fd678, %fd675, %p160;
	setp.eq.f64 	%p161, %fd147, 0d0000000000000000;
	selp.b32 	%r317, %r41, 0, %p158;
	or.b32  	%r318, %r317, 2146435072;
	selp.b32 	%r319, %r318, %r317, %p157;
	mov.b32 	%r320, 0;
	mov.b64 	%fd680, {%r320, %r319};
	selp.f64 	%fd1486, %fd680, %fd679, %p161;
	add.f64 	%fd681, %fd147, 0d4008000000000000;
	{
	.reg .b32 %temp; 
	mov.b64 	{%temp, %r321}, %fd681;
	}
	and.b32  	%r322, %r321, 2146435072;
	setp.ne.s32 	%p162, %r322, 2146435072;
	@%p162 bra 	$L__BB1_77;
	setp.num.f64 	%p163, %fd147, %fd147;
	@%p163 bra 	$L__BB1_75;
	mov.f64 	%fd682, 0d4008000000000000;
	add.rn.f64 	%fd1486, %fd147, %fd682;
	bra.uni 	$L__BB1_77;
$L__BB1_75:
	setp.neu.f64 	%p164, %fd148, 0d7FF0000000000000;
	@%p164 bra 	$L__BB1_77;
	setp.lt.s32 	%p165, %r41, 0;
	setp.eq.s32 	%p166, %r33, 1073741824;
	and.b32  	%r324, %r3, 2147483647;
	setp.ne.s32 	%p167, %r324, 1071644672;
	selp.b32 	%r325, %r40, %r32, %p167;
	selp.b32 	%r326, %r325, %r32, %p166;
	selp.b32 	%r327, %r326, %r32, %p165;
	mov.b32 	%r328, 0;
	mov.b64 	%fd1486, {%r328, %r327};
$L__BB1_77:
	setp.lt.s32 	%p168, %r175, 0;
	selp.b32 	%r42, 0, 2146435072, %p168;
	setp.eq.f64 	%p169, %fd147, 0d0000000000000000;
	setp.lt.s32 	%p170, %r41, 0;
	and.b32  	%r43, %r175, 2146435072;
	setp.eq.s32 	%p171, %r43, 1072693248;
	setp.eq.f64 	%p172, %fd147, 0d3FF0000000000000;
	selp.f64 	%fd153, 0d3FF0000000000000, %fd1486, %p172;
	{ // callseq 15, 0
	.param .b64 param0;
	st.param.f64 	[param0], %fd148;
	.param .b64 param1;
	st.param.f64 	[param1], 0d4010000000000000;
	.param .b64 retval0;
	call.uni (retval0), 
	__internal_accurate_pow, 
	(
	param0, 
	param1
	);
	ld.param.f64 	%fd683, [retval0];
	} // callseq 15
	neg.f64 	%fd685, %fd683;
	selp.f64 	%fd686, %fd685, %fd683, %p171;
	selp.f64 	%fd687, %fd686, %fd683, %p170;
	selp.b32 	%r329, %r41, 0, %p171;
	or.b32  	%r330, %r329, 2146435072;
	selp.b32 	%r331, %r330, %r329, %p168;
	mov.b32 	%r332, 0;
	mov.b64 	%fd688, {%r332, %r331};
	selp.f64 	%fd1487, %fd688, %fd687, %p169;
	add.f64 	%fd689, %fd147, 0d4010000000000000;
	{
	.reg .b32 %temp; 
	mov.b64 	{%temp, %r333}, %fd689;
	}
	and.b32  	%r334, %r333, 2146435072;
	setp.ne.s32 	%p173, %r334, 2146435072;
	@%p173 bra 	$L__BB1_82;
	setp.num.f64 	%p174, %fd147, %fd147;
	@%p174 bra 	$L__BB1_80;
	mov.f64 	%fd690, 0d4010000000000000;
	add.rn.f64 	%fd1487, %fd147, %fd690;
	bra.uni 	$L__BB1_82;
$L__BB1_80:
	setp.neu.f64 	%p175, %fd148, 0d7FF0000000000000;
	@%p175 bra 	$L__BB1_82;
	setp.lt.s32 	%p176, %r41, 0;
	setp.eq.s32 	%p177, %r43, 1072693248;
	and.b32  	%r336, %r175, 2147483647;
	setp.ne.s32 	%p178, %r336, 1071644672;
	or.b32  	%r337, %r42, -2147483648;
	selp.b32 	%r338, %r337, %r42, %p178;
	selp.b32 	%r339, %r338, %r42, %p177;
	selp.b32 	%r340, %r339, %r42, %p176;
	mov.b32 	%r341, 0;
	mov.b64 	%fd1487, {%r341, %r340};
$L__BB1_82:
	or.b32  	%r44, %r34, -2147483648;
	setp.eq.f64 	%p179, %fd147, 0d3FF0000000000000;
	setp.eq.f64 	%p180, %fd147, 0d0000000000000000;
	setp.lt.s32 	%p181, %r41, 0;
	setp.lt.s32 	%p182, %r2, 0;
	setp.eq.s32 	%p183, %r35, 1062207488;
	selp.f64 	%fd158, 0d3FF0000000000000, %fd1487, %p179;
	mul.f64 	%fd691, %fd158, 0d4010000000000000;
	mul.f64 	%fd692, %fd1463, 0dC086300000000000;
	fma.rn.f64 	%fd159, %fd1464, 0dC0A1300000000000, %fd692;
	mul.f64 	%fd160, %fd159, %fd691;
	{ // callseq 16, 0
	.param .b64 param0;
	st.param.f64 	[param0], 0d3FECCCCCCCCCCCCD;
	.param .b64 param1;
	st.param.f64 	[param1], 0d4000000000000000;
	.param .b64 retval0;
	call.uni (retval0), 
	__internal_accurate_pow, 
	(
	param0, 
	param1
	);
	ld.param.f64 	%fd693, [retval0];
	} // callseq 16
	neg.f64 	%fd695, %fd693;
	selp.f64 	%fd161, %fd695, %fd693, %p1;
	{ // callseq 17, 0
	.param .b64 param0;
	st.param.f64 	[param0], %fd148;
	.param .b64 param1;
	st.param.f64 	[param1], 0d4000000000000000;
	.param .b64 retval0;
	call.uni (retval0), 
	__internal_accurate_pow, 
	(
	param0, 
	param1
	);
	ld.param.f64 	%fd696, [retval0];
	} // callseq 17
	neg.f64 	%fd698, %fd696;
	selp.f64 	%fd699, %fd698, %fd696, %p183;
	selp.f64 	%fd700, %fd699, %fd696, %p181;
	selp.b32 	%r342, %r41, 0, %p183;
	or.b32  	%r343, %r342, 2146435072;
	selp.b32 	%r344, %r343, %r342, %p182;
	mov.b32 	%r345, 0;
	mov.b64 	%fd701, {%r345, %r344};
	selp.f64 	%fd1488, %fd701, %fd700, %p180;
	add.f64 	%fd702, %fd147, 0d4000000000000000;
	{
	.reg .b32 %temp; 
	mov.b64 	{%temp, %r346}, %fd702;
	}
	and.b32  	%r347, %r346, 2146435072;
	setp.ne.s32 	%p185, %r347, 2146435072;
	@%p185 bra 	$L__BB1_87;
	setp.num.f64 	%p186, %fd147, %fd147;
	@%p186 bra 	$L__BB1_85;
	mov.f64 	%fd703, 0d4000000000000000;
	add.rn.f64 	%fd1488, %fd147, %fd703;
	bra.uni 	$L__BB1_87;
$L__BB1_85:
	setp.neu.f64 	%p187, %fd148, 0d7FF0000000000000;
	@%p187 bra 	$L__BB1_87;
	setp.lt.s32 	%p188, %r41, 0;
	setp.eq.s32 	%p189, %r35, 1062207488;
	and.b32  	%r349, %r2, 2147483647;
	setp.ne.s32 	%p190, %r349, 1071644672;
	selp.b32 	%r350, %r44, %r34, %p190;
	selp.b32 	%r351, %r350, %r34, %p189;
	selp.b32 	%r352, %r351, %r34, %p188;
	mov.b32 	%r353, 0;
	mov.b64 	%fd1488, {%r353, %r352};
$L__BB1_87:
	setp.eq.f64 	%p191, %fd147, 0d3FF0000000000000;
	setp.eq.f64 	%p192, %fd39, 0d0000000000000000;
	setp.lt.s32 	%p193, %r25, 0;
	setp.lt.s32 	%p194, %r3, 0;
	setp.eq.s32 	%p195, %r33, 1073741824;
	selp.f64 	%fd166, 0d3FF0000000000000, %fd1488, %p191;
	{ // callseq 18, 0
	.param .b64 param0;
	st.param.f64 	[param0], %fd49;
	.param .b64 param1;
	st.param.f64 	[param1], 0d4008000000000000;
	.param .b64 retval0;
	call.uni (retval0), 
	__internal_accurate_pow, 
	(
	param0, 
	param1
	);
	ld.param.f64 	%fd704, [retval0];
	} // callseq 18
	neg.f64 	%fd706, %fd704;
	selp.f64 	%fd707, %fd706, %fd704, %p195;
	selp.f64 	%fd708, %fd707, %fd704, %p193;
	selp.b32 	%r354, %r25, 0, %p195;
	or.b32  	%r355, %r354, 2146435072;
	selp.b32 	%r356, %r355, %r354, %p194;
	mov.b32 	%r357, 0;
	mov.b64 	%fd709, {%r357, %r356};
	selp.f64 	%fd1489, %fd709, %fd708, %p192;
	add.f64 	%fd710, %fd39, 0d4008000000000000;
	{
	.reg .b32 %temp; 
	mov.b64 	{%temp, %r358}, %fd710;
	}
	and.b32  	%r359, %r358, 2146435072;
	setp.ne.s32 	%p197, %r359, 2146435072;
	@%p197 bra 	$L__BB1_92;
	setp.num.f64 	%p198, %fd39, %fd39;
	@%p198 bra 	$L__BB1_90;
	mov.f64 	%fd711, 0d4008000000000000;
	add.rn.f64 	%fd1489, %fd39, %fd711;
	bra.uni 	$L__BB1_92;
$L__BB1_90:
	setp.neu.f64 	%p199, %fd49, 0d7FF0000000000000;
	@%p199 bra 	$L__BB1_92;
	setp.lt.s32 	%p200, %r25, 0;
	setp.eq.s32 	%p201, %r33, 1073741824;
	and.b32  	%r361, %r3, 2147483647;
	setp.ne.s32 	%p202, %r361, 1071644672;
	selp.b32 	%r362, %r40, %r32, %p202;
	selp.b32 	%r363, %r362, %r32, %p201;
	selp.b32 	%r364, %r363, %r32, %p200;
	mov.b32 	%r365, 0;
	mov.b64 	%fd1489, {%r365, %r364};
$L__BB1_92:
	setp.eq.f64 	%p203, %fd39, 0d3FF0000000000000;
	setp.eq.f64 	%p204, %fd39, 0d0000000000000000;
	setp.lt.s32 	%p205, %r25, 0;
	setp.lt.s32 	%p206, %r178, 0;
	and.b32  	%r45, %r178, 2146435072;
	setp.eq.s32 	%p207, %r45, 1073741824;
	selp.f64 	%fd171, 0d3FF0000000000000, %fd1489, %p203;
	mul.f64 	%fd712, %fd161, %fd166;
	mul.f64 	%fd713, %fd159, %fd712;
	mul.f64 	%fd714, %fd713, %fd171;
	mul.f64 	%fd715, %fd66, %fd714;
	mul.f64 	%fd716, %fd153, 0d400CCCCCCCCCCCCD;
	mul.f64 	%fd717, %fd159, %fd716;
	mul.f64 	%fd718, %fd54, %fd717;
	mul.f64 	%fd719, %fd60, %fd718;
	mul.f64 	%fd720, %fd39, %fd160;
	sub.f64 	%fd721, %fd719, %fd720;
	sub.f64 	%fd722, %fd721, %fd715;
	mul.f64 	%fd723, %fd161, 0d4010000000000000;
	mul.f64 	%fd724, %fd723, 0d4056800000000000;
	mul.f64 	%fd725, %fd158, %fd724;
	mul.f64 	%fd726, %fd114, %fd725;
	mul.f64 	%fd727, %fd74, %fd726;
	fma.rn.f64 	%fd728, %fd104, %fd727, %fd722;
	mul.f64 	%fd729, %fd66, %fd726;
	fma.rn.f64 	%fd172, %fd104, %fd729, %fd728;
	{ // callseq 19, 0
	.param .b64 param0;
	st.param.f64 	[param0], 0d3FECCCCCCCCCCCCD;
	.param .b64 param1;
	st.param.f64 	[param1], 0d4018000000000000;
	.param .b64 retval0;
	call.uni (retval0), 
	__internal_accurate_pow, 
	(
	param0, 
	param1
	);
	ld.param.f64 	%fd730, [retval0];
	} // callseq 19
	neg.f64 	%fd732, %fd730;
	selp.f64 	%fd173, %fd732, %fd730, %p2;
	{ // callseq 20, 0
	.param .b64 param0;
	st.param.f64 	[param0], %fd49;
	.param .b64 param1;
	st.param.f64 	[param1], 0d4018000000000000;
	.param .b64 retval0;
	call.uni (retval0), 
	__internal_accurate_pow, 
	(
	param0, 
	param1
	);
	ld.param.f64 	%fd733, [retval0];
	} // callseq 20
	neg.f64 	%fd735, %fd733;
	selp.f64 	%fd736, %fd735, %fd733, %p207;
	selp.f64 	%fd737, %fd736, %fd733, %p205;
	selp.b32 	%r366, %r25, 0, %p207;
	or.b32  	%r367, %r366, 2146435072;
	selp.b32 	%r368, %r367, %r366, %p206;
	mov.b32 	%r369, 0;
	mov.b64 	%fd738, {%r369, %r368};
	selp.f64 	%fd1490, %fd738, %fd737, %p204;
	add.f64 	%fd739, %fd39, 0d4018000000000000;
	{
	.reg .b32 %temp; 
	mov.b64 	{%temp, %r370}, %fd739;
	}
	and.b32  	%r371, %r370, 2146435072;
	setp.ne.s32 	%p208, %r371, 2146435072;
	@%p208 bra 	$L__BB1_97;
	setp.num.f64 	%p209, %fd39, %fd39;
	@%p209 bra 	$L__BB1_95;
	mov.f64 	%fd740, 0d4018000000000000;
	add.rn.f64 	%fd1490, %fd39, %fd740;
	bra.uni 	$L__BB1_97;
$L__BB1_95:
	setp.neu.f64 	%p210, %fd49, 0d7FF0000000000000;
	@%p210 bra 	$L__BB1_97;
	setp.lt.s32 	%p211, %r25, 0;
	setp.eq.s32 	%p212, %r45, 1073741824;
	and.b32  	%r373, %r178, 2147483647;
	setp.ne.s32 	%p213, %r373, 1071644672;
	setp.lt.s32 	%p214, %r178, 0;
	selp.b32 	%r374, 0, 2146435072, %p214;
	or.b32  	%r375, %r374, -2147483648;
	selp.b32 	%r376, %r375, %r374, %p213;
	selp.b32 	%r377, %r376, %r374, %p212;
	selp.b32 	%r378, %r377, %r374, %p211;
	mov.b32 	%r379, 0;
	mov.b64 	%fd1490, {%r379, %r378};
$L__BB1_97:
	setp.eq.f64 	%p215, %fd60, 0d0000000000000000;
	setp.lt.s32 	%p216, %r29, 0;
	setp.eq.f64 	%p217, %fd39, 0d3FF0000000000000;
	setp.lt.s32 	%p218, %r175, 0;
	setp.eq.s32 	%p219, %r43, 1072693248;
	selp.f64 	%fd178, 0d3FF0000000000000, %fd1490, %p217;
	{ // callseq 21, 0
	.param .b64 param0;
	st.param.f64 	[param0], %fd61;
	.param .b64 param1;
	st.param.f64 	[param1], 0d4010000000000000;
	.param .b64 retval0;
	call.uni (retval0), 
	__internal_accurate_pow, 
	(
	param0, 
	param1
	);
	ld.param.f64 	%fd741, [retval0];
	} // callseq 21
	neg.f64 	%fd743, %fd741;
	selp.f64 	%fd744, %fd743, %fd741, %p219;
	selp.f64 	%fd745, %fd744, %fd741, %p216;
	selp.b32 	%r380, %r29, 0, %p219;
	or.b32  	%r381, %r380, 2146435072;
	selp.b32 	%r382, %r381, %r380, %p218;
	mov.b32 	%r383, 0;
	mov.b64 	%fd746, {%r383, %r382};
	selp.f64 	%fd1491, %fd746, %fd745, %p215;
	add.f64 	%fd747, %fd60, 0d4010000000000000;
	{
	.reg .b32 %temp; 
	mov.b64 	{%temp, %r384}, %fd747;
	}
	and.b32  	%r385, %r384, 2146435072;
	setp.ne.s32 	%p221, %r385, 2146435072;
	@%p221 bra 	$L__BB1_102;
	setp.num.f64 	%p222, %fd60, %fd60;
	@%p222 bra 	$L__BB1_100;
	mov.f64 	%fd748, 0d4010000000000000;
	add.rn.f64 	%fd1491, %fd60, %fd748;
	bra.uni 	$L__BB1_102;
$L__BB1_100:
	setp.neu.f64 	%p223, %fd61, 0d7FF0000000000000;
	@%p223 bra 	$L__BB1_102;
	setp.lt.s32 	%p224, %r29, 0;
	setp.eq.s32 	%p225, %r43, 1072693248;
	and.b32  	%r387, %r175, 2147483647;
	setp.ne.s32 	%p226, %r387, 1071644672;
	or.b32  	%r388, %r42, -2147483648;
	selp.b32 	%r389, %r388, %r42, %p226;
	selp.b32 	%r390, %r389, %r42, %p225;
	selp.b32 	%r391, %r390, %r42, %p224;
	mov.b32 	%r392, 0;
	mov.b64 	%fd1491, {%r392, %r391};
$L__BB1_102:
	setp.eq.f64 	%p227, %fd60, 0d3FF0000000000000;
	setp.lt.s32 	%p228, %r2, 0;
	setp.eq.s32 	%p229, %r35, 1062207488;
	selp.f64 	%fd183, 0d3FF0000000000000, %fd1491, %p227;
	mul.f64 	%fd749, %fd173, 0d4056800000000000;
	mul.f64 	%fd750, %fd114, %fd749;
	mul.f64 	%fd751, %fd750, %fd178;
	mul.f64 	%fd752, %fd751, %fd183;
	fma.rn.f64 	%fd184, %fd22, %fd752, %fd172;
	{ // callseq 22, 0
	.param .b64 param0;
	st.param.f64 	[param0], 0d3FECCCCCCCCCCCCD;
	.param .b64 param1;
	st.param.f64 	[param1], 0d4010000000000000;
	.param .b64 retval0;
	call.uni (retval0), 
	__internal_accurate_pow, 
	(
	param0, 
	param1
	);
	ld.param.f64 	%fd753, [retval0];
	} // callseq 22
	neg.f64 	%fd755, %fd753;
	selp.f64 	%fd185, %fd755, %fd753, %p3;
	{
	.reg .b32 %temp; 
	mov.b64 	{%temp, %r46}, %fd1467;
	}
	abs.f64 	%fd186, %fd1467;
	{ // callseq 23, 0
	.param .b64 param0;
	st.param.f64 	[param0], %fd186;
	.param .b64 param1;
	st.param.f64 	[param1], 0d4000000000000000;
	.param .b64 retval0;
	call.uni (retval0), 
	__internal_accurate_pow, 
	(
	param0, 
	param1
	);
	ld.param.f64 	%fd756, [retval0];
	} // callseq 23
	setp.lt.s32 	%p231, %r46, 0;
	neg.f64 	%fd758, %fd756;
	selp.f64 	%fd759, %fd758, %fd756, %p229;
	selp.f64 	%fd760, %fd759, %fd756, %p231;
	setp.eq.f64 	%p232, %fd1467, 0d0000000000000000;
	selp.b32 	%r393, %r46, 0, %p229;
	or.b32  	%r394, %r393, 2146435072;
	selp.b32 	%r395, %r394, %r393, %p228;
	mov.b32 	%r396, 0;
	mov.b64 	%fd761, {%r396, %r395};
	selp.f64 	%fd1492, %fd761, %fd760, %p232;
	add.f64 	%fd762, %fd1467, 0d4000000000000000;
	{
	.reg .b32 %temp; 
	mov.b64 	{%temp, %r397}, %fd762;
	}
	and.b32  	%r398, %r397, 2146435072;
	setp.ne.s32 	%p233, %r398, 2146435072;
	@%p233 bra 	$L__BB1_107;
	setp.num.f64 	%p234, %fd1467, %fd1467;
	@%p234 bra 	$L__BB1_105;
	mov.f64 	%fd763, 0d4000000000000000;
	add.rn.f64 	%fd1492, %fd1467, %fd763;
	bra.uni 	$L__BB1_107;
$L__BB1_105:
	setp.neu.f64 	%p235, %fd186, 0d7FF0000000000000;
	@%p235 bra 	$L__BB1_107;
	setp.lt.s32 	%p236, %r46, 0;
	setp.eq.s32 	%p237, %r35, 1062207488;
	and.b32  	%r400, %r2, 2147483647;
	setp.ne.s32 	%p238, %r400, 1071644672;
	selp.b32 	%r401, %r44, %r34, %p238;
	selp.b32 	%r402, %r401, %r34, %p237;
	selp.b32 	%r403, %r402, %r34, %p236;
	mov.b32 	%r404, 0;
	mov.b64 	%fd1492, {%r404, %r403};
$L__BB1_107:
	setp.eq.f64 	%p239, %fd39, 0d0000000000000000;
	setp.lt.s32 	%p240, %r25, 0;
	setp.lt.s32 	%p241, %r175, 0;
	setp.eq.s32 	%p242, %r43, 1072693248;
	setp.eq.f64 	%p244, %fd1467, 0d3FF0000000000000;
	selp.f64 	%fd191, 0d3FF0000000000000, %fd1492, %p244;
	{ // callseq 24, 0
	.param .b64 param0;
	st.param.f64 	[param0], %fd49;
	.param .b64 param1;
	st.param.f64 	[param1], 0d4010000000000000;
	.param .b64 retval0;
	call.uni (retval0), 
	__internal_accurate_pow, 
	(
	param0, 
	param1
	);
	ld.param.f64 	%fd764, [retval0];
	} // callseq 24
	neg.f64 	%fd766, %fd764;
	selp.f64 	%fd767, %fd766, %fd764, %p242;
	selp.f64 	%fd768, %fd767, %fd764, %p240;
	selp.b32 	%r405, %r25, 0, %p242;
	or.b32  	%r406, %r405, 2146435072;
	selp.b32 	%r407, %r406, %r405, %p241;
	mov.b32 	%r408, 0;
	mov.b64 	%fd769, {%r408, %r407};
	selp.f64 	%fd1493, %fd769, %fd768, %p239;
	add.f64 	%fd770, %fd39, 0d4010000000000000;
	{
	.reg .b32 %temp; 
	mov.b64 	{%temp, %r409}, %fd770;
	}
	and.b32  	%r410, %r409, 2146435072;
	setp.ne.s32 	%p245, %r410, 2146435072;
	@%p245 bra 	$L__BB1_112;
	setp.num.f64 	%p246, %fd39, %fd39;
	@%p246 bra 	$L__BB1_110;
	mov.f64 	%fd771, 0d4010000000000000;
	add.rn.f64 	%fd1493, %fd39, %fd771;
	bra.uni 	$L__BB1_112;
$L__BB1_110:
	setp.neu.f64 	%p247, %fd49, 0d7FF0000000000000;
	@%p247 bra 	$L__BB1_112;
	setp.lt.s32 	%p248, %r25, 0;
	setp.eq.s32 	%p249, %r43, 1072693248;
	and.b32  	%r412, %r175, 2147483647;
	setp.ne.s32 	%p250, %r412, 1071644672;
	or.b32  	%r413, %r42, -2147483648;
	selp.b32 	%r414, %r413, %r42, %p250;
	selp.b32 	%r415, %r414, %r42, %p249;
	selp.b32 	%r416, %r415, %r42, %p248;
	mov.b32 	%r417, 0;
	mov.b64 	%fd1493, {%r417, %r416};
$L__BB1_112:
	setp.eq.f64 	%p251, %fd39, 0d3FF0000000000000;
	setp.eq.f64 	%p252, %fd39, 0d0000000000000000;
	setp.lt.s32 	%p253, %r25, 0;
	setp.lt.s32 	%p254, %r180, 0;
	and.b32  	%r418, %r180, 2146435072;
	setp.eq.s32 	%p255, %r418, 1074790400;
	selp.f64 	%fd196, 0d3FF0000000000000, %fd1493, %p251;
	mul.f64 	%fd772, %fd185, 0d4056800000000000;
	mul.f64 	%fd773, %fd772, %fd191;
	mul.f64 	%fd774, %fd773, %fd196;
	mul.f64 	%fd775, %fd183, %fd774;
	fma.rn.f64 	%fd197, %fd22, %fd775, %fd184;
	{ // callseq 25, 0
	.param .b64 param0;
	st.param.f64 	[param0], 0d3FECCCCCCCCCCCCD;
	.param .b64 param1;
	st.param.f64 	[param1], 0d4008000000000000;
	.param .b64 retval0;
	call.uni (retval0), 
	__internal_accurate_pow, 
	(
	param0, 
	param1
	);
	ld.param.f64 	%fd776, [retval0];
	} // callseq 25
	neg.f64 	%fd778, %fd776;
	selp.f64 	%fd198, %fd778, %fd776, %p4;
	{ // callseq 26, 0
	.param .b64 param0;
	st.param.f64 	[param0], 0d3FECCCCCCCCCCCCD;
	.param .b64 param1;
	st.param.f64 	[param1], 0d4014000000000000;
	.param .b64 retval0;
	call.uni (retval0), 
	__internal_accurate_pow, 
	(
	param0, 
	param1
	);
	ld.param.f64 	%fd779, [retval0];
	} // callseq 26
	neg.f64 	%fd781, %fd779;
	selp.f64 	%fd199, %fd781, %fd779, %p5;
	mul.f64 	%fd200, %fd199, 0d4018000000000000;
	{ // callseq 27, 0
	.param .b64 param0;
	st.param.f64 	[param0], %fd49;
	.param .b64 param1;
	st.param.f64 	[param1], 0d4014000000000000;
	.param .b64 retval0;
	call.uni (retval0), 
	__internal_accurate_pow, 
	(
	param0, 
	param1
	);
	ld.param.f64 	%fd782, [retval0];
	} // callseq 27
	neg.f64 	%fd784, %fd782;
	selp.f64 	%fd785, %fd784, %fd782, %p255;
	selp.f64 	%fd786, %fd785, %fd782, %p253;
	selp.b32 	%r419, %r25, 0, %p255;
	or.b32  	%r420, %r419, 2146435072;
	selp.b32 	%r421, %r420, %r419, %p254;
	mov.b32 	%r422, 0;
	mov.b64 	%fd787, {%r422, %r421};
	selp.f64 	%fd1494, %fd787, %fd786, %p252;
	add.f64 	%fd788, %fd39, 0d4014000000000000;
	{
	.reg .b32 %temp; 
	mov.b64 	{%temp, %r423}, %fd788;
	}
	and.b32  	%r424, %r423, 2146435072;
	setp.ne.s32 	%p256, %r424, 2146435072;
	@%p256 bra 	$L__BB1_117;
	setp.num.f64 	%p257, %fd39, %fd39;
	@%p257 bra 	$L__BB1_115;
	mov.f64 	%fd789, 0d4014000000000000;
	add.rn.f64 	%fd1494, %fd39, %fd789;
	bra.uni 	$L__BB1_117;
$L__BB1_115:
	setp.neu.f64 	%p258, %fd49, 0d7FF0000000000000;
	@%p258 bra 	$L__BB1_117;
	setp.lt.s32 	%p259, %r25, 0;
	and.b32  	%r425, %r180, 2146435072;
	setp.eq.s32 	%p260, %r425, 1074790400;
	and.b32  	%r426, %r180, 2147483647;
	setp.ne.s32 	%p261, %r426, 1071644672;
	setp.lt.s32 	%p262, %r180, 0;
	selp.b32 	%r427, 0, 2146435072, %p262;
	or.b32  	%r428, %r427, -2147483648;
	selp.b32 	%r429, %r428, %r427, %p261;
	selp.b32 	%r430, %r429, %r427, %p260;
	selp.b32 	%r431, %r430, %r427, %p259;
	mov.b32 	%r432, 0;
	mov.b64 	%fd1494, {%r432, %r431};
$L__BB1_117:
	mul.f64 	%fd790, %fd198, 0d4020000000000000;
	mul.f64 	%fd791, %fd790, 0d4056800000000000;
	mul.f64 	%fd792, %fd153, %fd791;
	mul.f64 	%fd793, %fd114, %fd792;
	setp.eq.f64 	%p263, %fd47, 0d0000000000000000;
	setp.lt.s32 	%p264, %r30, 0;
	setp.eq.f64 	%p265, %fd39, 0d3FF0000000000000;
	setp.lt.s32 	%p266, %r3, 0;
	and.b32  	%r433, %r3, 2146435072;
	setp.eq.s32 	%p267, %r433, 1073741824;
	selp.f64 	%fd205, 0d3FF0000000000000, %fd1494, %p265;
	mul.f64 	%fd794, %fd200, 0d4056800000000000;
	mul.f64 	%fd795, %fd147, %fd794;
	mul.f64 	%fd796, %fd114, %fd795;
	mul.f64 	%fd797, %fd796, %fd205;
	mul.f64 	%fd798, %fd129, %fd797;
	mul.f64 	%fd799, %fd22, %fd798;
	mul.f64 	%fd800, %fd171, %fd793;
	mul.f64 	%fd801, %fd60, %fd800;
	mul.f64 	%fd802, %fd22, %fd801;
	sub.f64 	%fd803, %fd197, %fd802;
	sub.f64 	%fd804, %fd803, %fd799;
	mul.f64 	%fd805, %fd198, 0d4018000000000000;
	mul.f64 	%fd806, %fd805, 0d4056800000000000;
	mul.f64 	%fd807, %fd147, %fd806;
	mul.f64 	%fd808, %fd191, %fd807;
	mul.f64 	%fd809, %fd171, %fd808;
	mul.f64 	%fd810, %fd129, %fd809;
	mul.f64 	%fd811, %fd22, %fd810;
	sub.f64 	%fd812, %fd804, %fd811;
	mul.f64 	%fd813, %fd153, 0d4084400000000000;
	mul.f64 	%fd206, %fd813, %fd191;
	mul.f64 	%fd814, %fd39, %fd206;
	mul.f64 	%fd815, %fd60, %fd814;
	mul.f64 	%fd816, %fd22, %fd815;
	sub.f64 	%fd817, %fd812, %fd816;
	mul.f64 	%fd818, %fd161, 0d4010000000000000;
	mul.f64 	%fd819, %fd818, 0d4056800000000000;
	mul.f64 	%fd820, %fd82, %fd819;
	mul.f64 	%fd821, %fd158, %fd820;
	mul.f64 	%fd822, %fd74, %fd821;
	mul.f64 	%fd823, %fd54, %fd822;
	fma.rn.f64 	%fd824, %fd22, %fd823, %fd817;
	mul.f64 	%fd825, %fd158, %fd819;
	mul.f64 	%fd826, %fd114, %fd825;
	mul.f64 	%fd827, %fd74, %fd826;
	mul.f64 	%fd828, %fd54, %fd827;
	fma.rn.f64 	%fd829, %fd22, %fd828, %fd824;
	mul.f64 	%fd830, %fd54, %fd821;
	mul.f64 	%fd831, %fd66, %fd830;
	fma.rn.f64 	%fd832, %fd22, %fd831, %fd829;
	mul.f64 	%fd833, %fd198, 0d4010000000000000;
	mul.f64 	%fd834, %fd833, 0d4056800000000000;
	mul.f64 	%fd835, %fd82, %fd834;
	mul.f64 	%fd836, %fd153, %fd835;
	mul.f64 	%fd837, %fd171, %fd836;
	mul.f64 	%fd838, %fd129, %fd837;
	mul.f64 	%fd839, %fd22, %fd838;
	sub.f64 	%fd840, %fd832, %fd839;
	mul.f64 	%fd841, %fd185, 0d4056800000000000;
	mul.f64 	%fd842, %fd82, %fd841;
	mul.f64 	%fd207, %fd166, %fd842;
	mul.f64 	%fd843, %fd207, %fd196;
	mul.f64 	%fd844, %fd183, %fd843;
	fma.rn.f64 	%fd845, %fd22, %fd844, %fd840;
	mul.f64 	%fd846, %fd54, %fd826;
	mul.f64 	%fd847, %fd66, %fd846;
	fma.rn.f64 	%fd848, %fd22, %fd847, %fd845;
	mul.f64 	%fd849, %fd39, %fd793;
	mul.f64 	%fd850, %fd129, %fd849;
	mul.f64 	%fd851, %fd104, %fd850;
	sub.f64 	%fd852, %fd848, %fd851;
	mul.f64 	%fd853, %fd153, %fd834;
	mul.f64 	%fd854, %fd114, %fd853;
	mul.f64 	%fd855, %fd171, %fd854;
	mul.f64 	%fd856, %fd129, %fd855;
	mul.f64 	%fd857, %fd22, %fd856;
	sub.f64 	%fd858, %fd852, %fd857;
	mul.f64 	%fd859, %fd185, 0d4028000000000000;
	mul.f64 	%fd860, %fd859, 0d4056800000000000;
	mul.f64 	%fd861, %fd166, %fd860;
	mul.f64 	%fd862, %fd114, %fd861;
	mul.f64 	%fd863, %fd862, %fd196;
	mul.f64 	%fd864, %fd66, %fd863;
	fma.rn.f64 	%fd865, %fd22, %fd864, %fd858;
	mul.f64 	%fd866, %fd166, %fd841;
	mul.f64 	%fd867, %fd114, %fd866;
	mul.f64 	%fd868, %fd867, %fd196;
	mul.f64 	%fd869, %fd183, %fd868;
	fma.rn.f64 	%fd870, %fd22, %fd869, %fd865;
	mul.f64 	%fd871, %fd161, 0d4028000000000000;
	mul.f64 	%fd872, %fd871, 0d4056800000000000;
	mul.f64 	%fd873, %fd872, %fd166;
	mul.f64 	%fd874, %fd873, %fd191;
	mul.f64 	%fd875, %fd54, %fd874;
	mul.f64 	%fd876, %fd66, %fd875;
	fma.rn.f64 	%fd877, %fd22, %fd876, %fd870;
	mul.f64 	%fd878, %fd153, %fd819;
	mul.f64 	%fd879, %fd1463, %fd878;
	mul.f64 	%fd208, %fd1467, %fd879;
	mul.f64 	%fd880, %fd129, %fd208;
	mul.f64 	%fd881, %fd104, %fd880;
	sub.f64 	%fd882, %fd877, %fd881;
	add.f64 	%fd209, %fd199, %fd199;
	mul.f64 	%fd883, %fd209, 0d4056800000000000;
	mul.f64 	%fd884, %fd1463, %fd883;
	mul.f64 	%fd885, %fd1467, %fd884;
	mul.f64 	%fd886, %fd885, %fd205;
	mul.f64 	%fd887, %fd183, %fd886;
	fma.rn.f64 	%fd888, %fd22, %fd887, %fd882;
	mul.f64 	%fd889, %fd185, 0d4008000000000000;
	mul.f64 	%fd890, %fd889, 0d4056800000000000;
	mul.f64 	%fd891, %fd166, %fd890;
	mul.f64 	%fd892, %fd114, %fd891;
	mul.f64 	%fd893, %fd54, %fd892;
	mul.f64 	%fd894, %fd183, %fd893;
	fma.rn.f64 	%fd895, %fd104, %fd894, %fd888;
	mul.f64 	%fd896, %fd158, 0dC0A8D4E147AE147B;
	mul.f64 	%fd897, %fd47, %fd896;
	mul.f64 	%fd898, %fd39, %fd897;
	fma.rn.f64 	%fd899, %fd22, %fd898, %fd895;
	mul.f64 	%fd900, %fd74, %fd892;
	mul.f64 	%fd901, %fd54, %fd900;
	mul.f64 	%fd902, %fd66, %fd901;
	fma.rn.f64 	%fd903, %fd104, %fd902, %fd899;
	mul.f64 	%fd904, %fd161, 0d4030000000000000;
	mul.f64 	%fd905, %fd904, 0d4056800000000000;
	mul.f64 	%fd906, %fd153, %fd905;
	mul.f64 	%fd907, %fd1463, %fd906;
	mul.f64 	%fd908, %fd1467, %fd907;
	mul.f64 	%fd909, %fd54, %fd908;
	mul.f64 	%fd910, %fd60, %fd909;
	mul.f64 	%fd911, %fd22, %fd910;
	sub.f64 	%fd912, %fd903, %fd911;
	mul.f64 	%fd913, %fd147, %fd860;
	mul.f64 	%fd914, %fd1463, %fd913;
	mul.f64 	%fd915, %fd1467, %fd914;
	mul.f64 	%fd916, %fd915, %fd196;
	mul.f64 	%fd917, %fd129, %fd916;
	mul.f64 	%fd918, %fd22, %fd917;
	sub.f64 	%fd919, %fd912, %fd918;
	mul.f64 	%fd920, %fd74, %fd836;
	mul.f64 	%fd921, %fd171, %fd920;
	mul.f64 	%fd922, %fd60, %fd921;
	mul.f64 	%fd923, %fd22, %fd922;
	sub.f64 	%fd924, %fd919, %fd923;
	mul.f64 	%fd925, %fd74, %fd793;
	mul.f64 	%fd926, %fd39, %fd925;
	mul.f64 	%fd927, %fd60, %fd926;
	mul.f64 	%fd928, %fd104, %fd927;
	sub.f64 	%fd929, %fd924, %fd928;
	mul.f64 	%fd930, %fd74, %fd854;
	mul.f64 	%fd931, %fd171, %fd930;
	mul.f64 	%fd932, %fd60, %fd931;
	mul.f64 	%fd933, %fd22, %fd932;
	sub.f64 	%fd210, %fd929, %fd933;
	{ // callseq 28, 0
	.param .b64 param0;
	st.param.f64 	[param0], %fd69;
	.param .b64 param1;
	st.param.f64 	[param1], 0d4008000000000000;
	.param .b64 retval0;
	call.uni (retval0), 
	__internal_accurate_pow, 
	(
	param0, 
	param1
	);
	ld.param.f64 	%fd934, [retval0];
	} // callseq 28
	neg.f64 	%fd936, %fd934;
	selp.f64 	%fd937, %fd936, %fd934, %p267;
	selp.f64 	%fd938, %fd937, %fd934, %p264;
	selp.b32 	%r434, %r30, 0, %p267;
	or.b32  	%r435, %r434, 2146435072;
	selp.b32 	%r436, %r435, %r434, %p266;
	mov.b32 	%r437, 0;
	mov.b64 	%fd939, {%r437, %r436};
	selp.f64 	%fd1495, %fd939, %fd938, %p263;
	add.f64 	%fd940, %fd47, 0d4008000000000000;
	{
	.reg .b32 %temp; 
	mov.b64 	{%temp, %r438}, %fd940;
	}
	and.b32  	%r439, %r438, 2146435072;
	setp.ne.s32 	%p268, %r439, 2146435072;
	@%p268 bra 	$L__BB1_122;
	setp.num.f64 	%p269, %fd47, %fd47;
	@%p269 bra 	$L__BB1_120;
	mov.f64 	%fd941, 0d4008000000000000;
	add.rn.f64 	%fd1495, %fd47, %fd941;
	bra.uni 	$L__BB1_122;
$L__BB1_120:
	setp.neu.f64 	%p270, %fd69, 0d7FF0000000000000;
	@%p270 bra 	$L__BB1_122;
	setp.lt.s32 	%p271, %r30, 0;
	and.b32  	%r440, %r3, 2146435072;
	setp.eq.s32 	%p272, %r440, 1073741824;
	and.b32  	%r441, %r3, 2147483647;
	setp.ne.s32 	%p273, %r441, 1071644672;
	setp.lt.s32 	%p274, %r3, 0;
	selp.b32 	%r442, 0, 2146435072, %p274;
	or.b32  	%r443, %r442, -2147483648;
	selp.b32 	%r444, %r443, %r442, %p273;
	selp.b32 	%r445, %r444, %r442, %p272;
	selp.b32 	%r446, %r445, %r442, %p271;
	mov.b32 	%r447, 0;
	mov.b64 	%fd1495, {%r447, %r446};
$L__BB1_122:
	ld.param.u64 	%rd52, [_Z8simulateP17curandStateXORWOWPdS1_S1_ii_param_1];
	fma.rn.f64 	%fd942, %fd31, 0d4056800000000000, 0d4010000000000000;
	mul.f64 	%fd943, %fd942, %fd136;
	mul.f64 	%fd944, %fd135, 0d4056800000000000;
	mul.f64 	%fd945, %fd161, 0d4010000000000000;
	mul.f64 	%fd946, %fd945, 0d4056800000000000;
	mul.f64 	%fd947, %fd1461, %fd946;
	mul.f64 	%fd948, %fd153, %fd947;
	mul.f64 	%fd949, %fd1467, %fd948;
	mul.f64 	%fd950, %fd942, 0d3FECCCCCCCCCCCCD;
	sub.f64 	%fd951, %fd1461, %fd1465;
	sub.f64 	%fd952, %fd1462, %fd1466;
	mul.f64 	%fd953, %fd952, 0d4057800000000000;
	mul.f64 	%fd954, %fd1465, 0d3FE0000000000000;
	sub.f64 	%fd955, %fd1461, %fd954;
	mul.f64 	%fd956, %fd955, 0dC075D00000000000;
	mul.f64 	%fd957, %fd1466, 0d3FE0000000000000;
	sub.f64 	%fd958, %fd1462, %fd957;
	fma.rn.f64 	%fd959, %fd958, 0dC090A80000000000, %fd956;
	sub.f64 	%fd960, %fd959, %fd953;
	fma.rn.f64 	%fd961, %fd951, 0dC017333333333333, %fd960;
	setp.eq.f64 	%p275, %fd47, 0d3FF0000000000000;
	selp.f64 	%fd962, 0d3FF0000000000000, %fd1495, %p275;
	mul.f64 	%fd963, %fd949, %fd962;
	mul.f64 	%fd964, %fd39, %fd963;
	fma.rn.f64 	%fd965, %fd31, %fd964, %fd210;
	mul.f64 	%fd966, %fd945, 0d40239EB851EB851F;
	mul.f64 	%fd967, %fd966, 0d4056800000000000;
	mul.f64 	%fd968, %fd153, %fd967;
	mul.f64 	%fd969, %fd47, %fd968;
	mul.f64 	%fd970, %fd54, %fd969;
	mul.f64 	%fd971, %fd60, %fd970;
	fma.rn.f64 	%fd972, %fd22, %fd971, %fd965;
	mul.f64 	%fd973, %fd74, %fd208;
	mul.f64 	%fd974, %fd60, %fd973;
	mul.f64 	%fd975, %fd104, %fd974;
	sub.f64 	%fd976, %fd972, %fd975;
	mul.f64 	%fd977, %fd198, 0d4038000000000000;
	mul.f64 	%fd978, %fd977, 0d4056800000000000;
	mul.f64 	%fd979, %fd166, %fd978;
	mul.f64 	%fd980, %fd1463, %fd979;
	mul.f64 	%fd981, %fd1467, %fd980;
	mul.f64 	%fd982, %fd171, %fd981;
	mul.f64 	%fd983, %fd66, %fd982;
	fma.rn.f64 	%fd984, %fd22, %fd983, %fd976;
	add.f64 	%fd985, %fd198, %fd198;
	mul.f64 	%fd986, %fd985, 0d4056800000000000;
	mul.f64 	%fd987, %fd166, %fd986;
	mul.f64 	%fd988, %fd1463, %fd987;
	mul.f64 	%fd989, %fd1467, %fd988;
	mul.f64 	%fd990, %fd39, %fd989;
	mul.f64 	%fd991, %fd183, %fd990;
	fma.rn.f64 	%fd992, %fd104, %fd991, %fd984;
	mul.f64 	%fd993, %fd74, %fd207;
	mul.f64 	%fd994, %fd993, %fd196;
	mul.f64 	%fd995, %fd66, %fd994;
	fma.rn.f64 	%fd996, %fd22, %fd995, %fd992;
	mul.f64 	%fd997, %fd185, 0d4056800000000000;
	mul.f64 	%fd998, %fd166, %fd997;
	mul.f64 	%fd999, %fd114, %fd998;
	mul.f64 	%fd1000, %fd74, %fd999;
	mul.f64 	%fd1001, %fd1000, %fd196;
	mul.f64 	%fd1002, %fd66, %fd1001;
	fma.rn.f64 	%fd1003, %fd22, %fd1002, %fd996;
	mul.f64 	%fd1004, %fd198, 0d4010000000000000;
	mul.f64 	%fd1005, %fd1004, 0d4056800000000000;
	mul.f64 	%fd1006, %fd1461, %fd1005;
	mul.f64 	%fd1007, %fd153, %fd1006;
	mul.f64 	%fd1008, %fd1463, %fd1007;
	mul.f64 	%fd1009, %fd1008, %fd962;
	mul.f64 	%fd1010, %fd54, %fd1009;
	fma.rn.f64 	%fd1011, %fd31, %fd1010, %fd1003;
	mul.f64 	%fd1012, %fd198, 0d40239EB851EB851F;
	mul.f64 	%fd1013, %fd1012, 0d4056800000000000;
	mul.f64 	%fd1014, %fd166, %fd1013;
	mul.f64 	%fd1015, %fd47, %fd1014;
	mul.f64 	%fd1016, %fd171, %fd1015;
	mul.f64 	%fd1017, %fd66, %fd1016;
	mul.f64 	%fd1018, %fd22, %fd1017;
	sub.f64 	%fd1019, %fd1011, %fd1018;
	mul.f64 	%fd1020, %fd47, %fd949;
	mul.f64 	%fd1021, %fd39, %fd1020;
	mul.f64 	%fd1022, %fd66, %fd1021;
	fma.rn.f64 	%fd1023, %fd31, %fd1022, %fd1019;
	mul.f64 	%fd1024, %fd47, %fd1008;
	mul.f64 	%fd1025, %fd54, %fd1024;
	mul.f64 	%fd1026, %fd66, %fd1025;
	fma.rn.f64 	%fd1027, %fd31, %fd1026, %fd1023;
	add.f64 	%fd1028, %fd185, %fd185;
	mul.f64 	%fd1029, %fd1028, 0d4056800000000000;
	mul.f64 	%fd1030, %fd1461, %fd1029;
	mul.f64 	%fd1031, %fd166, %fd1030;
	mul.f64 	%fd1032, %fd1463, %fd1031;
	mul.f64 	%fd1033, %fd47, %fd1032;
	mul.f64 	%fd1034, %fd171, %fd1033;
	mul.f64 	%fd1035, %fd129, %fd1034;
	mul.f64 	%fd1036, %fd31, %fd1035;
	sub.f64 	%fd1037, %fd1027, %fd1036;
	mul.f64 	%fd1038, %fd1032, %fd962;
	mul.f64 	%fd1039, %fd171, %fd1038;
	mul.f64 	%fd1040, %fd60, %fd1039;
	mul.f64 	%fd1041, %fd31, %fd1040;
	sub.f64 	%fd1042, %fd1037, %fd1041;
	mul.f64 	%fd1043, %fd1461, %fd986;
	mul.f64 	%fd1044, %fd166, %fd1043;
	mul.f64 	%fd1045, %fd1467, %fd1044;
	mul.f64 	%fd1046, %fd47, %fd1045;
	mul.f64 	%fd1047, %fd54, %fd1046;
	mul.f64 	%fd1048, %fd129, %fd1047;
	mul.f64 	%fd1049, %fd31, %fd1048;
	sub.f64 	%fd1050, %fd1042, %fd1049;
	mul.f64 	%fd1051, %fd1045, %fd962;
	mul.f64 	%fd1052, %fd54, %fd1051;
	mul.f64 	%fd1053, %fd60, %fd1052;
	mul.f64 	%fd1054, %fd31, %fd1053;
	sub.f64 	%fd1055, %fd1050, %fd1054;
	mul.f64 	%fd1056, %fd74, %fd989;
	mul.f64 	%fd1057, %fd39, %fd1056;
	mul.f64 	%fd1058, %fd66, %fd1057;
	fma.rn.f64 	%fd1059, %fd104, %fd1058, %fd1055;
	mul.f64 	%fd1060, %fd166, 0d402CCCCCCCCCCCCD;
	mul.f64 	%fd1061, %fd196, %fd1004;
	mul.f64 	%fd1062, %fd66, %fd1061;
	fma.rn.f64 	%fd1063, %fd54, %fd1060, %fd1062;
	mul.f64 	%fd1064, %fd945, 0d4010000000000000;
	mul.f64 	%fd1065, %fd147, %fd1064;
	mul.f64 	%fd1066, %fd1065, %fd171;
	mul.f64 	%fd1067, %fd60, %fd1066;
	sub.f64 	%fd1068, %fd1063, %fd1067;
	mul.f64 	%fd1069, %fd198, 0d4056800000000000;
	mul.f64 	%fd1070, %fd54, %fd1069;
	mul.f64 	%fd1071, %fd183, %fd1070;
	fma.rn.f64 	%fd1072, %fd31, %fd1071, %fd1068;
	mul.f64 	%fd1073, %fd166, 0d400CCCCCCCCCCCCD;
	mul.f64 	%fd1074, %fd74, %fd1073;
	fma.rn.f64 	%fd1075, %fd31, %fd1074, %fd1072;
	mul.f64 	%fd1076, %fd166, 0d4074400000000000;
	mul.f64 	%fd1077, %fd74, %fd1076;
	fma.rn.f64 	%fd1078, %fd31, %fd1077, %fd1075;
	mul.f64 	%fd1079, %fd66, %fd1073;
	fma.rn.f64 	%fd1080, %fd31, %fd1079, %fd1078;
	mul.f64 	%fd1081, %fd66, %fd1076;
	fma.rn.f64 	%fd1082, %fd31, %fd1081, %fd1080;
	mul.f64 	%fd1083, %fd147, %fd946;
	mul.f64 	%fd1084, %fd39, %fd1083;
	mul.f64 	%fd1085, %fd129, %fd1084;
	mul.f64 	%fd1086, %fd31, %fd1085;
	sub.f64 	%fd1087, %fd1082, %fd1086;
	mul.f64 	%fd1088, %fd74, %fd1069;
	mul.f64 	%fd1089, %fd54, %fd1088;
	mul.f64 	%fd1090, %fd66, %fd1089;
	fma.rn.f64 	%fd1091, %fd31, %fd1090, %fd1087;
	mul.f64 	%fd1092, %fd74, %fd1083;
	mul.f64 	%fd1093, %fd39, %fd1092;
	mul.f64 	%fd1094, %fd60, %fd1093;
	mul.f64 	%fd1095, %fd31, %fd1094;
	sub.f64 	%fd1096, %fd1091, %fd1095;
	mul.f64 	%fd1097, %fd166, %fd1096;
	div.rn.f64 	%fd1098, %fd1059, %fd1097;
	mul.f64 	%fd1099, %fd60, %fd944;
	mul.f64 	%fd1100, %fd22, %fd1099;
	mul.f64 	%fd1101, %fd39, %fd1100;
	div.rn.f64 	%fd1102, %fd1101, %fd950;
	div.rn.f64 	%fd1103, %fd943, %fd942;
	sub.f64 	%fd1104, %fd1103, %fd1102;
	add.f64 	%fd1105, %fd1104, %fd1098;
	mul.f64 	%fd1106, %fd1466, 0dC06F400000000000;
	sub.f64 	%fd1107, %fd1106, %fd961;
	div.rn.f64 	%fd1108, %fd1107, 0d3FDE666666666666;
	mul.f64 	%fd1109, %fd944, 0d4057800000000000;
	mul.f64 	%fd1110, %fd60, %fd1109;
	mul.f64 	%fd1111, %fd22, %fd1110;
	mul.f64 	%fd1112, %fd161, 0d4056800000000000;
	mul.f64 	%fd1113, %fd942, %fd1112;
	div.rn.f64 	%fd1114, %fd1111, %fd1113;
	mul.f64 	%fd1115, %fd39, %fd943;
	div.rn.f64 	%fd1116, %fd1115, %fd950;
	sub.f64 	%fd1117, %fd1114, %fd1116;
	{ // callseq 29, 0
	.param .b64 param0;
	st.param.f64 	[param0], 0d4056800000000000;
	.param .b64 param1;
	st.param.f64 	[param1], 0d4000000000000000;
	.param .b64 retval0;
	call.uni (retval0), 
	__internal_accurate_pow, 
	(
	param0, 
	param1
	);
	ld.param.f64 	%fd1118, [retval0];
	} // callseq 29
	neg.f64 	%fd1120, %fd1118;
	selp.f64 	%fd1121, %fd1120, %fd1118, %p6;
	mul.f64 	%fd1122, %fd173, %fd1121;
	mul.f64 	%fd1123, %fd114, %fd1122;
	mul.f64 	%fd1124, %fd205, %fd1123;
	mul.f64 	%fd1125, %fd183, %fd1124;
	mul.f64 	%fd1126, %fd158, 0dC076800000000000;
	mul.f64 	%fd1127, %fd1463, 0dC086300000000000;
	fma.rn.f64 	%fd1128, %fd1464, 0dC0A1300000000000, %fd1127;
	mul.f64 	%fd1129, %fd1128, %fd1126;
	fma.rn.f64 	%fd1130, %fd22, %fd1125, %fd1129;
	mul.f64 	%fd1131, %fd158, 0d4010000000000000;
	mul.f64 	%fd1132, %fd1128, %fd1131;
	sub.f64 	%fd1133, %fd1130, %fd1132;
	mul.f64 	%fd1134, %fd185, %fd1121;
	mul.f64 	%fd1135, %fd191, %fd1134;
	mul.f64 	%fd1136, %fd171, %fd1135;
	mul.f64 	%fd1137, %fd183, %fd1136;
	fma.rn.f64 	%fd1138, %fd22, %fd1137, %fd1133;
	mul.f64 	%fd1139, %fd153, 0d4074400000000000;
	mul.f64 	%fd1140, %fd1128, %fd1139;
	mul.f64 	%fd1141, %fd39, %fd1140;
	fma.rn.f64 	%fd1142, %fd60, %fd1141, %fd1138;
	mul.f64 	%fd1143, %fd1112, %fd166;
	mul.f64 	%fd1144, %fd1128, %fd1143;
	mul.f64 	%fd1145, %fd54, %fd1144;
	mul.f64 	%fd1146, %fd66, %fd1145;
	sub.f64 	%fd1147, %fd1142, %fd1146;
	mul.f64 	%fd1148, %fd1121, 0dC041A872B020C49C;
	mul.f64 	%fd1149, %fd158, %fd1148;
	mul.f64 	%fd1150, %fd47, %fd1149;
	fma.rn.f64 	%fd1151, %fd22, %fd1150, %fd1147;
	mul.f64 	%fd1152, %fd1121, 0dC01CCCCCCCCCCCCD;
	mul.f64 	%fd1153, %fd153, %fd1152;
	mul.f64 	%fd1154, %fd191, %fd1153;
	mul.f64 	%fd1155, %fd60, %fd1154;
	fma.rn.f64 	%fd1156, %fd22, %fd1155, %fd1151;
	mul.f64 	%fd1157, %fd209, %fd1121;
	mul.f64 	%fd1158, %fd1463, %fd1157;
	mul.f64 	%fd1159, %fd1467, %fd1158;
	mul.f64 	%fd1160, %fd196, %fd1159;
	mul.f64 	%fd1161, %fd183, %fd1160;
	fma.rn.f64 	%fd1162, %fd22, %fd1161, %fd1156;
	mul.f64 	%fd1163, %fd1064, 0d4056800000000000;
	mul.f64 	%fd1164, %fd158, %fd1163;
	mul.f64 	%fd1165, %fd114, %fd1164;
	mul.f64 	%fd1166, %fd39, %fd1165;
	mul.f64 	%fd1167, %fd22, %fd1166;
	sub.f64 	%fd1168, %fd1162, %fd1167;
	mul.f64 	%fd1169, %fd945, %fd1121;
	mul.f64 	%fd1170, %fd82, %fd1169;
	mul.f64 	%fd1171, %fd158, %fd1170;
	mul.f64 	%fd1172, %fd74, %fd1171;
	mul.f64 	%fd1173, %fd39, %fd1172;
	fma.rn.f64 	%fd1174, %fd22, %fd1173, %fd1168;
	mul.f64 	%fd1175, %fd158, %fd1169;
	mul.f64 	%fd1176, %fd114, %fd1175;
	mul.f64 	%fd1177, %fd74, %fd1176;
	mul.f64 	%fd1178, %fd39, %fd1177;
	fma.rn.f64 	%fd1179, %fd22, %fd1178, %fd1174;
	mul.f64 	%fd1180, %fd158, 0dC0A8D4E147AE147B;
	mul.f64 	%fd1181, %fd47, %fd1180;
	fma.rn.f64 	%fd1182, %fd22, %fd1181, %fd1179;
	mul.f64 	%fd1183, %fd39, %fd1171;
	mul.f64 	%fd1184, %fd66, %fd1183;
	fma.rn.f64 	%fd1185, %fd22, %fd1184, %fd1182;
	mul.f64 	%fd1186, %fd39, %fd1176;
	mul.f64 	%fd1187, %fd66, %fd1186;
	fma.rn.f64 	%fd1188, %fd22, %fd1187, %fd1185;
	mul.f64 	%fd1189, %fd198, 0d4020000000000000;
	mul.f64 	%fd1190, %fd1189, %fd1121;
	mul.f64 	%fd1191, %fd153, %fd1190;
	mul.f64 	%fd1192, %fd114, %fd1191;
	mul.f64 	%fd1193, %fd54, %fd1192;
	mul.f64 	%fd1194, %fd60, %fd1193;
	mul.f64 	%fd1195, %fd22, %fd1194;
	sub.f64 	%fd1196, %fd1188, %fd1195;
	mul.f64 	%fd1197, %fd200, %fd1121;
	mul.f64 	%fd1198, %fd147, %fd1197;
	mul.f64 	%fd1199, %fd114, %fd1198;
	mul.f64 	%fd1200, %fd196, %fd1199;
	mul.f64 	%fd1201, %fd129, %fd1200;
	mul.f64 	%fd1202, %fd22, %fd1201;
	sub.f64 	%fd1203, %fd1196, %fd1202;
	mul.f64 	%fd1204, %fd161, 0d4028000000000000;
	mul.f64 	%fd1205, %fd1204, %fd1121;
	mul.f64 	%fd1206, %fd166, %fd1205;
	mul.f64 	%fd1207, %fd191, %fd1206;
	mul.f64 	%fd1208, %fd39, %fd1207;
	mul.f64 	%fd1209, %fd66, %fd1208;
	fma.rn.f64 	%fd1210, %fd22, %fd1209, %fd1203;
	mul.f64 	%fd1211, %fd198, 0d4018000000000000;
	mul.f64 	%fd1212, %fd1211, %fd1121;
	mul.f64 	%fd1213, %fd147, %fd1212;
	mul.f64 	%fd1214, %fd191, %fd1213;
	mul.f64 	%fd1215, %fd54, %fd1214;
	mul.f64 	%fd1216, %fd129, %fd1215;
	mul.f64 	%fd1217, %fd22, %fd1216;
	sub.f64 	%fd1218, %fd1210, %fd1217;
	mul.f64 	%fd1219, %fd1004, %fd1121;
	mul.f64 	%fd1220, %fd82, %fd1219;
	mul.f64 	%fd1221, %fd153, %fd1220;
	mul.f64 	%fd1222, %fd54, %fd1221;
	mul.f64 	%fd1223, %fd129, %fd1222;
	mul.f64 	%fd1224, %fd22, %fd1223;
	sub.f64 	%fd1225, %fd1218, %fd1224;
	mul.f64 	%fd1226, %fd82, %fd1134;
	mul.f64 	%fd1227, %fd166, %fd1226;
	mul.f64 	%fd1228, %fd171, %fd1227;
	mul.f64 	%fd1229, %fd183, %fd1228;
	fma.rn.f64 	%fd1230, %fd22, %fd1229, %fd1225;
	mul.f64 	%fd1231, %fd153, %fd1219;
	mul.f64 	%fd1232, %fd114, %fd1231;
	mul.f64 	%fd1233, %fd54, %fd1232;
	mul.f64 	%fd1234, %fd129, %fd1233;
	mul.f64 	%fd1235, %fd22, %fd1234;
	sub.f64 	%fd1236, %fd1230, %fd1235;
	mul.f64 	%fd1237, %fd185, 0d4028000000000000;
	mul.f64 	%fd1238, %fd1237, %fd1121;
	mul.f64 	%fd1239, %fd166, %fd1238;
	mul.f64 	%fd1240, %fd114, %fd1239;
	mul.f64 	%fd1241, %fd171, %fd1240;
	mul.f64 	%fd1242, %fd66, %fd1241;
	fma.rn.f64 	%fd1243, %fd22, %fd1242, %fd1236;
	mul.f64 	%fd1244, %fd166, %fd1134;
	mul.f64 	%fd1245, %fd114, %fd1244;
	mul.f64 	%fd1246, %fd171, %fd1245;
	mul.f64 	%fd1247, %fd183, %fd1246;
	fma.rn.f64 	%fd1248, %fd22, %fd1247, %fd1243;
	mul.f64 	%fd1249, %fd60, %fd206;
	mul.f64 	%fd1250, %fd22, %fd1249;
	sub.f64 	%fd1251, %fd1248, %fd1250;
	mul.f64 	%fd1252, %fd74, %fd1227;
	mul.f64 	%fd1253, %fd171, %fd1252;
	mul.f64 	%fd1254, %fd66, %fd1253;
	fma.rn.f64 	%fd1255, %fd22, %fd1254, %fd1251;
	mul.f64 	%fd1256, %fd74, %fd1245;
	mul.f64 	%fd1257, %fd171, %fd1256;
	mul.f64 	%fd1258, %fd66, %fd1257;
	fma.rn.f64 	%fd1259, %fd22, %fd1258, %fd1255;
	mul.f64 	%fd1260, %fd161, 0d4030000000000000;
	mul.f64 	%fd1261, %fd1260, %fd1121;
	mul.f64 	%fd1262, %fd153, %fd1261;
	mul.f64 	%fd1263, %fd1463, %fd1262;
	mul.f64 	%fd1264, %fd1467, %fd1263;
	mul.f64 	%fd1265, %fd39, %fd1264;
	mul.f64 	%fd1266, %fd60, %fd1265;
	mul.f64 	%fd1267, %fd22, %fd1266;
	sub.f64 	%fd1268, %fd1259, %fd1267;
	mul.f64 	%fd1269, %fd1012, %fd1121;
	mul.f64 	%fd1270, %fd166, %fd1269;
	mul.f64 	%fd1271, %fd47, %fd1270;
	mul.f64 	%fd1272, %fd54, %fd1271;
	mul.f64 	%fd1273, %fd66, %fd1272;
	mul.f64 	%fd1274, %fd22, %fd1273;
	sub.f64 	%fd1275, %fd1268, %fd1274;
	mul.f64 	%fd1276, %fd82, %fd946;
	mul.f64 	%fd1277, %fd158, %fd1276;
	mul.f64 	%fd1278, %fd74, %fd1277;
	mul.f64 	%fd1279, %fd39, %fd1278;
	fma.rn.f64 	%fd1280, %fd22, %fd1279, %fd1275;
	mul.f64 	%fd1281, %fd158, %fd946;
	mul.f64 	%fd1282, %fd114, %fd1281;
	mul.f64 	%fd1283, %fd74, %fd1282;
	mul.f64 	%fd1284, %fd39, %fd1283;
	fma.rn.f64 	%fd1285, %fd22, %fd1284, %fd1280;
	mul.f64 	%fd1286, %fd966, %fd1121;
	mul.f64 	%fd1287, %fd153, %fd1286;
	mul.f64 	%fd1288, %fd47, %fd1287;
	mul.f64 	%fd1289, %fd39, %fd1288;
	mul.f64 	%fd1290, %fd60, %fd1289;
	fma.rn.f64 	%fd1291, %fd22, %fd1290, %fd1285;
	mul.f64 	%fd1292, %fd39, %fd1277;
	mul.f64 	%fd1293, %fd66, %fd1292;
	fma.rn.f64 	%fd1294, %fd22, %fd1293, %fd1291;
	mul.f64 	%fd1295, %fd39, %fd1282;
	mul.f64 	%fd1296, %fd66, %fd1295;
	fma.rn.f64 	%fd1297, %fd22, %fd1296, %fd1294;
	mul.f64 	%fd1298, %fd1211, 0d4010000000000000;
	mul.f64 	%fd1299, %fd1298, 0d4056800000000000;
	mul.f64 	%fd1300, %fd153, %fd1299;
	mul.f64 	%fd1301, %fd114, %fd1300;
	mul.f64 	%fd1302, %fd54, %fd1301;
	mul.f64 	%fd1303, %fd60, %fd1302;
	fma.rn.f64 	%fd1304, %fd22, %fd1303, %fd1297;
	mul.f64 	%fd1305, %fd946, %fd166;
	mul.f64 	%fd1306, %fd1305, %fd191;
	mul.f64 	%fd1307, %fd39, %fd1306;
	mul.f64 	%fd1308, %fd66, %fd1307;
	fma.rn.f64 	%fd1309, %fd22, %fd1308, %fd1304;
	mul.f64 	%fd1310, %fd147, %fd1238;
	mul.f64 	%fd1311, %fd1463, %fd1310;
	mul.f64 	%fd1312, %fd1467, %fd1311;
	mul.f64 	%fd1313, %fd171, %fd1312;
	mul.f64 	%fd1314, %fd129, %fd1313;
	mul.f64 	%fd1315, %fd22, %fd1314;
	sub.f64 	%fd1316, %fd1309, %fd1315;
	mul.f64 	%fd1317, %fd1004, 0d4010000000000000;
	mul.f64 	%fd1318, %fd1317, 0d4056800000000000;
	mul.f64 	%fd1319, %fd1461, %fd1318;
	mul.f64 	%fd1320, %fd153, %fd1319;
	mul.f64 	%fd1321, %fd1463, %fd1320;
	mul.f64 	%fd1322, %fd47, %fd1321;
	mul.f64 	%fd1323, %fd171, %fd1322;
	sub.f64 	%fd1324, %fd1316, %fd1323;
	mul.f64 	%fd1325, %fd1461, %fd1163;
	mul.f64 	%fd1326, %fd153, %fd1325;
	mul.f64 	%fd1327, %fd1467, %fd1326;
	mul.f64 	%fd1328, %fd47, %fd1327;
	mul.f64 	%fd1329, %fd54, %fd1328;
	sub.f64 	%fd1330, %fd1324, %fd1329;
	mul.f64 	%fd1331, %fd74, %fd1221;
	mul.f64 	%fd1332, %fd54, %fd1331;
	mul.f64 	%fd1333, %fd60, %fd1332;
	mul.f64 	%fd1334, %fd22, %fd1333;
	sub.f64 	%fd1335, %fd1330, %fd1334;
	mul.f64 	%fd1336, %fd74, %fd1232;
	mul.f64 	%fd1337, %fd54, %fd1336;
	mul.f64 	%fd1338, %fd60, %fd1337;
	mul.f64 	%fd1339, %fd22, %fd1338;
	sub.f64 	%fd1340, %fd1335, %fd1339;
	mul.f64 	%fd1341, %fd1028, 0d4010000000000000;
	mul.f64 	%fd1342, %fd1341, 0d4056800000000000;
	mul.f64 	%fd1343, %fd166, %fd1342;
	mul.f64 	%fd1344, %fd114, %fd1343;
	mul.f64 	%fd1345, %fd171, %fd1344;
	mul.f64 	%fd1346, %fd66, %fd1345;
	mul.f64 	%fd1347, %fd22, %fd1346;
	sub.f64 	%fd1348, %fd1340, %fd1347;
	mul.f64 	%fd1349, %fd977, %fd1121;
	mul.f64 	%fd1350, %fd166, %fd1349;
	mul.f64 	%fd1351, %fd1463, %fd1350;
	mul.f64 	%fd1352, %fd1467, %fd1351;
	mul.f64 	%fd1353, %fd54, %fd1352;
	mul.f64 	%fd1354, %fd66, %fd1353;
	fma.rn.f64 	%fd1355, %fd22, %fd1354, %fd1348;
	mul.f64 	%fd1356, %fd1461, %fd1342;
	mul.f64 	%fd1357, %fd166, %fd1356;
	mul.f64 	%fd1358, %fd1463, %fd1357;
	mul.f64 	%fd1359, %fd47, %fd1358;
	mul.f64 	%fd1360, %fd1359, %fd196;
	fma.rn.f64 	%fd1361, %fd60, %fd1360, %fd1355;
	mul.f64 	%fd1362, %fd985, 0d4010000000000000;
	mul.f64 	%fd1363, %fd1362, 0d4056800000000000;
	mul.f64 	%fd1364, %fd1461, %fd1363;
	mul.f64 	%fd1365, %fd166, %fd1364;
	mul.f64 	%fd1366, %fd1467, %fd1365;
	mul.f64 	%fd1367, %fd47, %fd1366;
	mul.f64 	%fd1368, %fd171, %fd1367;
	fma.rn.f64 	%fd1369, %fd60, %fd1368, %fd1361;
	mul.f64 	%fd1370, %fd166, 0d4056800000000000;
	mul.f64 	%fd1371, %fd1064, %fd166;
	mul.f64 	%fd1372, %fd185, 0d4010000000000000;
	mul.f64 	%fd1373, %fd1372, %fd196;
	mul.f64 	%fd1374, %fd66, %fd1373;
	fma.rn.f64 	%fd1375, %fd54, %fd1371, %fd1374;
	mul.f64 	%fd1376, %fd147, %fd1317;
	mul.f64 	%fd1377, %fd171, %fd1376;
	mul.f64 	%fd1378, %fd60, %fd1377;
	sub.f64 	%fd1379, %fd1375, %fd1378;
	mul.f64 	%fd1380, %fd54, %fd997;
	mul.f64 	%fd1381, %fd183, %fd1380;
	fma.rn.f64 	%fd1382, %fd31, %fd1381, %fd1379;
	mul.f64 	%fd1383, %fd945, %fd166;
	mul.f64 	%fd1384, %fd74, %fd1383;
	fma.rn.f64 	%fd1385, %fd31, %fd1384, %fd1382;
	mul.f64 	%fd1386, %fd74, %fd1305;
	fma.rn.f64 	%fd1387, %fd31, %fd1386, %fd1385;
	mul.f64 	%fd1388, %fd66, %fd1383;
	fma.rn.f64 	%fd1389, %fd31, %fd1388, %fd1387;
	mul.f64 	%fd1390, %fd66, %fd1305;
	fma.rn.f64 	%fd1391, %fd31, %fd1390, %fd1389;
	mul.f64 	%fd1392, %fd147, %fd1005;
	mul.f64 	%fd1393, %fd39, %fd1392;
	mul.f64 	%fd1394, %fd129, %fd1393;
	mul.f64 	%fd1395, %fd31, %fd1394;
	sub.f64 	%fd1396, %fd1391, %fd1395;
	mul.f64 	%fd1397, %fd74, %fd997;
	mul.f64 	%fd1398, %fd54, %fd1397;
	mul.f64 	%fd1399, %fd66, %fd1398;
	fma.rn.f64 	%fd1400, %fd31, %fd1399, %fd1396;
	mul.f64 	%fd1401, %fd74, %fd1392;
	mul.f64 	%fd1402, %fd39, %fd1401;
	mul.f64 	%fd1403, %fd60, %fd1402;
	mul.f64 	%fd1404, %fd31, %fd1403;
	sub.f64 	%fd1405, %fd1400, %fd1404;
	mul.f64 	%fd1406, %fd1370, %fd1405;
	div.rn.f64 	%fd1407, %fd1369, %fd1406;
	sub.f64 	%fd1408, %fd1117, %fd1407;
	mul.f64 	%fd1409, %fd47, %fd944;
	mul.f64 	%fd1410, %fd54, %fd1112;
	div.rn.f64 	%fd1411, %fd1409, %fd1410;
	mul.f64 	%fd1412, %fd166, 0d4088D4E147AE147B;
	mul.f64 	%fd1413, %fd39, %fd1412;
	mul.f64 	%fd1414, %fd60, %fd1413;
	fma.rn.f64 	%fd1415, %fd961, %fd166, %fd1414;
	mul.f64 	%fd1416, %fd147, 0dC064400000000000;
	mul.f64 	%fd1417, %fd1416, %fd191;
	mul.f64 	%fd1418, %fd47, %fd1417;
	fma.rn.f64 	%fd1419, %fd39, %fd1418, %fd1415;
	mul.f64 	%fd1420, %fd114, %fd997;
	mul.f64 	%fd1421, %fd47, %fd1420;
	mul.f64 	%fd1422, %fd1421, %fd196;
	fma.rn.f64 	%fd1423, %fd60, %fd1422, %fd1419;
	mul.f64 	%fd1424, %fd1112, %fd191;
	mul.f64 	%fd1425, %fd47, %fd1424;
	mul.f64 	%fd1426, %fd54, %fd1425;
	fma.rn.f64 	%fd1427, %fd60, %fd1426, %fd1423;
	mul.f64 	%fd1428, %fd147, %fd986;
	mul.f64 	%fd1429, %fd114, %fd1428;
	mul.f64 	%fd1430, %fd47, %fd1429;
	mul.f64 	%fd1431, %fd171, %fd1430;
	sub.f64 	%fd1432, %fd1427, %fd1431;
	mul.f64 	%fd1433, %fd1463, %fd986;
	mul.f64 	%fd1434, %fd1467, %fd1433;
	mul.f64 	%fd1435, %fd47, %fd1434;
	mul.f64 	%fd1436, %fd171, %fd1435;
	fma.rn.f64 	%fd1437, %fd60, %fd1436, %fd1432;
	mul.f64 	%fd1438, %fd1463, %fd1083;
	mul.f64 	%fd1439, %fd1467, %fd1438;
	mul.f64 	%fd1440, %fd47, %fd1439;
	mul.f64 	%fd1441, %fd54, %fd1440;
	sub.f64 	%fd1442, %fd1437, %fd1441;
	add.f64 	%fd1443, %fd161, %fd161;
	mul.f64 	%fd1444, %fd1443, 0d4056800000000000;
	mul.f64 	%fd1445, %fd1461, %fd1444;
	mul.f64 	%fd1446, %fd1445, %fd166;
	mul.f64 	%fd1447, %fd1463, %fd1446;
	mul.f64 	%fd1448, %fd74, %fd1447;
	mul.f64 	%fd1449, %fd39, %fd1448;
	fma.rn.f64 	%fd1450, %fd22, %fd1449, %fd1442;
	mul.f64 	%fd1451, %fd39, %fd1447;
	mul.f64 	%fd1452, %fd66, %fd1451;
	fma.rn.f64 	%fd1453, %fd22, %fd1452, %fd1450;
	mul.f64 	%fd1454, %fd74, %fd161;
	mul.f64 	%fd1455, %fd54, %fd161;
	mul.f64 	%fd1456, %fd66, %fd1455;
	fma.rn.f64 	%fd1457, %fd54, %fd1454, %fd1456;
	mul.f64 	%fd1458, %fd1457, %fd1370;
	div.rn.f64 	%fd1459, %fd1453, %fd1458;
	sub.f64 	%fd1460, %fd1459, %fd1411;
	fma.rn.f64 	%fd1467, %fd1105, 0d3F50624DD2F1A9FC, %fd1467;
	fma.rn.f64 	%fd1466, %fd1465, 0d3F50624DD2F1A9FC, %fd1466;
	fma.rn.f64 	%fd1465, %fd1108, 0d3F50624DD2F1A9FC, %fd1465;
	fma.rn.f64 	%fd1464, %fd1463, 0d3F50624DD2F1A9FC, %fd1464;
	fma.rn.f64 	%fd1463, %fd1408, 0d3F50624DD2F1A9FC, %fd1463;
	fma.rn.f64 	%fd1462, %fd1461, 0d3F50624DD2F1A9FC, %fd1462;
	fma.rn.f64 	%fd1461, %fd1460, 0d3F50624DD2F1A9FC, %fd1461;
	cvta.to.global.u64 	%rd44, %rd52;
	mov.u32 	%r448, %ctaid.x;
	mov.u32 	%r449, %ntid.x;
	mov.u32 	%r450, %tid.x;
	mad.lo.s32 	%r451, %r448, %r449, %r450;
	shl.b32 	%r47, %r451, 3;
	mul.wide.s32 	%rd45, %r47, 8;
	add.s64 	%rd46, %rd44, %rd45;
	mov.b64 	%rd47, 0;
	st.global.u64 	[%rd46], %rd47;
	st.global.f64 	[%rd46+8], %fd1466;
	st.global.f64 	[%rd46+16], %fd1464;
	st.global.f64 	[%rd46+24], %fd1462;
	st.global.f64 	[%rd46+32], %fd1467;
	st.global.f64 	[%rd46+40], %fd1465;
	st.global.f64 	[%rd46+48], %fd1463;
	st.global.f64 	[%rd46+56], %fd1461;
	add.s32 	%r452, %r452, 1;
	setp.ne.s32 	%p276, %r452, 1500;
	@%p276 bra 	$L__BB1_2;
	ld.param.u64 	%rd53, [_Z8simulateP17curandStateXORWOWPdS1_S1_ii_param_3];
	cvta.to.global.u64 	%rd48, %rd53;
	add.s64 	%rd50, %rd48, %rd45;
	mov.b64 	%rd51, 0;
	st.global.u64 	[%rd50], %rd51;
	st.global.f64 	[%rd50+8], %fd1466;
	st.global.f64 	[%rd50+16], %fd1464;
	st.global.f64 	[%rd50+24], %fd1462;
	st.global.f64 	[%rd50+32], %fd1467;
	st.global.f64 	[%rd50+40], %fd1465;
	st.global.f64 	[%rd50+48], %fd1463;
	st.global.f64 	[%rd50+56], %fd1461;
$L__BB1_124:
	ret;

}
.func  (.param .align 16 .b8 func_retval0[16]) __internal_trig_reduction_slowpathd(
	.param .b64 __internal_trig_reduction_slowpathd_param_0
)
{
	.local .align 8 .b8 	__local_depot2[40];
	.reg .b64 	%SP;
	.reg .b64 	%SPL;
	.reg .pred 	%p<10>;
	.reg .b32 	%r<47>;
	.reg .b64 	%rd<74>;
	.reg .b64 	%fd<5>;

	mov.u64 	%SPL, __local_depot2;
	ld.param.f64 	%fd4, [__internal_trig_reduction_slowpathd_param_0];
	add.u64 	%rd1, %SPL, 0;
	{
	.reg .b32 %temp; 
	mov.b64 	{%temp, %r1}, %fd4;
	}
	shr.u32 	%r2, %r1, 20;
	and.b32  	%r3, %r2, 2047;
	setp.eq.s32 	%p1, %r3, 2047;
	mov.b32 	%r46, 0;
	@%p1 bra 	$L__BB2_9;
	add.s32 	%r20, %r3, -1024;
	mov.b64 	%rd20, %fd4;
	shl.b64 	%rd2, %rd20, 11;
	shr.u32 	%r4, %r20, 6;
	sub.s32 	%r45, 15, %r4;
	sub.s32 	%r21, 19, %r4;
	setp.lt.u32 	%p2, %r20, 128;
	selp.b32 	%r6, 18, %r21, %p2;
	setp.ge.s32 	%p3, %r45, %r6;
	mov.b64 	%rd70, 0;
	@%p3 bra 	$L__BB2_4;
	add.s32 	%r23, %r6, %r4;
	neg.s32 	%r43, %r23;
	or.b64  	%rd3, %rd2, -9223372036854775808;
	mov.b64 	%rd70, 0;
	mov.b32 	%r42, 0;
	mov.u64 	%rd25, __cudart_i2opi_d;
	mov.u32 	%r44, %r45;
$L__BB2_3:
	.pragma "nounroll";
	mul.wide.s32 	%rd22, %r42, 8;
	add.s64 	%rd23, %rd1, %rd22;
	mul.wide.s32 	%rd24, %r44, 8;
	add.s64 	%rd26, %rd25, %rd24;
	ld.global.nc.u64 	%rd27, [%rd26];
	{
	.reg .u32 %r0, %r1, %r2, %r3, %alo, %ahi, %blo, %bhi, %clo, %chi;
	mov.b64 	{%alo,%ahi}, %rd27;
	mov.b64 	{%blo,%bhi}, %rd3;
	mov.b64 	{%clo,%chi}, %rd70;
	mad.lo.cc.u32 	%r0, %alo, %blo, %clo;
	madc.hi.cc.u32 	%r1, %alo, %blo, %chi;
	madc.hi.u32 	%r2, %alo, %bhi, 0;
	mad.lo.cc.u32 	%r1, %alo, %bhi, %r1;
	madc.hi.cc.u32 	%r2, %ahi, %blo, %r2;
	madc.hi.u32 	%r3, %ahi, %bhi, 0;
	mad.lo.cc.u32 	%r1, %ahi, %blo, %r1;
	madc.lo.cc.u32 	%r2, %ahi, %bhi, %r2;
	addc.u32 	%r3, %r3, 0;
	mov.b64 	%rd28, {%r0,%r1};
	mov.b64 	%rd70, {%r2,%r3};
	}
	st.local.u64 	[%rd23], %rd28;
	add.s32 	%r44, %r44, 1;
	add.s32 	%r43, %r43, 1;
	add.s32 	%r42, %r42, 1;
	setp.ne.s32 	%p4, %r43, -15;
	mov.u32 	%r45, %r6;
	@%p4 bra 	$L__BB2_3;
$L__BB2_4:
	cvt.s64.s32 	%rd29, %r45;
	cvt.u64.u32 	%rd30, %r4;
	add.s64 	%rd31, %rd30, %rd29;
	shl.b64 	%rd32, %rd31, 3;
	add.s64 	%rd33, %rd1, %rd32;
	st.local.u64 	[%rd33+-120], %rd70;
	and.b32  	%r15, %r2, 63;
	ld.local.u64 	%rd72, [%rd1+16];
	ld.local.u64 	%rd71, [%rd1+24];
	setp.eq.s32 	%p5, %r15, 0;
	@%p5 bra 	$L__BB2_6;
	shl.b64 	%rd34, %rd71, %r15;
	shr.u64 	%rd35, %rd72, 1;
	xor.b32  	%r24, %r15, 63;
	shr.u64 	%rd36, %rd35, %r24;
	or.b64  	%rd71, %rd34, %rd36;
	ld.local.u64 	%rd37, [%rd1+8];
	shl.b64 	%rd38, %rd72, %r15;
	shr.u64 	%rd39, %rd37, 1;
	shr.u64 	%rd40, %rd39, %r24;
	or.b64  	%rd72, %rd38, %rd40;
$L__BB2_6:
	and.b32  	%r25, %r1, -2147483648;
	shr.u64 	%rd41, %rd71, 62;
	cvt.u32.u64 	%r26, %rd41;
	mov.b64 	{%r27, %r28}, %rd71;
	mov.b64 	{%r29, %r30}, %rd72;
	shf.l.wrap.b32 	%r31, %r30, %r27, 2;
	shf.l.wrap.b32 	%r32, %r27, %r28, 2;
	mov.b64 	%rd42, {%r31, %r32};
	shl.b64 	%rd43, %rd72, 2;
	shr.u64 	%rd44, %rd42, 63;
	cvt.u32.u64 	%r33, %rd44;
	add.s32 	%r34, %r33, %r26;
	setp.eq.s32 	%p6, %r25, 0;
	neg.s32 	%r35, %r34;
	selp.b32 	%r46, %r34, %r35, %p6;
	setp.gt.s64 	%p7, %rd42, -1;
	mov.b64 	%rd45, 0;
	{
	.reg .u32 %r0, %r1, %r2, %r3, %a0, %a1, %a2, %a3, %b0, %b1, %b2, %b3;
	mov.b64 	{%a0,%a1}, %rd45;
	mov.b64 	{%a2,%a3}, %rd45;
	mov.b64 	{%b0,%b1}, %rd43;
	mov.b64 	{%b2,%b3}, %rd42;
	sub.cc.u32 	%r0, %a0, %b0;
	subc.cc.u32 	%r1, %a1, %b1;
	subc.cc.u32 	%r2, %a2, %b2;
	subc.u32 	%r3, %a3, %b3;
	mov.b64 	%rd46, {%r0,%r1};
	mov.b64 	%rd47, {%r2,%r3};
	}
	xor.b32  	%r36, %r25, -2147483648;
	selp.b64 	%rd73, %rd42, %rd47, %p7;
	selp.b64 	%rd14, %rd43, %rd46, %p7;
	selp.b32 	%r17, %r25, %r36, %p7;
	clz.b64 	%r37, %rd73;
	cvt.u64.u32 	%rd15, %r37;
	setp.eq.s32 	%p8, %r37, 0;
	@%p8 bra 	$L__BB2_8;
	cvt.u32.u64 	%r38, %rd15;
	and.b32  	%r39, %r38, 63;
	shl.b64 	%rd48, %rd73, %r39;
	shr.u64 	%rd49, %rd14, 1;
	not.b32 	%r40, %r38;
	and.b32  	%r41, %r40, 63;
	shr.u64 	%rd50, %rd49, %r41;
	or.b64  	%rd73, %rd48, %rd50;
$L__BB2_8:
	mov.b64 	%rd51, -3958705157555305931;
	{
	.reg .u32 %r0, %r1, %r2, %r3, %alo, %ahi, %blo, %bhi;
	mov.b64 	{%alo,%ahi}, %rd73;
	mov.b64 	{%blo,%bhi}, %rd51;
	mul.lo.u32 	%r0, %alo, %blo;
	mul.hi.u32 	%r1, %alo, %blo;
	mad.lo.cc.u32 	%r1, %alo, %bhi, %r1;
	madc.hi.u32 	%r2, %alo, %bhi, 0;
	mad.lo.cc.u32 	%r1, %ahi, %blo, %r1;
	madc.hi.cc.u32 	%r2, %ahi, %blo, %r2;
	madc.hi.u32 	%r3, %ahi, %bhi, 0;
	mad.lo.cc.u32 	%r2, %ahi, %bhi, %r2;
	addc.u32 	%r3, %r3, 0;
	mov.b64 	%rd52, {%r0,%r1};
	mov.b64 	%rd53, {%r2,%r3};
	}
	setp.gt.s64 	%p9, %rd53, 0;
	{
	.reg .u32 %r0, %r1, %r2, %r3, %a0, %a1, %a2, %a3, %b0, %b1, %b2, %b3;
	mov.b64 	{%a0,%a1}, %rd52;
	mov.b64 	{%a2,%a3}, %rd53;
	mov.b64 	{%b0,%b1}, %rd52;
	mov.b64 	{%b2,%b3}, %rd53;
	add.cc.u32 	%r0, %a0, %b0;
	addc.cc.u32 	%r1, %a1, %b1;
	addc.cc.u32 	%r2, %a2, %b2;
	addc.u32 	%r3, %a3, %b3;
	mov.b64 	%rd54, {%r0,%r1};
	mov.b64 	%rd55, {%r2,%r3};
	}
	selp.b64 	%rd56, %rd55, %rd53, %p9;
	selp.s64 	%rd57, -1, 0, %p9;
	sub.s64 	%rd58, %rd57, %rd15;
	cvt.u64.u32 	%rd59, %r17;
	shl.b64 	%rd60, %rd59, 32;
	add.s64 	%rd61, %rd56, 1;
	shr.u64 	%rd62, %rd61, 10;
	add.s64 	%rd63, %rd62, 1;
	shr.u64 	%rd64, %rd63, 1;
	shl.b64 	%rd65, %rd58, 52;
	add.s64 	%rd66, %rd65, %rd64;
	add.s64 	%rd67, %rd66, 4602678819172646912;
	or.b64  	%rd68, %rd67, %rd60;
	mov.b64 	%fd4, %rd68;
$L__BB2_9:
	st.param.f64 	[func_retval0], %fd4;
	st.param.b32 	[func_retval0+8], %r46;
	ret;

}
.func  (.param .b64 func_retval0) __internal_accurate_pow(
	.param .b64 __internal_accurate_pow_param_0,
	.param .b64 __internal_accurate_pow_param_1
)
{
	.reg .pred 	%p<8>;
	.reg .b32 	%r<49>;
	.reg .b32 	%f<3>;
	.reg .b64 	%fd<109>;

	ld.param.f64 	%fd10, [__internal_accurate_pow_param_0];
	ld.param.f64 	%fd11, [__internal_accurate_pow_param_1];
	{
	.reg .b32 %temp; 
	mov.b64 	{%temp, %r46}, %fd10;
	}
	{
	.reg .b32 %temp; 
	mov.b64 	{%r45, %temp}, %fd10;
	}
	shr.u32 	%r47, %r46, 20;
	setp.gt.u32 	%p1, %r46, 1048575;
	@%p1 bra 	$L__BB3_2;
	mul.f64 	%fd12, %fd10, 0d4350000000000000;
	{
	.reg .b32 %temp; 
	mov.b64 	{%temp, %r46}, %fd12;
	}
	{
	.reg .b32 %temp; 
	mov.b64 	{%r45, %temp}, %fd12;
	}
	shr.u32 	%r16, %r46, 20;
	add.s32 	%r47, %r16, -54;
$L__BB3_2:
	add.s32 	%r48, %r47, -1023;
	and.b32  	%r17, %r46, -2146435073;
	or.b32  	%r18, %r17, 1072693248;
	mov.b64 	%fd107, {%r45, %r18};
	setp.lt.u32 	%p2, %r18, 1073127583;
	@%p2 bra 	$L__BB3_4;
	{
	.reg .b32 %temp; 
	mov.b64 	{%r19, %temp}, %fd107;
	}
	{
	.reg .b32 %temp; 
	mov.b64 	{%temp, %r20}, %fd107;
	}
	add.s32 	%r21, %r20, -1048576;
	mov.b64 	%fd107, {%r19, %r21};
	add.s32 	%r48, %r47, -1022;
$L__BB3_4:
	add.f64 	%fd13, %fd107, 0dBFF0000000000000;
	add.f64 	%fd14, %fd107, 0d3FF0000000000000;
	rcp.approx.ftz.f64 	%fd15, %fd14;
	neg.f64 	%fd16, %fd14;
	fma.rn.f64 	%fd17, %fd16, %fd15, 0d3FF0000000000000;
	fma.rn.f64 	%fd18, %fd17, %fd17, %fd17;
	fma.rn.f64 	%fd19, %fd18, %fd15, %fd15;
	mul.f64 	%fd20, %fd13, %fd19;
	fma.rn.f64 	%fd21, %fd13, %fd19, %fd20;
	mul.f64 	%fd22, %fd21, %fd21;
	fma.rn.f64 	%fd23, %fd22, 0d3EB0F5FF7D2CAFE2, 0d3ED0F5D241AD3B5A;
	fma.rn.f64 	%fd24, %fd23, %fd22, 0d3EF3B20A75488A3F;
	fma.rn.f64 	%fd25, %fd24, %fd22, 0d3F1745CDE4FAECD5;
	fma.rn.f64 	%fd26, %fd25, %fd22, 0d3F3C71C7258A578B;
	fma.rn.f64 	%fd27, %fd26, %fd22, 0d3F6249249242B910;
	fma.rn.f64 	%fd28, %fd27, %fd22, 0d3F89999999999DFB;
	sub.f64 	%fd29, %fd13, %fd21;
	add.f64 	%fd30, %fd29, %fd29;
	neg.f64 	%fd31, %fd21;
	fma.rn.f64 	%fd32, %fd31, %fd13, %fd30;
	mul.f64 	%fd33, %fd19, %fd32;
	fma.rn.f64 	%fd34, %fd22, %fd28, 0d3FB5555555555555;
	mov.f64 	%fd35, 0d3FB5555555555555;
	sub.f64 	%fd36, %fd35, %fd34;
	fma.rn.f64 	%fd37, %fd22, %fd28, %fd36;
	add.f64 	%fd38, %fd37, 0dBC46A4CB00B9E7B0;
	add.f64 	%fd39, %fd34, %fd38;
	sub.f64 	%fd40, %fd34, %fd39;
	add.f64 	%fd41, %fd38, %fd40;
	mul.rn.f64 	%fd42, %fd21, %fd21;
	neg.f64 	%fd43, %fd42;
	fma.rn.f64 	%fd44, %fd21, %fd21, %fd43;
	{
	.reg .b32 %temp; 
	mov.b64 	{%r22, %temp}, %fd33;
	}
	{
	.reg .b32 %temp; 
	mov.b64 	{%temp, %r23}, %fd33;
	}
	add.s32 	%r24, %r23, 1048576;
	mov.b64 	%fd45, {%r22, %r24};
	fma.rn.f64 	%fd46, %fd21, %fd45, %fd44;
	mul.rn.f64 	%fd47, %fd42, %fd21;
	neg.f64 	%fd48, %fd47;
	fma.rn.f64 	%fd49, %fd42, %fd21, %fd48;
	fma.rn.f64 	%fd50, %fd42, %fd33, %fd49;
	fma.rn.f64 	%fd51, %fd46, %fd21, %fd50;
	mul.rn.f64 	%fd52, %fd39, %fd47;
	neg.f64 	%fd53, %fd52;
	fma.rn.f64 	%fd54, %fd39, %fd47, %fd53;
	fma.rn.f64 	%fd55, %fd39, %fd51, %fd54;
	fma.rn.f64 	%fd56, %fd41, %fd47, %fd55;
	add.f64 	%fd57, %fd52, %fd56;
	sub.f64 	%fd58, %fd52, %fd57;
	add.f64 	%fd59, %fd56, %fd58;
	add.f64 	%fd60, %fd21, %fd57;
	sub.f64 	%fd61, %fd21, %fd60;
	add.f64 	%fd62, %fd57, %fd61;
	add.f64 	%fd63, %fd59, %fd62;
	add.f64 	%fd64, %fd33, %fd63;
	add.f64 	%fd65, %fd60, %fd64;
	sub.f64 	%fd66, %fd60, %fd65;
	add.f64 	%fd67, %fd64, %fd66;
	xor.b32  	%r25, %r48, -2147483648;
	mov.b32 	%r26, 1127219200;
	mov.b64 	%fd68, {%r25, %r26};
	mov.b32 	%r27, -2147483648;
	mov.b64 	%fd69, {%r27, %r26};
	sub.f64 	%fd70, %fd68, %fd69;
	fma.rn.f64 	%fd71, %fd70, 0d3FE62E42FEFA39EF, %fd65;
	fma.rn.f64 	%fd72, %fd70, 0dBFE62E42FEFA39EF, %fd71;
	sub.f64 	%fd73, %fd72, %fd65;
	sub.f64 	%fd74, %fd67, %fd73;
	fma.rn.f64 	%fd75, %fd70, 0d3C7ABC9E3B39803F, %fd74;
	add.f64 	%fd76, %fd71, %fd75;
	sub.f64 	%fd77, %fd71, %fd76;
	add.f64 	%fd78, %fd75, %fd77;
	{
	.reg .b32 %temp; 
	mov.b64 	{%temp, %r28}, %fd11;
	}
	{
	.reg .b32 %temp; 
	mov.b64 	{%r29, %temp}, %fd11;
	}
	shl.b32 	%r30, %r28, 1;
	setp.gt.u32 	%p3, %r30, -33554433;
	and.b32  	%r31, %r28, -15728641;
	selp.b32 	%r32, %r31, %r28, %p3;
	mov.b64 	%fd79, {%r29, %r32};
	mul.rn.f64 	%fd80, %fd76, %fd79;
	neg.f64 	%fd81, %fd80;
	fma.rn.f64 	%fd82, %fd76, %fd79, %fd81;
	fma.rn.f64 	%fd83, %fd78, %fd79, %fd82;
	add.f64 	%fd4, %fd80, %fd83;
	sub.f64 	%fd84, %fd80, %fd4;
	add.f64 	%fd5, %fd83, %fd84;
	fma.rn.f64 	%fd85, %fd4, 0d3FF71547652B82FE, 0d4338000000000000;
	{
	.reg .b32 %temp; 
	mov.b64 	{%r13, %temp}, %fd85;
	}
	mov.f64 	%fd86, 0dC338000000000000;
	add.rn.f64 	%fd87, %fd85, %fd86;
	fma.rn.f64 	%fd88, %fd87, 0dBFE62E42FEFA39EF, %fd4;
	fma.rn.f64 	%fd89, %fd87, 0dBC7ABC9E3B39803F, %fd88;
	fma.rn.f64 	%fd90, %fd89, 0d3E5ADE1569CE2BDF, 0d3E928AF3FCA213EA;
	fma.rn.f64 	%fd91, %fd90, %fd89, 0d3EC71DEE62401315;
	fma.rn.f64 	%fd92, %fd91, %fd89, 0d3EFA01997C89EB71;
	fma.rn.f64 	%fd93, %fd92, %fd89, 0d3F2A01A014761F65;
	fma.rn.f64 	%fd94, %fd93, %fd89, 0d3F56C16C1852B7AF;
	fma.rn.f64 	%fd95, %fd94, %fd89, 0d3F81111111122322;
	fma.rn.f64 	%fd96, %fd95, %fd89, 0d3FA55555555502A1;
	fma.rn.f64 	%fd97, %fd96, %fd89, 0d3FC5555555555511;
	fma.rn.f64 	%fd98, %fd97, %fd89, 0d3FE000000000000B;
	fma.rn.f64 	%fd99, %fd98, %fd89, 0d3FF0000000000000;
	fma.rn.f64 	%fd100, %fd99, %fd89, 0d3FF0000000000000;
	{
	.reg .b32 %temp; 
	mov.b64 	{%r14, %temp}, %fd100;
	}
	{
	.reg .b32 %temp; 
	mov.b64 	{%temp, %r15}, %fd100;
	}
	shl.b32 	%r33, %r13, 20;
	add.s32 	%r34, %r33, %r15;
	mov.b64 	%fd108, {%r14, %r34};
	{
	.reg .b32 %temp; 
	mov.b64 	{%temp, %r35}, %fd4;
	}
	mov.b32 	%f2, %r35;
	abs.f32 	%f1, %f2;
	setp.lt.f32 	%p4, %f1, 0f4086232B;
	@%p4 bra 	$L__BB3_7;
	setp.lt.f64 	%p5, %fd4, 0d0000000000000000;
	add.f64 	%fd101, %fd4, 0d7FF0000000000000;
	selp.f64 	%fd108, 0d0000000000000000, %fd101, %p5;
	setp.geu.f32 	%p6, %f1, 0f40874800;
	@%p6 bra 	$L__BB3_7;
	shr.u32 	%r36, %r13, 31;
	add.s32 	%r37, %r13, %r36;
	shr.s32 	%r38, %r37, 1;
	shl.b32 	%r39, %r38, 20;
	add.s32 	%r40, %r15, %r39;
	mov.b64 	%fd102, {%r14, %r40};
	sub.s32 	%r41, %r13, %r38;
	shl.b32 	%r42, %r41, 20;
	add.s32 	%r43, %r42, 1072693248;
	mov.b32 	%r44, 0;
	mov.b64 	%fd103, {%r44, %r43};
	mul.f64 	%fd108, %fd103, %fd102;
$L__BB3_7:
	abs.f64 	%fd104, %fd108;
	setp.eq.f64 	%p7, %fd104, 0d7FF0000000000000;
	fma.rn.f64 	%fd105, %fd108, %fd5, %fd108;
	selp.f64 	%fd106, %fd108, %fd105, %p7;
	st.param.f64 	[func_retval0], %fd106;
	ret;

}


// ===== COMPILED SASS (sm_100) =====

	.target	sm_100

	.elftype	@"ET_EXEC"


//--------------------- .note.nv.tkinfo           --------------------------
	.section	.note.nv.tkinfo,"",@"SHT_NOTE"
	.sectionflags	@"SHF_NOTE_NV_TKINFO"
	.tkinfo
        /*0018*/ 	.word	0x00000002
        /*0030*/ 	.string	""
        /*0030*/ 	.string	"ptxas"
        /*0030*/ 	.string	"Cuda compilation tools, release 13.0, V13.0.88"
        /*0030*/ 	.string	"Build cuda_13.0.r13.0/compiler.36424714_0"
        /*0030*/ 	.string	"-arch sm_100 -m 64 "



//--------------------- .note.nv.cuinfo           --------------------------
	.section	.note.nv.cuinfo,"",@"SHT_NOTE"
	.sectionflags	@"SHF_NOTE_NV_CUINFO"
        /*0018*/ 	.short	0x0002
        /*001a*/ 	.short	0x0064
        /*001c*/ 	.short	0x0082
	.zero		2


//--------------------- .nv.info                  --------------------------
	.section	.nv.info,"",@"SHT_CUDA_INFO"
	.align	4


	//----- nvinfo : EIATTR_REGCOUNT
	.align		4
        /*0000*/ 	.byte	0x04, 0x2f
        /*0002*/ 	.short	(.L_12 - .L_11)
	.align		4
.L_11:
        /*0004*/ 	.word	index@(_Z4initjP17curandStateXORWOW)
        /*0008*/ 	.word	0x0000001f


	//----- nvinfo : EIATTR_FRAME_SIZE
	.align		4
.L_12:
        /*000c*/ 	.byte	0x04, 0x11
        /*000e*/ 	.short	(.L_14 - .L_13)
	.align		4
.L_13:
        /*0010*/ 	.word	index@(_Z4initjP17curandStateXORWOW)
        /*0014*/ 	.word	0x00000000


	//----- nvinfo : EIATTR_REGCOUNT
	.align		4
.L_14:
        /*0018*/ 	.byte	0x04, 0x2f
        /*001a*/ 	.short	(.L_16 - .L_15)
	.align		4
.L_15:
        /*001c*/ 	.word	index@(_Z8simulateP17curandStateXORWOWPdS1_S1_ii)
        /*0020*/ 	.word	0x00000084


	//----- nvinfo : EIATTR_FRAME_SIZE
	.align		4
.L_16:
        /*0024*/ 	.byte	0x04, 0x11
        /*0026*/ 	.short	(.L_18 - .L_17)
	.align		4
.L_17:
        /*0028*/ 	.word	index@($_Z8simulateP17curandStateXORWOWPdS1_S1_ii$__internal_trig_reduction_slowpathd)
        /*002c*/ 	.word	0x00000028


	//----- nvinfo : EIATTR_FRAME_SIZE
	.align		4
.L_18:
        /*0030*/ 	.byte	0x04, 0x11
        /*0032*/ 	.short	(.L_20 - .L_19)
	.align		4
.L_19:
        /*0034*/ 	.word	index@($_Z8simulateP17curandStateXORWOWPdS1_S1_ii$__internal_accurate_pow)
        /*0038*/ 	.word	0x00000028


	//----- nvinfo : EIATTR_FRAME_SIZE
	.align		4
.L_20:
        /*003c*/ 	.byte	0x04, 0x11
        /*003e*/ 	.short	(.L_22 - .L_21)
	.align		4
.L_21:
        /*0040*/ 	.word	index@($__internal_1_$__cuda_sm20_div_rn_f64_full)
        /*0044*/ 	.word	0x00000028


	//----- nvinfo : EIATTR_FRAME_SIZE
	.align		4
.L_22:
        /*0048*/ 	.byte	0x04, 0x11
        /*004a*/ 	.short	(.L_24 - .L_23)
	.align		4
.L_23:
        /*004c*/ 	.word	index@($__internal_0_$__cuda_sm20_dblrcp_rn_slowpath_v3)
        /*0050*/ 	.word	0x00000028


	//----- nvinfo : EIATTR_FRAME_SIZE
	.align		4
.L_24:
        /*0054*/ 	.byte	0x04, 0x11
        /*0056*/ 	.short	(.L_26 - .L_25)
	.align		4
.L_25:
        /*0058*/ 	.word	index@(_Z8simulateP17curandStateXORWOWPdS1_S1_ii)
        /*005c*/ 	.word	0x00000028


	//----- nvinfo : EIATTR_MIN_STACK_SIZE
	.align		4
.L_26:
        /*0060*/ 	.byte	0x04, 0x12
        /*0062*/ 	.short	(.L_28 - .L_27)
	.align		4
.L_27:
        /*0064*/ 	.word	index@(_Z8simulateP17curandStateXORWOWPdS1_S1_ii)
        /*0068*/ 	.word	0x00000028


	//----- nvinfo : EIATTR_MIN_STACK_SIZE
	.align		4
.L_28:
        /*006c*/ 	.byte	0x04, 0x12
        /*006e*/ 	.short	(.L_30 - .L_29)
	.align		4
.L_29:
        /*0070*/ 	.word	index@(_Z4initjP17curandStateXORWOW)
        /*0074*/ 	.word	0x00000000
.L_30:


//--------------------- .nv.compat                --------------------------
	.section	.nv.compat,"",@"SHT_CUDA_COMPAT_INFO"
	.align	4
        /*0000*/ 	.byte	0x02, 0x09, 0x00, 0x00, 0x02, 0x02, 0x01, 0x00, 0x02, 0x05, 0x05, 0x00, 0x03, 0x07, 0x01, 0x01
        /*0010*/ 	.byte	0x02, 0x03, 0x00, 0x00, 0x02, 0x06, 0x01, 0x00, 0x04, 0x0b, 0x08, 0x00, 0x01, 0x00, 0x00, 0x00
        /*0020*/ 	.byte	0x00, 0x00, 0x00, 0x00


//--------------------- .nv.info._Z8simulateP17curandStateXORWOWPdS1_S1_ii --------------------------
	.section	.nv.info._Z8simulateP17curandStateXORWOWPdS1_S1_ii,"",@"SHT_CUDA_INFO"
	.sectionflags	@""
	.align	4


	//----- nvinfo : EIATTR_CUDA_API_VERSION
	.align		4
        /*0000*/ 	.byte	0x04, 0x37
        /*0002*/ 	.short	(.L_32 - .L_31)
.L_31:
        /*0004*/ 	.word	0x00000082


	//----- nvinfo : EIATTR_KPARAM_INFO
	.align		4
.L_32:
        /*0008*/ 	.byte	0x04, 0x17
        /*000a*/ 	.short	(.L_34 - .L_33)
.L_33:
        /*000c*/ 	.word	0x00000000
        /*0010*/ 	.short	0x0005
        /*0012*/ 	.short	0x0024
        /*0014*/ 	.byte	0x00, 0xf0, 0x11, 0x00


	//----- nvinfo : EIATTR_KPARAM_INFO
	.align		4
.L_34:
        /*0018*/ 	.byte	0x04, 0x17
        /*001a*/ 	.short	(.L_36 - .L_35)
.L_35:
        /*001c*/ 	.word	0x00000000
        /*0020*/ 	.short	0x0004
        /*0022*/ 	.short	0x0020
        /*0024*/ 	.byte	0x00, 0xf0, 0x11, 0x00


	//----- nvinfo : EIATTR_KPARAM_INFO
	.align		4
.L_36:
        /*0028*/ 	.byte	0x04, 0x17
        /*002a*/ 	.short	(.L_38 - .L_37)
.L_37:
        /*002c*/ 	.word	0x00000000
        /*0030*/ 	.short	0x0003
        /*0032*/ 	.short	0x0018
        /*0034*/ 	.byte	0x00, 0xf5, 0x21, 0x00


	//----- nvinfo : EIATTR_KPARAM_INFO
	.align		4
.L_38:
        /*0038*/ 	.byte	0x04, 0x17
        /*003a*/ 	.short	(.L_40 - .L_39)
.L_39:
        /*003c*/ 	.word	0x00000000
        /*0040*/ 	.short	0x0002
        /*0042*/ 	.short	0x0010
        /*0044*/ 	.byte	0x00, 0xf5, 0x21, 0x00


	//----- nvinfo : EIATTR_KPARAM_INFO
	.align		4
.L_40:
        /*0048*/ 	.byte	0x04, 0x17
        /*004a*/ 	.short	(.L_42 - .L_41)
.L_41:
        /*004c*/ 	.word	0x00000000
        /*0050*/ 	.short	0x0001
        /*0052*/ 	.short	0x0008
        /*0054*/ 	.byte	0x00, 0xf5, 0x21, 0x00


	//----- nvinfo : EIATTR_KPARAM_INFO
	.align		4
.L_42:
        /*0058*/ 	.byte	0x04, 0x17
        /*005a*/ 	.short	(.L_44 - .L_43)
.L_43:
        /*005c*/ 	.word	0x00000000
        /*0060*/ 	.short	0x0000
        /*0062*/ 	.short	0x0000
        /*0064*/ 	.byte	0x00, 0xf5, 0x21, 0x00


	//----- nvinfo : EIATTR_SPARSE_MMA_MASK
	.align		4
.L_44:
        /*0068*/ 	.byte	0x03, 0x50
        /*006a*/ 	.short	0x0000


	//----- nvinfo : EIATTR_MAXREG_COUNT
	.align		4
        /*006c*/ 	.byte	0x03, 0x1b
        /*006e*/ 	.short	0x00ff


	//----- nvinfo : EIATTR_MERCURY_ISA_VERSION
	.align		4
        /*0070*/ 	.byte	0x03, 0x5f
        /*0072*/ 	.short	0x0101


	//----- nvinfo : EIATTR_VRC_CTA_INIT_COUNT
	.align		4
        /*0074*/ 	.byte	0x02, 0x4a
	.zero		1
	.zero		1


	//----- nvinfo : EIATTR_EXIT_INSTR_OFFSETS
	.align		4
        /*0078*/ 	.byte	0x04, 0x1c
        /*007a*/ 	.short	(.L_46 - .L_45)


	//   ....[0]....
.L_45:
        /*007c*/ 	.word	0x00000070


	//   ....[1]....
        /*0080*/ 	.word	0x0000a430


	//----- nvinfo : EIATTR_CRS_STACK_SIZE
	.align		4
.L_46:
        /*0084*/ 	.byte	0x04, 0x1e
        /*0086*/ 	.short	(.L_48 - .L_47)
.L_47:
        /*0088*/ 	.word	0x00000000


	//----- nvinfo : EIATTR_CBANK_PARAM_SIZE
	.align		4
.L_48:
        /*008c*/ 	.byte	0x03, 0x19
        /*008e*/ 	.short	0x0028


	//----- nvinfo : EIATTR_PARAM_CBANK
	.align		4
        /*0090*/ 	.byte	0x04, 0x0a
        /*0092*/ 	.short	(.L_50 - .L_49)
	.align		4
.L_49:
        /*0094*/ 	.word	index@(.nv.constant0._Z8simulateP17curandStateXORWOWPdS1_S1_ii)
        /*0098*/ 	.short	0x0380
        /*009a*/ 	.short	0x0028


	//----- nvinfo : EIATTR_SW_WAR
	.align		4
.L_50:
        /*009c*/ 	.byte	0x04, 0x36
        /*009e*/ 	.short	(.L_52 - .L_51)
.L_51:
        /*00a0*/ 	.word	0x00000008
.L_52:


//--------------------- .nv.info._Z4initjP17curandStateXORWOW --------------------------
	.section	.nv.info._Z4initjP17curandStateXORWOW,"",@"SHT_CUDA_INFO"
	.sectionflags	@""
	.align	4


	//----- nvinfo : EIATTR_CUDA_API_VERSION
	.align		4
        /*0000*/ 	.byte	0x04, 0x37
        /*0002*/ 	.short	(.L_54 - .L_53)
.L_53:
        /*0004*/ 	.word	0x00000082


	//----- nvinfo : EIATTR_KPARAM_INFO
	.align		4
.L_54:
        /*0008*/ 	.byte	0x04, 0x17
        /*000a*/ 	.short	(.L_56 - .L_55)
.L_55:
        /*000c*/ 	.word	0x00000000
        /*0010*/ 	.short	0x0001
        /*0012*/ 	.short	0x0008
        /*0014*/ 	.byte	0x00, 0xf5, 0x21, 0x00


	//----- nvinfo : EIATTR_KPARAM_INFO
	.align		4
.L_56:
        /*0018*/ 	.byte	0x04, 0x17
        /*001a*/ 	.short	(.L_58 - .L_57)
.L_57:
        /*001c*/ 	.word	0x00000000
        /*0020*/ 	.short	0x0000
        /*0022*/ 	.short	0x0000
        /*0024*/ 	.byte	0x00, 0xf0, 0x11, 0x00


	//----- nvinfo : EIATTR_SPARSE_MMA_MASK
	.align		4
.L_58:
        /*0028*/ 	.byte	0x03, 0x50
        /*002a*/ 	.short	0x0000


	//----- nvinfo : EIATTR_MAXREG_COUNT
	.align		4
        /*002c*/ 	.byte	0x03, 0x1b
        /*002e*/ 	.short	0x00ff


	//----- nvinfo : EIATTR_MERCURY_ISA_VERSION
	.align		4
        /*0030*/ 	.byte	0x03, 0x5f
        /*0032*/ 	.short	0x0101


	//----- nvinfo : EIATTR_VRC_CTA_INIT_COUNT
	.align		4
        /*0034*/ 	.byte	0x02, 0x4a
	.zero		1
	.zero		1


	//----- nvinfo : EIATTR_EXIT_INSTR_OFFSETS
	.align		4
        /*0038*/ 	.byte	0x04, 0x1c
        /*003a*/ 	.short	(.L_60 - .L_59)


	//   ....[0]....
.L_59:
        /*003c*/ 	.word	0x00000060


	//   ....[1]....
        /*0040*/ 	.word	0x00000ed0


	//----- nvinfo : EIATTR_CRS_STACK_SIZE
	.align		4
.L_60:
        /*0044*/ 	.byte	0x04, 0x1e
        /*0046*/ 	.short	(.L_62 - .L_61)
.L_61:
        /*0048*/ 	.word	0x00000000


	//----- nvinfo : EIATTR_CBANK_PARAM_SIZE
	.align		4
.L_62:
        /*004c*/ 	.byte	0x03, 0x19
        /*004e*/ 	.short	0x0010


	//----- nvinfo : EIATTR_PARAM_CBANK
	.align		4
        /*0050*/ 	.byte	0x04, 0x0a
        /*0052*/ 	.short	(.L_64 - .L_63)
	.align		4
.L_63:
        /*0054*/ 	.word	index@(.nv.constant0._Z4initjP17curandStateXORWOW)
        /*0058*/ 	.short	0x0380
        /*005a*/ 	.short	0x0010


	//----- nvinfo : EIATTR_SW_WAR
	.align		4
.L_64:
        /*005c*/ 	.byte	0x04, 0x36
        /*005e*/ 	.short	(.L_66 - .L_65)
.L_65:
        /*0060*/ 	.word	0x00000008
.L_66:


//--------------------- .nv.callgraph             --------------------------
	.section	.nv.callgraph,"",@"SHT_CUDA_CALLGRAPH"
	.align	4
	.sectionentsize	8
	.align		4
        /*0000*/ 	.word	0x00000000
	.align		4
        /*0004*/ 	.word	0xffffffff
	.align		4
        /*0008*/ 	.word	0x00000000
	.align		4
        /*000c*/ 	.word	0xfffffffe
	.align		4
        /*0010*/ 	.word	0x00000000
	.align		4
        /*0014*/ 	.word	0xfffffffd
	.align		4
        /*0018*/ 	.word	0x00000000
	.align		4
        /*001c*/ 	.word	0xfffffffc


//--------------------- .nv.constant4             --------------------------
	.section	.nv.constant4,"a",@progbits
	.align	8
	.align		8
.nv.constant4:
        /*0000*/ 	.dword	precalc_xorwow_matrix
	.align		8
        /*0008*/ 	.dword	precalc_xorwow_offset_matrix
	.align		8
        /*0010*/ 	.dword	mrg32k3aM1
	.align		8
        /*0018*/ 	.dword	mrg32k3aM2
	.align		8
        /*0020*/ 	.dword	mrg32k3aM1SubSeq
	.align		8
        /*0028*/ 	.dword	mrg32k3aM2SubSeq
	.align		8
        /*0030*/ 	.dword	mrg32k3aM1Seq
	.align		8
        /*0038*/ 	.dword	mrg32k3aM2Seq
	.align		8
        /*0040*/ 	.dword	__cudart_i2opi_d
	.align		8
        /*0048*/ 	.dword	__cudart_sin_cos_coeffs


//--------------------- .nv.constant3             --------------------------
	.section	.nv.constant3,"a",@progbits
	.align	8
.nv.constant3:
	.type		__cr_lgamma_table,@object
	.size		__cr_lgamma_table,(.L_8 - __cr_lgamma_table)
__cr_lgamma_table:
        /*0000*/ 	.byte	0x00, 0x00, 0x00, 0x00, 0x00, 0x00, 0x00, 0x00, 0x00, 0x00, 0x00, 0x00, 0x00, 0x00, 0x00, 0x00
        /*0010*/ 	.byte	0xef, 0x39, 0xfa, 0xfe, 0x42, 0x2e, 0xe6, 0x3f, 0x02, 0x20, 0x2a, 0xfa, 0x0b, 0xab, 0xfc, 0x3f
        /*0020*/ 	.byte	0xf9, 0x2c, 0x92, 0x7c, 0xa7, 0x6c, 0x09, 0x40, 0xc9, 0x79, 0x44, 0x3c, 0x64, 0x26, 0x13, 0x40
        /*0030*/ 	.byte	0xca, 0x01, 0xcf, 0x3a, 0x27, 0x51, 0x1a, 0x40, 0x30, 0xcc, 0x2d, 0xf3, 0xe1, 0x0c, 0x21, 0x40
        /*0040*/ 	.byte	0x0d, 0xb7, 0xfc, 0x82, 0x8e, 0x35, 0x25, 0x40
.L_8:


//--------------------- .text._Z8simulateP17curandStateXORWOWPdS1_S1_ii --------------------------
	.section	.text._Z8simulateP17curandStateXORWOWPdS1_S1_ii,"ax",@progbits
	.align	128
        .global         _Z8simulateP17curandStateXORWOWPdS1_S1_ii
        .type           _Z8simulateP17curandStateXORWOWPdS1_S1_ii,@function
        .size           _Z8simulateP17curandStateXORWOWPdS1_S1_ii,(.L_x_139 - _Z8simulateP17curandStateXORWOWPdS1_S1_ii)
        .other          _Z8simulateP17curandStateXORWOWPdS1_S1_ii,@"STO_CUDA_ENTRY STV_DEFAULT"
_Z8simulateP17curandStateXORWOWPdS1_S1_ii:
.text._Z8simulateP17curandStateXORWOWPdS1_S1_ii:
[----:B------:R-:W0:Y:S01]  /*0000*/  LDC R1, c[0x0][0x37c] ;  /* 0x0000df00ff017b82 */ /* 0x000e220000000800 */
[----:B------:R-:W1:Y:S07]  /*0010*/  S2R R23, SR_TID.X ;  /* 0x0000000000177919 */ /* 0x000e6e0000002100 */
[----:B------:R-:W1:Y:S01]  /*0020*/  S2UR UR4, SR_CTAID.X ;  /* 0x00000000000479c3 */ /* 0x000e620000002500 */
[----:B0-----:R-:W-:-:S07]  /*0030*/  VIADD R1, R1, 0xffffffd8 ;  /* 0xffffffd801017836 */ /* 0x001fce0000000000 */
[----:B------:R-:W1:Y:S02]  /*0040*/  LDC R0, c[0x0][0x360] ;  /* 0x0000d800ff007b82 */ /* 0x000e640000000800 */
[----:B-1----:R-:W-:-:S05]  /*0050*/  IMAD R23, R0, UR4, R23 ;  /* 0x0000000400177c24 */ /* 0x002fca000f8e0217 */
[----:B------:R-:W-:-:S13]  /*0060*/  ISETP.GT.AND P0, PT, R23, 0xf423f, PT ;  /* 0x000f423f1700780c */ /* 0x000fda0003f04270 */
[----:B------:R-:W-:Y:S05]  /*0070*/  @P0 EXIT ;  /* 0x000000000000094d */ /* 0x000fea0003800000 */
[----:B------:R-:W0:Y:S01]  /*0080*/  LDC.64 R2, c[0x0][0x380] ;  /* 0x0000e000ff027b82 */ /* 0x000e220000000a00 */
[----:B------:R-:W1:Y:S01]  /*0090*/  LDCU.64 UR10, c[0x0][0x358] ;  /* 0x00006b00ff0a77ac */ /* 0x000e620008000a00 */
[----:B------:R-:W-:Y:S02]  /*00a0*/  IMAD.MOV.U32 R18, RZ, RZ, 0x0 ;  /* 0x00000000ff127424 */ /* 0x000fe400078e00ff */
[----:B------:R-:W-:-:S04]  /*00b0*/  IMAD.MOV.U32 R19, RZ, RZ, 0x3ca00000 ;  /* 0x3ca00000ff137424 */ /* 0x000fc800078e00ff */
[----:B------:R-:W2:Y:S01]  /*00c0*/  LDC.64 R30, c[0x0][0x3a0] ;  /* 0x0000e800ff1e7b82 */ /* 0x000ea20000000a00 */
[----:B------:R-:W-:Y:S02]  /*00d0*/  IMAD.MOV.U32 R20, RZ, RZ, 0x54442d18 ;  /* 0x54442d18ff147424 */ /* 0x000fe400078e00ff */
[----:B------:R-:W-:Y:S01]  /*00e0*/  IMAD.MOV.U32 R21, RZ, RZ, 0x3ff921fb ;  /* 0x3ff921fbff157424 */ /* 0x000fe200078e00ff */
[----:B------:R-:W-:Y:S01]  /*00f0*/  UMOV UR4, 0x54442d18 ;  /* 0x54442d1800047882 */ /* 0x000fe20000000000 */
[----:B------:R-:W-:Y:S01]  /*0100*/  UMOV UR5, 0x400921fb ;  /* 0x400921fb00057882 */ /* 0x000fe20000000000 */
[----:B------:R-:W3:Y:S01]  /*0110*/  LDCU.64 UR12, c[0x4][0x48] ;  /* 0x01000900ff0c77ac */ /* 0x000ee20008000a00 */
[----:B0-----:R-:W-:-:S05]  /*0120*/  IMAD.WIDE R2, R23, 0x30, R2 ;  /* 0x0000003017027825 */ /* 0x001fca00078e0202 */
[----:B-1----:R-:W4:Y:S04]  /*0130*/  LDG.E.64 R4, desc[UR10][R2.64] ;  /* 0x0000000a02047981 */ /* 0x002f28000c1e1b00 */
[----:B------:R-:W5:Y:S04]  /*0140*/  LDG.E.64 R8, desc[UR10][R2.64+0x10] ;  /* 0x0000100a02087981 */ /* 0x000f68000c1e1b00 */
[----:B------:R-:W3:Y:S01]  /*0150*/  LDG.E.64 R6, desc[UR10][R2.64+0x8] ;  /* 0x0000080a02067981 */ /* 0x000ee2000c1e1b00 */
[----:B--2---:R-:W-:Y:S01]  /*0160*/  ISETP.NE.AND P5, PT, R31, 0x2, PT ;  /* 0x000000021f00780c */ /* 0x004fe20003fa5270 */
[----:B------:R-:W-:Y:S01]  /*0170*/  IMAD.SHL.U32 R23, R23, 0x8, RZ ;  /* 0x0000000817177824 */ /* 0x000fe200078e00ff */
[----:B------:R-:W-:-:S02]  /*0180*/  ISETP.NE.AND P0, PT, R31, 0x4, PT ;  /* 0x000000041f00780c */ /* 0x000fc40003f05270 */
[C---:B------:R-:W-:Y:S02]  /*0190*/  ISETP.NE.AND P4, PT, R30.reuse, 0x2, PT ;  /* 0x000000021e00780c */ /* 0x040fe40003f85270 */
[C---:B------:R-:W-:Y:S02]  /*01a0*/  ISETP.EQ.OR P0, PT, R30.reuse, 0x4, !P0 ;  /* 0x000000041e00780c */ /* 0x040fe40004702670 */
[C---:B------:R-:W-:Y:S02]  /*01b0*/  ISETP.NE.AND P3, PT, R30.reuse, 0x6, PT ;  /* 0x000000061e00780c */ /* 0x040fe40003f65270 */
[C---:B------:R-:W-:Y:S02]  /*01c0*/  ISETP.NE.AND P2, PT, R30.reuse, 0x3, PT ;  /* 0x000000031e00780c */ /* 0x040fe40003f45270 */
[----:B------:R-:W-:Y:S02]  /*01d0*/  ISETP.NE.AND P6, PT, R31, 0x7, PT ;  /* 0x000000071f00780c */ /* 0x000fe40003fc5270 */
[----:B------:R-:W-:-:S02]  /*01e0*/  ISETP.NE.AND P1, PT, R30, 0x7, PT ;  /* 0x000000071e00780c */ /* 0x000fc40003f25270 */
[----:B----4-:R-:W-:Y:S01]  /*01f0*/  SHF.R.U32.HI R0, RZ, 0x2, R5 ;  /* 0x00000002ff007819 */ /* 0x010fe20000011605 */
[----:B------:R-:W-:-:S03]  /*0200*/  VIADD R28, R4, 0x425d3c ;  /* 0x00425d3c041c7836 */ /* 0x000fc60000000000 */
[----:B------:R-:W-:Y:S01]  /*0210*/  LOP3.LUT R0, R0, R5, RZ, 0x3c, !PT ;  /* 0x0000000500007212 */ /* 0x000fe200078e3cff */
[----:B-----5:R-:W-:Y:S01]  /*0220*/  IMAD.SHL.U32 R5, R9, 0x10, RZ ;  /* 0x0000001009057824 */ /* 0x020fe200078e00ff */
[----:B---3--:R-:W-:-:S03]  /*0230*/  SHF.R.U32.HI R11, RZ, 0x2, R6 ;  /* 0x00000002ff0b7819 */ /* 0x008fc60000011606 */
[----:B------:R-:W-:Y:S01]  /*0240*/  IMAD.SHL.U32 R10, R0, 0x2, RZ ;  /* 0x00000002000a7824 */ /* 0x000fe200078e00ff */
[----:B------:R-:W-:-:S04]  /*0250*/  LOP3.LUT R11, R11, R6, RZ, 0x3c, !PT ;  /* 0x000000060b0b7212 */ /* 0x000fc800078e3cff */
[----:B------:R-:W-:Y:S02]  /*0260*/  LOP3.LUT R10, R0, R10, R5, 0x96, !PT ;  /* 0x0000000a000a7212 */ /* 0x000fe400078e9605 */
[----:B------:R-:W-:Y:S01]  /*0270*/  SHF.R.U32.HI R6, RZ, 0x2, R7 ;  /* 0x00000002ff067819 */ /* 0x000fe20000011607 */
[----:B------:R-:W-:Y:S01]  /*0280*/  IMAD.SHL.U32 R5, R11, 0x2, RZ ;  /* 0x000000020b057824 */ /* 0x000fe200078e00ff */
[----:B------:R-:W-:Y:S02]  /*0290*/  LOP3.LUT R10, R10, R9, RZ, 0x3c, !PT ;  /* 0x000000090a0a7212 */ /* 0x000fe400078e3cff */
[----:B------:R-:W-:Y:S02]  /*02a0*/  LOP3.LUT R6, R6, R7, RZ, 0x3c, !PT ;  /* 0x0000000706067212 */ /* 0x000fe400078e3cff */
[----:B------:R-:W-:Y:S01]  /*02b0*/  SHF.R.U32.HI R13, RZ, 0x2, R10 ;  /* 0x00000002ff0d7819 */ /* 0x000fe2000001160a */
[----:B------:R-:W-:-:S05]  /*02c0*/  IMAD.SHL.U32 R0, R10, 0x10, RZ ;  /* 0x000000100a007824 */ /* 0x000fca00078e00ff */
[----:B------:R-:W-:Y:S01]  /*02d0*/  LOP3.LUT R5, R11, R5, R0, 0x96, !PT ;  /* 0x000000050b057212 */ /* 0x000fe200078e9600 */
[----:B------:R-:W-:Y:S01]  /*02e0*/  IMAD.SHL.U32 R0, R6, 0x2, RZ ;  /* 0x0000000206007824 */ /* 0x000fe200078e00ff */
[----:B------:R-:W-:Y:S02]  /*02f0*/  SHF.R.U32.HI R11, RZ, 0x2, R8 ;  /* 0x00000002ff0b7819 */ /* 0x000fe40000011608 */
[----:B------:R-:W-:Y:S02]  /*0300*/  LOP3.LUT R5, R5, R10, RZ, 0x3c, !PT ;  /* 0x0000000a05057212 */ /* 0x000fe400078e3cff */
[----:B------:R-:W-:Y:S02]  /*0310*/  LOP3.LUT R8, R11, R8, RZ, 0x3c, !PT ;  /* 0x000000080b087212 */ /* 0x000fe400078e3cff */
[----:B------:R-:W-:Y:S01]  /*0320*/  LOP3.LUT R10, R13, R10, RZ, 0x3c, !PT ;  /* 0x0000000a0d0a7212 */ /* 0x000fe200078e3cff */
[----:B------:R-:W-:-:S05]  /*0330*/  IMAD.SHL.U32 R7, R5, 0x10, RZ ;  /* 0x0000001005077824 */ /* 0x000fca00078e00ff */
[----:B------:R-:W-:Y:S02]  /*0340*/  LOP3.LUT R0, R6, R0, R7, 0x96, !PT ;  /* 0x0000000006007212 */ /* 0x000fe400078e9607 */
[----:B------:R-:W-:Y:S02]  /*0350*/  SHF.R.U32.HI R6, RZ, 0x2, R9 ;  /* 0x00000002ff067819 */ /* 0x000fe40000011609 */
[----:B------:R-:W-:Y:S01]  /*0360*/  LOP3.LUT R11, R0, R5, RZ, 0x3c, !PT ;  /* 0x00000005000b7212 */ /* 0x000fe200078e3cff */
[----:B------:R-:W-:Y:S01]  /*0370*/  IMAD.SHL.U32 R0, R8, 0x2, RZ ;  /* 0x0000000208007824 */ /* 0x000fe200078e00ff */
[----:B------:R-:W-:-:S03]  /*0380*/  LOP3.LUT R6, R6, R9, RZ, 0x3c, !PT ;  /* 0x0000000906067212 */ /* 0x000fc600078e3cff */
[----:B------:R-:W-:-:S05]  /*0390*/  IMAD.SHL.U32 R7, R11, 0x10, RZ ;  /* 0x000000100b077824 */ /* 0x000fca00078e00ff */
[----:B------:R-:W-:Y:S02]  /*03a0*/  LOP3.LUT R0, R8, R0, R7, 0x96, !PT ;  /* 0x0000000008007212 */ /* 0x000fe400078e9607 */
[--C-:B------:R-:W-:Y:S02]  /*03b0*/  SHF.R.U32.HI R8, RZ, 0x2, R11.reuse ;  /* 0x00000002ff087819 */ /* 0x100fe4000001160b */
[-C--:B------:R-:W-:Y:S01]  /*03c0*/  LOP3.LUT R7, R0, R11.reuse, RZ, 0x3c, !PT ;  /* 0x0000000b00077212 */ /* 0x080fe200078e3cff */
[----:B------:R-:W-:Y:S01]  /*03d0*/  IMAD.SHL.U32 R0, R6, 0x2, RZ ;  /* 0x0000000206007824 */ /* 0x000fe200078e00ff */
[----:B------:R-:W-:Y:S02]  /*03e0*/  LOP3.LUT R8, R8, R11, RZ, 0x3c, !PT ;  /* 0x0000000b08087212 */ /* 0x000fe400078e3cff */
[----:B------:R-:W-:Y:S01]  /*03f0*/  IADD3 R11, PT, PT, R4, 0x10974f, R11 ;  /* 0x0010974f040b7810 */ /* 0x000fe20007ffe00b */
[----:B------:R-:W-:-:S05]  /*0400*/  IMAD.SHL.U32 R9, R7, 0x10, RZ ;  /* 0x0000001007097824 */ /* 0x000fca00078e00ff */
[----:B------:R-:W-:Y:S02]  /*0410*/  LOP3.LUT R0, R6, R0, R9, 0x96, !PT ;  /* 0x0000000006007212 */ /* 0x000fe400078e9609 */
[----:B------:R-:W-:Y:S02]  /*0420*/  SHF.R.U32.HI R6, RZ, 0x2, R5 ;  /* 0x00000002ff067819 */ /* 0x000fe40000011605 */
[----:B------:R-:W-:Y:S01]  /*0430*/  LOP3.LUT R13, R0, R7, RZ, 0x3c, !PT ;  /* 0x00000007000d7212 */ /* 0x000fe200078e3cff */
[----:B------:R-:W-:Y:S01]  /*0440*/  IMAD.SHL.U32 R0, R10, 0x2, RZ ;  /* 0x000000020a007824 */ /* 0x000fe200078e00ff */
[----:B------:R-:W-:-:S03]  /*0450*/  LOP3.LUT R6, R6, R5, RZ, 0x3c, !PT ;  /* 0x0000000506067212 */ /* 0x000fc600078e3cff */
[----:B------:R-:W-:-:S05]  /*0460*/  IMAD.SHL.U32 R9, R13, 0x10, RZ ;  /* 0x000000100d097824 */ /* 0x000fca00078e00ff */
[----:B------:R-:W-:-:S04]  /*0470*/  LOP3.LUT R0, R10, R0, R9, 0x96, !PT ;  /* 0x000000000a007212 */ /* 0x000fc800078e9609 */
[----:B------:R-:W-:Y:S01]  /*0480*/  LOP3.LUT R5, R0, R13, RZ, 0x3c, !PT ;  /* 0x0000000d00057212 */ /* 0x000fe200078e3cff */
[----:B------:R-:W-:-:S04]  /*0490*/  IMAD.SHL.U32 R0, R6, 0x2, RZ ;  /* 0x0000000206007824 */ /* 0x000fc800078e00ff */
[----:B------:R-:W-:-:S05]  /*04a0*/  IMAD.SHL.U32 R9, R5, 0x10, RZ ;  /* 0x0000001005097824 */ /* 0x000fca00078e00ff */
[----:B------:R-:W-:Y:S02]  /*04b0*/  LOP3.LUT R0, R6, R0, R9, 0x96, !PT ;  /* 0x0000000006007212 */ /* 0x000fe400078e9609 */
[--C-:B------:R-:W-:Y:S02]  /*04c0*/  SHF.R.U32.HI R6, RZ, 0x2, R7.reuse ;  /* 0x00000002ff067819 */ /* 0x100fe40000011607 */
[----:B------:R-:W-:Y:S01]  /*04d0*/  LOP3.LUT R17, R0, R5, RZ, 0x3c, !PT ;  /* 0x0000000500117212 */ /* 0x000fe200078e3cff */
[----:B------:R-:W-:Y:S01]  /*04e0*/  IMAD.SHL.U32 R0, R8, 0x2, RZ ;  /* 0x0000000208007824 */ /* 0x000fe200078e00ff */
[----:B------:R-:W-:Y:S02]  /*04f0*/  LOP3.LUT R6, R6, R7, RZ, 0x3c, !PT ;  /* 0x0000000706067212 */ /* 0x000fe400078e3cff */
[----:B------:R-:W-:Y:S01]  /*0500*/  IADD3 R7, PT, PT, R4, 0x161f14, R7 ;  /* 0x00161f1404077810 */ /* 0x000fe20007ffe007 */
[----:B------:R-:W-:-:S05]  /*0510*/  IMAD.SHL.U32 R9, R17, 0x10, RZ ;  /* 0x0000001011097824 */ /* 0x000fca00078e00ff */
[----:B------:R-:W-:Y:S02]  /*0520*/  LOP3.LUT R0, R8, R0, R9, 0x96, !PT ;  /* 0x0000000008007212 */ /* 0x000fe400078e9609 */
[--C-:B------:R-:W-:Y:S02]  /*0530*/  SHF.R.U32.HI R8, RZ, 0x2, R13.reuse ;  /* 0x00000002ff087819 */ /* 0x100fe4000001160d */
[----:B------:R-:W-:Y:S01]  /*0540*/  LOP3.LUT R29, R0, R17, RZ, 0x3c, !PT ;  /* 0x00000011001d7212 */ /* 0x000fe200078e3cff */
[----:B------:R-:W-:Y:S01]  /*0550*/  IMAD.SHL.U32 R0, R6, 0x2, RZ ;  /* 0x0000000206007824 */ /* 0x000fe200078e00ff */
[----:B------:R-:W-:Y:S02]  /*0560*/  LOP3.LUT R8, R8, R13, RZ, 0x3c, !PT ;  /* 0x0000000d08087212 */ /* 0x000fe400078e3cff */
[----:B------:R-:W-:Y:S01]  /*0570*/  IADD3 R13, PT, PT, R4, 0x1ba6d9, R13 ;  /* 0x001ba6d9040d7810 */ /* 0x000fe20007ffe00d */
[----:B------:R-:W-:Y:S01]  /*0580*/  IMAD.SHL.U32 R9, R29, 0x10, RZ ;  /* 0x000000101d097824 */ /* 0x000fe200078e00ff */
[----:B------:R-:W-:Y:S04]  /*0590*/  STG.E.64 desc[UR10][R2.64], R28 ;  /* 0x0000001c02007986 */ /* 0x000fe8000c101b0a */
[----:B------:R-:W-:-:S02]  /*05a0*/  LOP3.LUT R0, R6, R0, R9, 0x96, !PT ;  /* 0x0000000006007212 */ /* 0x000fc400078e9609 */
[----:B------:R-:W-:Y:S02]  /*05b0*/  SHF.R.U32.HI R6, RZ, 0x2, R5 ;  /* 0x00000002ff067819 */ /* 0x000fe40000011605 */
[----:B------:R-:W-:Y:S01]  /*05c0*/  LOP3.LUT R24, R0, R29, RZ, 0x3c, !PT ;  /* 0x0000001d00187212 */ /* 0x000fe200078e3cff */
[----:B------:R-:W-:-:S04]  /*05d0*/  IMAD.SHL.U32 R0, R8, 0x2, RZ ;  /* 0x0000000208007824 */ /* 0x000fc800078e00ff */
[----:B------:R-:W-:-:S05]  /*05e0*/  IMAD.SHL.U32 R9, R24, 0x10, RZ ;  /* 0x0000001018097824 */ /* 0x000fca00078e00ff */
[----:B------:R-:W-:Y:S02]  /*05f0*/  LOP3.LUT R9, R8, R0, R9, 0x96, !PT ;  /* 0x0000000008097212 */ /* 0x000fe400078e9609 */
[----:B------:R-:W-:Y:S01]  /*0600*/  LOP3.LUT R0, R6, R5, RZ, 0x3c, !PT ;  /* 0x0000000506007212 */ /* 0x000fe200078e3cff */
[----:B------:R-:W-:Y:S01]  /*0610*/  IMAD.WIDE.U32 R6, R7, 0x200000, RZ ;  /* 0x0020000007067825 */ /* 0x000fe200078e00ff */
[----:B------:R-:W-:Y:S02]  /*0620*/  LOP3.LUT R25, R9, R24, RZ, 0x3c, !PT ;  /* 0x0000001809197212 */ /* 0x000fe400078e3cff */
[----:B------:R-:W-:Y:S01]  /*0630*/  IADD3 R8, PT, PT, R4, 0x212e9e, R5 ;  /* 0x00212e9e04087810 */ /* 0x000fe20007ffe005 */
[----:B------:R-:W-:Y:S01]  /*0640*/  IMAD.SHL.U32 R10, R0, 0x2, RZ ;  /* 0x00000002000a7824 */ /* 0x000fe200078e00ff */
[----:B------:R-:W-:Y:S01]  /*0650*/  LOP3.LUT R14, R6, R11, RZ, 0x3c, !PT ;  /* 0x0000000b060e7212 */ /* 0x000fe200078e3cff */
[----:B------:R-:W-:Y:S01]  /*0660*/  IMAD.SHL.U32 R9, R25, 0x10, RZ ;  /* 0x0000001019097824 */ /* 0x000fe200078e00ff */
[C---:B------:R-:W-:Y:S01]  /*0670*/  IADD3 R6, PT, PT, R4.reuse, 0x2c3e28, R29 ;  /* 0x002c3e2804067810 */ /* 0x040fe20007ffe01d */
[----:B------:R-:W-:Y:S01]  /*0680*/  IMAD.MOV.U32 R15, RZ, RZ, R7 ;  /* 0x000000ffff0f7224 */ /* 0x000fe200078e0007 */
[----:B------:R-:W-:Y:S01]  /*0690*/  IADD3 R11, PT, PT, R4, 0x26b663, R17 ;  /* 0x0026b663040b7810 */ /* 0x000fe20007ffe011 */
[----:B------:R-:W-:Y:S01]  /*06a0*/  STG.E.64 desc[UR10][R2.64+0x8], R24 ;  /* 0x0000081802007986 */ /* 0x000fe2000c101b0a */
[----:B------:R-:W-:Y:S01]  /*06b0*/  LOP3.LUT R10, R0, R10, R9, 0x96, !PT ;  /* 0x0000000a000a7212 */ /* 0x000fe200078e9609 */
[----:B------:R-:W-:Y:S01]  /*06c0*/  IMAD.WIDE.U32 R8, R8, 0x200000, RZ ;  /* 0x0020000008087825 */ /* 0x000fe200078e00ff */
[----:B------:R-:W-:Y:S01]  /*06d0*/  SHF.R.U32.HI R0, RZ, 0x2, R17 ;  /* 0x00000002ff007819 */ /* 0x000fe20000011611 */
[----:B------:R-:W0:Y:S01]  /*06e0*/  I2F.F64.U64 R14, R14 ;  /* 0x0000000e000e7312 */ /* 0x000e220000301800 */
[----:B------:R-:W-:Y:S01]  /*06f0*/  LOP3.LUT R26, R10, R25, RZ, 0x3c, !PT ;  /* 0x000000190a1a7212 */ /* 0x000fe200078e3cff */
[----:B------:R-:W-:Y:S01]  /*0700*/  IMAD.WIDE.U32 R6, R6, 0x200000, RZ ;  /* 0x0020000006067825 */ /* 0x000fe200078e00ff */
[----:B------:R-:W-:-:S02]  /*0710*/  LOP3.LUT R0, R0, R17, RZ, 0x3c, !PT ;  /* 0x0000001100007212 */ /* 0x000fc400078e3cff */
[----:B------:R-:W-:Y:S01]  /*0720*/  LOP3.LUT R12, R8, R13, RZ, 0x3c, !PT ;  /* 0x0000000d080c7212 */ /* 0x000fe200078e3cff */
[----:B------:R-:W-:Y:S01]  /*0730*/  IMAD.SHL.U32 R5, R26, 0x10, RZ ;  /* 0x000000101a057824 */ /* 0x000fe200078e00ff */
[----:B------:R-:W-:Y:S01]  /*0740*/  LOP3.LUT R10, R6, R11, RZ, 0x3c, !PT ;  /* 0x0000000b060a7212 */ /* 0x000fe200078e3cff */
[----:B------:R-:W-:Y:S01]  /*0750*/  IMAD.SHL.U32 R8, R0, 0x2, RZ ;  /* 0x0000000200087824 */ /* 0x000fe200078e00ff */
[----:B------:R-:W-:Y:S01]  /*0760*/  IADD3 R17, PT, PT, R4, 0x31c5ed, R24 ;  /* 0x0031c5ed04117810 */ /* 0x000fe20007ffe018 */
[----:B------:R-:W-:Y:S02]  /*0770*/  IMAD.MOV.U32 R11, RZ, RZ, R7 ;  /* 0x000000ffff0b7224 */ /* 0x000fe400078e0007 */
[----:B------:R-:W-:Y:S01]  /*0780*/  IMAD.MOV.U32 R13, RZ, RZ, R9 ;  /* 0x000000ffff0d7224 */ /* 0x000fe200078e0009 */
[----:B------:R-:W-:Y:S02]  /*0790*/  LOP3.LUT R5, R0, R8, R5, 0x96, !PT ;  /* 0x0000000800057212 */ /* 0x000fe400078e9605 */
[C---:B------:R-:W-:Y:S01]  /*07a0*/  IADD3 R8, PT, PT, R4.reuse, 0x374db2, R25 ;  /* 0x00374db204087810 */ /* 0x040fe20007ffe019 */
[----:B------:R-:W1:Y:S01]  /*07b0*/  I2F.F64.U64 R10, R10 ;  /* 0x0000000a000a7312 */ /* 0x000e620000301800 */
[----:B------:R-:W-:Y:S01]  /*07c0*/  LOP3.LUT R27, R5, R26, RZ, 0x3c, !PT ;  /* 0x0000001a051b7212 */ /* 0x000fe200078e3cff */
[----:B0-----:R-:W-:Y:S01]  /*07d0*/  DFMA R14, R14, R18, 5.5511151231257827021e-17 ;  /* 0x3c9000000e0e742b */ /* 0x001fe20000000012 */
[----:B------:R-:W-:Y:S01]  /*07e0*/  IADD3 R5, PT, PT, R4, 0x3cd577, R26 ;  /* 0x003cd57704057810 */ /* 0x000fe20007ffe01a */
[----:B------:R-:W-:-:S02]  /*07f0*/  IMAD.WIDE.U32 R8, R8, 0x200000, RZ ;  /* 0x0020000008087825 */ /* 0x000fc400078e00ff */
[----:B------:R0:W-:Y:S02]  /*0800*/  STG.E.64 desc[UR10][R2.64+0x10], R26 ;  /* 0x0000101a02007986 */ /* 0x0001e4000c101b0a */
[----:B------:R-:W-:Y:S01]  /*0810*/  IMAD.IADD R6, R27, 0x1, R28 ;  /* 0x000000011b067824 */ /* 0x000fe200078e021c */
[----:B------:R-:W2:Y:S01]  /*0820*/  I2F.F64.U64 R12, R12 ;  /* 0x0000000c000c7312 */ /* 0x000ea20000301800 */
[----:B------:R-:W-:Y:S01]  /*0830*/  LOP3.LUT R16, R8, R17, RZ, 0x3c, !PT ;  /* 0x0000001108107212 */ /* 0x000fe200078e3cff */
[----:B------:R-:W-:Y:S02]  /*0840*/  IMAD.MOV.U32 R17, RZ, RZ, R9 ;  /* 0x000000ffff117224 */ /* 0x000fe400078e0009 */
[----:B------:R-:W-:Y:S01]  /*0850*/  IMAD.WIDE.U32 R6, R6, 0x200000, RZ ;  /* 0x0020000006067825 */ /* 0x000fe200078e00ff */
[----:B-1----:R-:W-:-:S03]  /*0860*/  DFMA R10, R10, R18, 5.5511151231257827021e-17 ;  /* 0x3c9000000a0a742b */ /* 0x002fc60000000012 */
[----:B------:R1:W3:Y:S01]  /*0870*/  I2F.F64.U64 R8, R16 ;  /* 0x0000001000087312 */ /* 0x0002e20000301800 */
[----:B------:R-:W-:Y:S01]  /*0880*/  LOP3.LUT R6, R6, R5, RZ, 0x3c, !PT ;  /* 0x0000000506067212 */ /* 0x000fe200078e3cff */
[----:B--2---:R-:W-:-:S06]  /*0890*/  DFMA R12, R12, R18, 5.5511151231257827021e-17 ;  /* 0x3c9000000c0c742b */ /* 0x004fcc0000000012 */
[----:B------:R-:W2:Y:S01]  /*08a0*/  I2F.F64.U64 R4, R6 ;  /* 0x0000000600047312 */ /* 0x000ea20000301800 */
[----:B-1----:R-:W-:Y:S02]  /*08b0*/  IMAD.MOV.U32 R16, RZ, RZ, 0x0 ;  /* 0x00000000ff107424 */ /* 0x002fe400078e00ff */
[----:B------:R-:W-:Y:S01]  /*08c0*/  IMAD.MOV.U32 R17, RZ, RZ, 0x40000000 ;  /* 0x40000000ff117424 */ /* 0x000fe200078e00ff */
[----:B------:R-:W-:Y:S02]  /*08d0*/  DFMA R12, R12, UR4, -R20 ;  /* 0x000000040c0c7c2b */ /* 0x000fe40008000814 */
[----:B---3--:R-:W-:-:S03]  /*08e0*/  DFMA R8, R8, R18, 5.5511151231257827021e-17 ;  /* 0x3c9000000808742b */ /* 0x008fc60000000012 */
[-C--:B------:R-:W-:Y:S02]  /*08f0*/  DFMA R14, R14, R16.reuse, -1 ;  /* 0xbff000000e0e742b */ /* 0x080fe40000000010 */
[----:B------:R-:W-:Y:S02]  /*0900*/  DFMA R10, R10, R16, -1 ;  /* 0xbff000000a0a742b */ /* 0x000fe40000000010 */
[----:B--2---:R-:W-:Y:S02]  /*0910*/  DFMA R4, R4, R18, 5.5511151231257827021e-17 ;  /* 0x3c9000000404742b */ /* 0x004fe40000000012 */
[----:B------:R-:W-:Y:S01]  /*0920*/  DFMA R6, R8, UR4, -R20 ;  /* 0x0000000408067c2b */ /* 0x000fe20008000814 */
[----:B------:R-:W-:Y:S01]  /*0930*/  FSEL R19, R13, RZ, !P5 ;  /* 0x000000ff0d137208 */ /* 0x000fe20006800000 */
[----:B------:R-:W-:Y:S01]  /*0940*/  DMUL R14, R14, 15 ;  /* 0x402e00000e0e7828 */ /* 0x000fe20000000000 */
[C---:B------:R-:W-:Y:S01]  /*0950*/  FSEL R9, R12.reuse, RZ, !P5 ;  /* 0x000000ff0c097208 */ /* 0x040fe20006800000 */
[----:B0-----:R-:W-:Y:S01]  /*0960*/  DMUL R2, R10, 4 ;  /* 0x401000000a027828 */ /* 0x001fe20000000000 */
[----:B------:R-:W-:Y:S01]  /*0970*/  ISETP.NE.AND P5, PT, R31, 0x6, PT ;  /* 0x000000061f00780c */ /* 0x000fe20003fa5270 */
[----:B------:R-:W-:Y:S01]  /*0980*/  DFMA R4, R4, R16, -1 ;  /* 0xbff000000404742b */ /* 0x000fe20000000010 */
[----:B------:R-:W-:Y:S01]  /*0990*/  FSEL R8, R12, R9, !P4 ;  /* 0x000000090c087208 */ /* 0x000fe20006000000 */
[----:B------:R-:W0:Y:S01]  /*09a0*/  LDC.64 R16, c[0x0][0x390] ;  /* 0x0000e400ff107b82 */ /* 0x000e220000000a00 */
[----:B------:R-:W-:Y:S01]  /*09b0*/  FSEL R9, R13, R19, !P4 ;  /* 0x000000130d097208 */ /* 0x000fe20006000000 */
[----:B------:R-:W-:Y:S01]  /*09c0*/  IMAD.MOV.U32 R20, RZ, RZ, -0x7ed215ef ;  /* 0x812dea11ff147424 */ /* 0x000fe200078e00ff */
[----:B------:R-:W-:Y:S01]  /*09d0*/  ISETP.NE.AND P4, PT, R31, 0x3, PT ;  /* 0x000000031f00780c */ /* 0x000fe20003f85270 */
[----:B------:R-:W-:Y:S01]  /*09e0*/  UMOV UR4, URZ ;  /* 0x000000ff00047c82 */ /* 0x000fe20008000000 */
[----:B------:R-:W-:Y:S01]  /*09f0*/  FSEL R11, R15, RZ, P0 ;  /* 0x000000ff0f0b7208 */ /* 0x000fe20000000000 */
[----:B------:R-:W-:Y:S01]  /*0a00*/  DMUL R4, R4, 4 ;  /* 0x4010000004047828 */ /* 0x000fe20000000000 */
[----:B------:R-:W-:-:S02]  /*0a10*/  FSEL R13, R2, RZ, !P5 ;  /* 0x000000ff020d7208 */ /* 0x000fc40006800000 */
[C---:B------:R-:W-:Y:S02]  /*0a20*/  FSEL R15, R3.reuse, RZ, !P5 ;  /* 0x000000ff030f7208 */ /* 0x040fe40006800000 */
[----:B------:R-:W-:Y:S02]  /*0a30*/  FSEL R19, R6, RZ, !P4 ;  /* 0x000000ff06137208 */ /* 0x000fe40006000000 */
[----:B------:R-:W-:Y:S02]  /*0a40*/  FSEL R10, R14, RZ, P0 ;  /* 0x000000ff0e0a7208 */ /* 0x000fe40000000000 */
[----:B------:R-:W-:Y:S02]  /*0a50*/  FSEL R14, R2, R13, !P3 ;  /* 0x0000000d020e7208 */ /* 0x000fe40005800000 */
[----:B------:R-:W-:Y:S02]  /*0a60*/  FSEL R0, R3, R15, !P3 ;  /* 0x0000000f03007208 */ /* 0x000fe40005800000 */
[----:B------:R-:W-:-:S02]  /*0a70*/  FSEL R21, R7, RZ, !P4 ;  /* 0x000000ff07157208 */ /* 0x000fc40006000000 */
[----:B------:R-:W-:Y:S01]  /*0a80*/  FSEL R12, R6, R19, !P2 ;  /* 0x00000013060c7208 */ /* 0x000fe20005000000 */
[----:B------:R-:W-:Y:S01]  /*0a90*/  IMAD.MOV.U32 R6, RZ, RZ, -0x7ed215ef ;  /* 0x812dea11ff067424 */ /* 0x000fe200078e00ff */
[----:B------:R-:W-:Y:S01]  /*0aa0*/  FSEL R19, R5, RZ, !P6 ;  /* 0x000000ff05137208 */ /* 0x000fe20007000000 */
[----:B0-----:R-:W-:Y:S01]  /*0ab0*/  IMAD.WIDE R2, R23, 0x8, R16 ;  /* 0x0000000817027825 */ /* 0x001fe200078e0210 */
[C---:B------:R-:W-:Y:S02]  /*0ac0*/  FSEL R17, R4.reuse, RZ, !P6 ;  /* 0x000000ff04117208 */ /* 0x040fe40007000000 */
[----:B------:R-:W-:Y:S01]  /*0ad0*/  FSEL R13, R7, R21, !P2 ;  /* 0x00000015070d7208 */ /* 0x000fe20005000000 */
[----:B------:R-:W-:Y:S01]  /*0ae0*/  IMAD.MOV.U32 R7, RZ, RZ, 0x3d719799 ;  /* 0x3d719799ff077424 */ /* 0x000fe200078e00ff */
[----:B------:R-:W-:Y:S01]  /*0af0*/  FSEL R16, R4, R17, !P1 ;  /* 0x0000001104107208 */ /* 0x000fe20004800000 */
[----:B------:R0:W-:Y:S01]  /*0b00*/  STG.E.64 desc[UR10][R2.64], RZ ;  /* 0x000000ff02007986 */ /* 0x0001e2000c101b0a */
[----:B------:R-:W-:Y:S01]  /*0b10*/  FSEL R14, R14, RZ, P0 ;  /* 0x000000ff0e0e7208 */ /* 0x000fe20000000000 */
[----:B------:R-:W-:Y:S01]  /*0b20*/  IMAD.MOV.U32 R21, RZ, RZ, 0x3d719799 ;  /* 0x3d719799ff157424 */ /* 0x000fe200078e00ff */
[----:B------:R-:W-:Y:S01]  /*0b30*/  FSEL R15, R0, RZ, P0 ;  /* 0x000000ff000f7208 */ /* 0x000fe20000000000 */
[----:B------:R0:W-:Y:S01]  /*0b40*/  STG.E.64 desc[UR10][R2.64+0x8], R6 ;  /* 0x0000080602007986 */ /* 0x0001e2000c101b0a */
[----:B------:R-:W-:-:S02]  /*0b50*/  FSEL R17, R5, R19, !P1 ;  /* 0x0000001305117208 */ /* 0x000fc40004800000 */
[----:B------:R-:W-:Y:S01]  /*0b60*/  CS2R R18, SRZ ;  /* 0x0000000000127805 */ /* 0x000fe2000001ff00 */
[----:B------:R0:W-:Y:S04]  /*0b70*/  STG.E.64 desc[UR10][R2.64+0x10], R8 ;  /* 0x0000100802007986 */ /* 0x0001e8000c101b0a */
[----:B------:R0:W-:Y:S04]  /*0b80*/  STG.E.64 desc[UR10][R2.64+0x20], R10 ;  /* 0x0000200a02007986 */ /* 0x0001e8000c101b0a */
[----:B------:R0:W-:Y:S04]  /*0b90*/  STG.E.64 desc[UR10][R2.64+0x28], RZ ;  /* 0x000028ff02007986 */ /* 0x0001e8000c101b0a */
[----:B------:R0:W-:Y:S04]  /*0ba0*/  STG.E.64 desc[UR10][R2.64+0x30], R14 ;  /* 0x0000300e02007986 */ /* 0x0001e8000c101b0a */
[----:B------:R0:W-:Y:S04]  /*0bb0*/  STG.E.64 desc[UR10][R2.64+0x18], R12 ;  /* 0x0000180c02007986 */ /* 0x0001e8000c101b0a */
[----:B------:R0:W-:Y:S02]  /*0bc0*/  STG.E.64 desc[UR10][R2.64+0x38], R16 ;  /* 0x0000381002007986 */ /* 0x0001e4000c101b0a */
.L_x_108:
[----:B------:R-:W-:Y:S01]  /*0bd0*/  DSETP.NEU.AND P0, PT, |R8|, +INF , PT ;  /* 0x7ff000000800742a */ /* 0x000fe20003f0d200 */
[----:B------:R-:W-:-:S13]  /*0be0*/  BSSY.RECONVERGENT B0, `(.L_x_0) ;  /* 0x000001c000007945 */ /* 0x000fda0003800200 */
[----:B01----:R-:W-:Y:S01]  /*0bf0*/  @!P0 DMUL R2, RZ, R8 ;  /* 0x00000008ff028228 */ /* 0x003fe20000000000 */
[----:B------:R-:W-:Y:S01]  /*0c00*/  @!P0 IMAD.MOV.U32 R0, RZ, RZ, RZ ;  /* 0x000000ffff008224 */ /* 0x000fe200078e00ff */
[----:B------:R-:W-:Y:S09]  /*0c10*/  @!P0 BRA `(.L_x_1) ;  /* 0x0000000000608947 */ /* 0x000ff20003800000 */
[----:B------:R-:W-:Y:S01]  /*0c20*/  UMOV UR6, 0x6dc9c883 ;  /* 0x6dc9c88300067882 */ /* 0x000fe20000000000 */
[----:B------:R-:W-:Y:S01]  /*0c30*/  UMOV UR7, 0x3fe45f30 ;  /* 0x3fe45f3000077882 */ /* 0x000fe20000000000 */
[C---:B------:R-:W-:Y:S02]  /*0c40*/  DSETP.GE.AND P0, PT, |R8|.reuse, 2.14748364800000000000e+09, PT ;  /* 0x41e000000800742a */ /* 0x040fe40003f06200 */
[----:B------:R-:W-:Y:S01]  /*0c50*/  DMUL R4, R8, UR6 ;  /* 0x0000000608047c28 */ /* 0x000fe20008000000 */
[----:B------:R-:W-:Y:S01]  /*0c60*/  UMOV UR6, 0x54442d18 ;  /* 0x54442d1800067882 */ /* 0x000fe20000000000 */
[----:B------:R-:W-:-:S04]  /*0c70*/  UMOV UR7, 0x3ff921fb ;  /* 0x3ff921fb00077882 */ /* 0x000fc80000000000 */
[----:B------:R-:W0:Y:S08]  /*0c80*/  F2I.F64 R0, R4 ;  /* 0x0000000400007311 */ /* 0x000e300000301100 */
[----:B0-----:R-:W0:Y:S02]  /*0c90*/  I2F.F64 R2, R0 ;  /* 0x0000000000027312 */ /* 0x001e240000201c00 */
[----:B0-----:R-:W-:Y:S01]  /*0ca0*/  DFMA R6, R2, -UR6, R8 ;  /* 0x8000000602067c2b */ /* 0x001fe20008000008 */
[----:B------:R-:W-:Y:S01]  /*0cb0*/  UMOV UR6, 0x33145c00 ;  /* 0x33145c0000067882 */ /* 0x000fe20000000000 */
[----:B------:R-:W-:-:S06]  /*0cc0*/  UMOV UR7, 0x3c91a626 ;  /* 0x3c91a62600077882 */ /* 0x000fcc0000000000 */
[----:B------:R-:W-:Y:S01]  /*0cd0*/  DFMA R6, R2, -UR6, R6 ;  /* 0x8000000602067c2b */ /* 0x000fe20008000006 */
[----:B------:R-:W-:Y:S01]  /*0ce0*/  UMOV UR6, 0x252049c0 ;  /* 0x252049c000067882 */ /* 0x000fe20000000000 */
[----:B------:R-:W-:-:S06]  /*0cf0*/  UMOV UR7, 0x397b839a ;  /* 0x397b839a00077882 */ /* 0x000fcc0000000000 */
[----:B------:R-:W-:Y:S01]  /*0d00*/  DFMA R2, R2, -UR6, R6 ;  /* 0x8000000602027c2b */ /* 0x000fe20008000006 */
[----:B------:R-:W-:Y:S10]  /*0d10*/  @!P0 BRA `(.L_x_1) ;  /* 0x0000000000208947 */ /* 0x000ff40003800000 */
[----:B------:R-:W-:Y:S01]  /*0d20*/  BSSY.RECONVERGENT B1, `(.L_x_2) ;  /* 0x0000005000017945 */ /* 0x000fe20003800200 */
[----:B------:R-:W-:Y:S01]  /*0d30*/  IMAD.MOV.U32 R0, RZ, RZ, R8 ;  /* 0x000000ffff007224 */ /* 0x000fe200078e0008 */
[----:B------:R-:W-:Y:S01]  /*0d40*/  MOV R46, 0xd70 ;  /* 0x00000d70002e7802 */ /* 0x000fe20000000f00 */
[----:B------:R-:W-:-:S07]  /*0d50*/  IMAD.MOV.U32 R48, RZ, RZ, R9 ;  /* 0x000000ffff307224 */ /* 0x000fce00078e0009 */
[----:B------:R-:W-:Y:S05]  /*0d60*/  CALL.REL.NOINC `($_Z8simulateP17curandStateXORWOWPdS1_S1_ii$__internal_trig_reduction_slowpathd) ;  /* 0x000000a800947944 */ /* 0x000fea0003c00000 */
[----:B------:R-:W-:Y:S05]  /*0d70*/  BSYNC.RECONVERGENT B1 ;  /* 0x0000000000017941 */ /* 0x000fea0003800200 */
.L_x_2:
[----:B------:R-:W-:Y:S02]  /*0d80*/  IMAD.MOV.U32 R2, RZ, RZ, R4 ;  /* 0x000000ffff027224 */ /* 0x000fe400078e0004 */
[----:B------:R-:W-:-:S07]  /*0d90*/  IMAD.MOV.U32 R3, RZ, RZ, R5 ;  /* 0x000000ffff037224 */ /* 0x000fce00078e0005 */
.L_x_1:
[----:B------:R-:W-:Y:S05]  /*0da0*/  BSYNC.RECONVERGENT B0 ;  /* 0x0000000000007941 */ /* 0x000fea0003800200 */
.L_x_0:
[----:B------:R-:W-:-:S05]  /*0db0*/  IMAD.SHL.U32 R4, R0, 0x40, RZ ;  /* 0x0000004000047824 */ /* 0x000fca00078e00ff */
[----:B------:R-:W-:-:S04]  /*0dc0*/  LOP3.LUT R4, R4, 0x40, RZ, 0xc0, !PT ;  /* 0x0000004004047812 */ /* 0x000fc800078ec0ff */
[----:B------:R-:W-:-:S05]  /*0dd0*/  IADD3 R4, P0, PT, R4, UR12, RZ ;  /* 0x0000000c04047c10 */ /* 0x000fca000ff1e0ff */
[----:B------:R-:W-:-:S05]  /*0de0*/  IMAD.X R5, RZ, RZ, UR13, P0 ;  /* 0x0000000dff057e24 */ /* 0x000fca00080e06ff */
[----:B------:R-:W2:Y:S04]  /*0df0*/  LDG.E.128.CONSTANT R24, desc[UR10][R4.64] ;  /* 0x0000000a04187981 */ /* 0x000ea8000c1e9d00 */
[----:B------:R-:W3:Y:S04]  /*0e00*/  LDG.E.128.CONSTANT R28, desc[UR10][R4.64+0x10] ;  /* 0x0000100a041c7981 */ /* 0x000ee8000c1e9d00 */
[----:B------:R-:W4:Y:S01]  /*0e10*/  LDG.E.128.CONSTANT R32, desc[UR10][R4.64+0x20] ;  /* 0x0000200a04207981 */ /* 0x000f22000c1e9d00 */
[----:B------:R-:W-:Y:S01]  /*0e20*/  LOP3.LUT R6, R0, 0x1, RZ, 0xc0, !PT ;  /* 0x0000000100067812 */ /* 0x000fe200078ec0ff */
[----:B------:R-:W-:Y:S01]  /*0e30*/  IMAD.MOV.U32 R22, RZ, RZ, 0x20fd8164 ;  /* 0x20fd8164ff167424 */ /* 0x000fe200078e00ff */
[----:B------:R-:W-:Y:S01]  /*0e40*/  UMOV UR6, 0xfd95d6f2 ;  /* 0xfd95d6f200067882 */ /* 0x000fe20000000000 */
[----:B------:R-:W-:Y:S01]  /*0e50*/  IMAD.MOV.U32 R23, RZ, RZ, 0x3da8ff83 ;  /* 0x3da8ff83ff177424 */ /* 0x000fe200078e00ff */
[----:B------:R-:W-:Y:S01]  /*0e60*/  ISETP.NE.U32.AND P0, PT, R6, 0x1, PT ;  /* 0x000000010600780c */ /* 0x000fe20003f05070 */
[----:B------:R-:W-:Y:S01]  /*0e70*/  DMUL R6, R2, R2 ;  /* 0x0000000202067228 */ /* 0x000fe20000000000 */
[----:B------:R-:W-:Y:S01]  /*0e80*/  UMOV UR7, 0x3eed68ef ;  /* 0x3eed68ef00077882 */ /* 0x000fe20000000000 */
[----:B------:R-:W-:Y:S01]  /*0e90*/  BSSY.RECONVERGENT B0, `(.L_x_3) ;  /* 0x000001c000007945 */ /* 0x000fe20003800200 */
[----:B------:R-:W-:-:S02]  /*0ea0*/  FSEL R22, R22, -8.06006814911005101289e+34, !P0 ;  /* 0xf9785eba16167808 */ /* 0x000fc40004000000 */
[----:B------:R-:W-:-:S06]  /*0eb0*/  FSEL R23, -R23, 0.11223486810922622681, !P0 ;  /* 0x3de5db6517177808 */ /* 0x000fcc0004000100 */
[----:B--2---:R-:W-:-:S08]  /*0ec0*/  DFMA R24, R6, R22, R24 ;  /* 0x000000160618722b */ /* 0x004fd00000000018 */
[----:B------:R-:W-:-:S08]  /*0ed0*/  DFMA R24, R6, R24, R26 ;  /* 0x000000180618722b */ /* 0x000fd0000000001a */
[----:B---3--:R-:W-:-:S08]  /*0ee0*/  DFMA R24, R6, R24, R28 ;  /* 0x000000180618722b */ /* 0x008fd0000000001c */
[----:B------:R-:W-:-:S08]  /*0ef0*/  DFMA R24, R6, R24, R30 ;  /* 0x000000180618722b */ /* 0x000fd0000000001e */
[----:B----4-:R-:W-:-:S08]  /*0f00*/  DFMA R24, R6, R24, R32 ;  /* 0x000000180618722b */ /* 0x010fd00000000020 */
[----:B------:R-:W-:-:S08]  /*0f10*/  DFMA R24, R6, R24, R34 ;  /* 0x000000180618722b */ /* 0x000fd00000000022 */
[----:B------:R-:W-:Y:S02]  /*0f20*/  DFMA R2, R24, R2, R2 ;  /* 0x000000021802722b */ /* 0x000fe40000000002 */
[----:B------:R-:W-:-:S10]  /*0f30*/  DFMA R6, R6, R24, 1 ;  /* 0x3ff000000606742b */ /* 0x000fd40000000018 */
[----:B------:R-:W-:Y:S02]  /*0f40*/  FSEL R4, R6, R2, !P0 ;  /* 0x0000000206047208 */ /* 0x000fe40004000000 */
[----:B------:R-:W-:Y:S02]  /*0f50*/  FSEL R5, R7, R3, !P0 ;  /* 0x0000000307057208 */ /* 0x000fe40004000000 */
[----:B------:R-:W-:Y:S02]  /*0f60*/  LOP3.LUT P0, RZ, R0, 0x2, RZ, 0xc0, !PT ;  /* 0x0000000200ff7812 */ /* 0x000fe4000780c0ff */
[----:B------:R-:W-:Y:S02]  /*0f70*/  MOV R0, 0x1050 ;  /* 0x0000105000007802 */ /* 0x000fe40000000f00 */
[----:B------:R-:W-:-:S10]  /*0f80*/  DADD R2, RZ, -R4 ;  /* 0x00000000ff027229 */ /* 0x000fd40000000804 */
[----:B------:R-:W-:Y:S02]  /*0f90*/  FSEL R22, R4, R2, !P0 ;  /* 0x0000000204167208 */ /* 0x000fe40004000000 */
[----:B------:R-:W-:-:S06]  /*0fa0*/  FSEL R23, R5, R3, !P0 ;  /* 0x0000000305177208 */ /* 0x000fcc0004000000 */
[----:B------:R-:W-:Y:S02]  /*0fb0*/  DMUL R70, RZ, R22 ;  /* 0x00000016ff467228 */ /* 0x000fe40000000000 */
[----:B------:R-:W-:Y:S01]  /*0fc0*/  DFMA R26, R22, UR6, RZ ;  /* 0x00000006161a7c2b */ /* 0x000fe200080000ff */
[----:B------:R-:W-:Y:S01]  /*0fd0*/  UMOV UR6, 0x38f896c6 ;  /* 0x38f896c600067882 */ /* 0x000fe20000000000 */
[----:B------:R-:W-:Y:S01]  /*0fe0*/  DADD R4, -RZ, |R22| ;  /* 0x00000000ff047229 */ /* 0x000fe20000000516 */
[----:B------:R-:W-:-:S03]  /*0ff0*/  UMOV UR7, 0x3fd15a31 ;  /* 0x3fd15a3100077882 */ /* 0x000fc60000000000 */
[----:B------:R-:W-:Y:S02]  /*1000*/  DMUL R2, R70, R14 ;  /* 0x0000000e46027228 */ /* 0x000fe40000000000 */
[----:B------:R-:W-:Y:S01]  /*1010*/  DFMA R26, R14, UR6, R26 ;  /* 0x000000060e1a7c2b */ /* 0x000fe2000800001a */
[----:B------:R-:W-:Y:S01]  /*1020*/  UMOV UR6, URZ ;  /* 0x000000ff00067c82 */ /* 0x000fe20008000000 */
[----:B------:R-:W-:-:S09]  /*1030*/  UMOV UR7, 0x40000000 ;  /* 0x4000000000077882 */ /* 0x000fd20000000000 */
[----:B------:R-:W-:Y:S05]  /*1040*/  CALL.REL.NOINC `($_Z8simulateP17curandStateXORWOWPdS1_S1_ii$__internal_accurate_pow) ;  /* 0x0000009c001c7944 */ /* 0x000fea0003c00000 */
[----:B------:R-:W-:Y:S05]  /*1050*/  BSYNC.RECONVERGENT B0 ;  /* 0x0000000000007941 */ /* 0x000fea0003800200 */
.L_x_3:
[C---:B------:R-:W-:Y:S01]  /*1060*/  DADD R4, R22.reuse, 2 ;  /* 0x4000000016047429 */ /* 0x040fe20000000000 */
[----:B------:R-:W-:Y:S01]  /*1070*/  BSSY.RECONVERGENT B0, `(.L_x_4) ;  /* 0x000000f000007945 */ /* 0x000fe20003800200 */
[----:B------:R-:W-:Y:S02]  /*1080*/  DSETP.NEU.AND P0, PT, R22, RZ, PT ;  /* 0x000000ff1600722a */ /* 0x000fe40003f0d000 */
[----:B------:R-:W-:Y:S02]  /*1090*/  DSETP.NEU.AND P3, PT, |R8|, +INF , PT ;  /* 0x7ff000000800742a */ /* 0x000fe40003f6d200 */
[----:B------:R-:W-:Y:S02]  /*10a0*/  DSETP.NEU.AND P2, PT, R22, 1, PT ;  /* 0x3ff000001600742a */ /* 0x000fe40003f4d000 */
[----:B------:R-:W-:Y:S02]  /*10b0*/  FSEL R6, R6, RZ, P0 ;  /* 0x000000ff06067208 */ /* 0x000fe40000000000 */
[----:B------:R-:W-:-:S02]  /*10c0*/  LOP3.LUT R4, R5, 0x7ff00000, RZ, 0xc0, !PT ;  /* 0x7ff0000005047812 */ /* 0x000fc400078ec0ff */
[----:B------:R-:W-:Y:S02]  /*10d0*/  FSEL R7, R7, RZ, P0 ;  /* 0x000000ff07077208 */ /* 0x000fe40000000000 */
[----:B------:R-:W-:-:S13]  /*10e0*/  ISETP.NE.AND P1, PT, R4, 0x7ff00000, PT ;  /* 0x7ff000000400780c */ /* 0x000fda0003f25270 */
[----:B------:R-:W-:Y:S05]  /*10f0*/  @P1 BRA `(.L_x_5) ;  /* 0x0000000000181947 */ /* 0x000fea0003800000 */
[----:B------:R-:W-:-:S14]  /*1100*/  DSETP.NAN.AND P0, PT, R22, R22, PT ;  /* 0x000000161600722a */ /* 0x000fdc0003f08000 */
[----:B------:R-:W-:Y:S01]  /*1110*/  @P0 DADD R6, R22, 2 ;  /* 0x4000000016060429 */ /* 0x000fe20000000000 */
[----:B------:R-:W-:Y:S10]  /*1120*/  @P0 BRA `(.L_x_5) ;  /* 0x00000000000c0947 */ /* 0x000ff40003800000 */
[----:B------:R-:W-:-:S14]  /*1130*/  DSETP.NEU.AND P0, PT, |R22|, +INF , PT ;  /* 0x7ff000001600742a */ /* 0x000fdc0003f0d200 */
[----:B------:R-:W-:Y:S02]  /*1140*/  @!P0 IMAD.MOV.U32 R6, RZ, RZ, 0x0 ;  /* 0x00000000ff068424 */ /* 0x000fe400078e00ff */
[----:B------:R-:W-:-:S07]  /*1150*/  @!P0 IMAD.MOV.U32 R7, RZ, RZ, 0x7ff00000 ;  /* 0x7ff00000ff078424 */ /* 0x000fce00078e00ff */
.L_x_5:
[----:B------:R-:W-:Y:S05]  /*1160*/  BSYNC.RECONVERGENT B0 ;  /* 0x0000000000007941 */ /* 0x000fea0003800200 */
.L_x_4:
[----:B------:R-:W-:Y:S01]  /*1170*/  FSEL R24, R6, RZ, P2 ;  /* 0x000000ff06187208 */ /* 0x000fe20001000000 */
[----:B------:R-:W-:Y:S01]  /*1180*/  UMOV UR8, 0x68bf08a0 ;  /* 0x68bf08a000087882 */ /* 0x000fe20000000000 */
[----:B------:R-:W-:Y:S01]  /*1190*/  FSEL R25, R7, 1.875, P2 ;  /* 0x3ff0000007197808 */ /* 0x000fe20001000000 */
[----:B------:R-:W-:Y:S01]  /*11a0*/  UMOV UR9, 0x3ed0e211 ;  /* 0x3ed0e21100097882 */ /* 0x000fe20000000000 */
[----:B------:R-:W-:Y:S01]  /*11b0*/  BSSY.RECONVERGENT B0, `(.L_x_6) ;  /* 0x0000020000007945 */ /* 0x000fe20003800200 */
[----:B------:R-:W-:Y:S01]  /*11c0*/  DFMA R26, R2, -UR8, R26 ;  /* 0x80000008021a7c2b */ /* 0x000fe2000800001a */
[----:B------:R-:W-:Y:S01]  /*11d0*/  UMOV UR8, 0x97572528 ;  /* 0x9757252800087882 */ /* 0x000fe20000000000 */
[----:B------:R-:W-:Y:S01]  /*11e0*/  UMOV UR9, 0x3f717f7f ;  /* 0x3f717f7f00097882 */ /* 0x000fe20000000000 */
[----:B------:R-:W-:Y:S01]  /*11f0*/  DMUL R2, RZ, R24 ;  /* 0x00000018ff027228 */ /* 0x000fe20000000000 */
[----:B------:R-:W-:Y:S01]  /*1200*/  @!P3 IMAD.MOV.U32 R0, RZ, RZ, 0x1 ;  /* 0x00000001ff00b424 */ /* 0x000fe200078e00ff */
[----:B------:R-:W-:-:S06]  /*1210*/  @!P3 DMUL R4, RZ, R8 ;  /* 0x00000008ff04b228 */ /* 0x000fcc0000000000 */
[----:B------:R-:W-:Y:S01]  /*1220*/  DFMA R34, R2, UR8, R26 ;  /* 0x0000000802227c2b */ /* 0x000fe2000800001a */
[----:B------:R-:W-:Y:S10]  /*1230*/  @!P3 BRA `(.L_x_7) ;  /* 0x00000000005cb947 */ /* 0x000ff40003800000 */
[----:B------:R-:W-:Y:S01]  /*1240*/  UMOV UR8, 0x6dc9c883 ;  /* 0x6dc9c88300087882 */ /* 0x000fe20000000000 */
[----:B------:R-:W-:Y:S01]  /*1250*/  UMOV UR9, 0x3fe45f30 ;  /* 0x3fe45f3000097882 */ /* 0x000fe20000000000 */
[C---:B------:R-:W-:Y:S01]  /*1260*/  DSETP.GE.AND P0, PT, |R8|.reuse, 2.14748364800000000000e+09, PT ;  /* 0x41e000000800742a */ /* 0x040fe20003f06200 */
[----:B------:R-:W-:Y:S01]  /*1270*/  BSSY.RECONVERGENT B1, `(.L_x_8) ;  /* 0x0000012000017945 */ /* 0x000fe20003800200 */
        /* <DEDUP_REMOVED lines=13> */
[----:B------:R-:W-:Y:S01]  /*1350*/  IMAD.MOV.U32 R0, RZ, RZ, R8 ;  /* 0x000000ffff007224 */ /* 0x000fe200078e0008 */
[----:B------:R-:W-:Y:S01]  /*1360*/  MOV R46, 0x1390 ;  /* 0x00001390002e7802 */ /* 0x000fe20000000f00 */
[----:B------:R-:W-:-:S07]  /*1370*/  IMAD.MOV.U32 R48, RZ, RZ, R9 ;  /* 0x000000ffff307224 */ /* 0x000fce00078e0009 */
[----:B------:R-:W-:Y:S05]  /*1380*/  CALL.REL.NOINC `($_Z8simulateP17curandStateXORWOWPdS1_S1_ii$__internal_trig_reduction_slowpathd) ;  /* 0x000000a4000c7944 */ /* 0x000fea0003c00000 */
.L_x_9:
[----:B------:R-:W-:Y:S05]  /*1390*/  BSYNC.RECONVERGENT B1 ;  /* 0x0000000000017941 */ /* 0x000fea0003800200 */
.L_x_8:
[----:B------:R-:W-:-:S07]  /*13a0*/  VIADD R0, R0, 0x1 ;  /* 0x0000000100007836 */ /* 0x000fce0000000000 */
.L_x_7:
[----:B------:R-:W-:Y:S05]  /*13b0*/  BSYNC.RECONVERGENT B0 ;  /* 0x0000000000007941 */ /* 0x000fea0003800200 */
.L_x_6:
        /* <DEDUP_REMOVED lines=9> */
[----:B------:R-:W-:Y:S01]  /*1450*/  DSETP.NEU.AND P1, PT, |R12|, +INF , PT ;  /* 0x7ff000000c00742a */ /* 0x000fe20003f2d200 */
[----:B------:R-:W-:Y:S01]  /*1460*/  IMAD.MOV.U32 R33, RZ, RZ, 0x3da8ff83 ;  /* 0x3da8ff83ff217424 */ /* 0x000fe200078e00ff */
[----:B------:R-:W-:Y:S01]  /*1470*/  ISETP.NE.U32.AND P0, PT, R26, 0x1, PT ;  /* 0x000000011a00780c */ /* 0x000fe20003f05070 */
[----:B------:R-:W-:Y:S01]  /*1480*/  DMUL R26, R4, R4 ;  /* 0x00000004041a7228 */ /* 0x000fe20000000000 */
[----:B------:R-:W-:Y:S02]  /*1490*/  BSSY.RECONVERGENT B0, `(.L_x_10) ;  /* 0x000002c000007945 */ /* 0x000fe40003800200 */
        /* <DEDUP_REMOVED lines=12> */
[----:B------:R-:W-:Y:S01]  /*1560*/  LOP3.LUT P0, RZ, R0, 0x2, RZ, 0xc0, !PT ;  /* 0x0000000200ff7812 */ /* 0x000fe2000780c0ff */
[----:B------:R-:W-:-:S03]  /*1570*/  @!P1 IMAD.MOV.U32 R0, RZ, RZ, 0x1 ;  /* 0x00000001ff009424 */ /* 0x000fc600078e00ff */
[----:B------:R-:W-:-:S10]  /*1580*/  DADD R4, RZ, -R6 ;  /* 0x00000000ff047229 */ /* 0x000fd40000000806 */
[----:B------:R-:W-:Y:S02]  /*1590*/  FSEL R26, R6, R4, !P0 ;  /* 0x00000004061a7208 */ /* 0x000fe40004000000 */
[----:B------:R-:W-:Y:S01]  /*15a0*/  FSEL R27, R7, R5, !P0 ;  /* 0x00000005071b7208 */ /* 0x000fe20004000000 */
[----:B------:R-:W-:-:S05]  /*15b0*/  @!P1 DMUL R4, RZ, R12 ;  /* 0x0000000cff049228 */ /* 0x000fca0000000000 */
[----:B------:R-:W-:Y:S01]  /*15c0*/  DMUL R30, RZ, R26 ;  /* 0x0000001aff1e7228 */ /* 0x000fe20000000000 */
        /* <DEDUP_REMOVED lines=22> */
.L_x_13:
[----:B------:R-:W-:Y:S05]  /*1730*/  BSYNC.RECONVERGENT B1 ;  /* 0x0000000000017941 */ /* 0x000fea0003800200 */
.L_x_12:
[----:B------:R-:W-:-:S07]  /*1740*/  VIADD R0, R0, 0x1 ;  /* 0x0000000100007836 */ /* 0x000fce0000000000 */
.L_x_11:
[----:B------:R-:W-:Y:S05]  /*1750*/  BSYNC.RECONVERGENT B0 ;  /* 0x0000000000007941 */ /* 0x000fea0003800200 */
.L_x_10:
        /* <DEDUP_REMOVED lines=9> */
[----:B------:R-:W-:Y:S01]  /*17f0*/  BSSY.RECONVERGENT B0, `(.L_x_14) ;  /* 0x000001b000007945 */ /* 0x000fe20003800200 */
[----:B------:R-:W-:Y:S01]  /*1800*/  IMAD.MOV.U32 R33, RZ, RZ, 0x3da8ff83 ;  /* 0x3da8ff83ff217424 */ /* 0x000fe200078e00ff */
[----:B------:R-:W-:Y:S01]  /*1810*/  ISETP.NE.U32.AND P0, PT, R28, 0x1, PT ;  /* 0x000000011c00780c */ /* 0x000fe20003f05070 */
[----:B------:R-:W-:Y:S01]  /*1820*/  DMUL R28, R4, R4 ;  /* 0x00000004041c7228 */ /* 0x000fe20000000000 */
[----:B------:R-:W-:-:S02]  /*1830*/  UMOV UR7, 0x40000000 ;  /* 0x4000000000077882 */ /* 0x000fc40000000000 */
[----:B------:R-:W-:Y:S02]  /*1840*/  FSEL R32, R32, -8.06006814911005101289e+34, !P0 ;  /* 0xf9785eba20207808 */ /* 0x000fe40004000000 */
        /* <DEDUP_REMOVED lines=8> */
[----:B------:R-:W-:Y:S02]  /*18d0*/  DFMA R28, R28, R36, 1 ;  /* 0x3ff000001c1c742b */ /* 0x000fe40000000024 */
[----:B------:R-:W-:-:S08]  /*18e0*/  DADD R36, -RZ, |R26| ;  /* 0x00000000ff247229 */ /* 0x000fd0000000051a */
[----:B------:R-:W-:Y:S02]  /*18f0*/  FSEL R6, R28, R4, !P0 ;  /* 0x000000041c067208 */ /* 0x000fe40004000000 */
[----:B------:R-:W-:Y:S02]  /*1900*/  FSEL R7, R29, R5, !P0 ;  /* 0x000000051d077208 */ /* 0x000fe40004000000 */
[----:B------:R-:W-:Y:S02]  /*1910*/  LOP3.LUT P0, RZ, R0, 0x2, RZ, 0xc0, !PT ;  /* 0x0000000200ff7812 */ /* 0x000fe4000780c0ff */
[----:B------:R-:W-:Y:S02]  /*1920*/  MOV R0, 0x19a0 ;  /* 0x000019a000007802 */ /* 0x000fe40000000f00 */
[----:B------:R-:W-:-:S10]  /*1930*/  DADD R4, RZ, -R6 ;  /* 0x00000000ff047229 */ /* 0x000fd40000000806 */
[----:B------:R-:W-:Y:S01]  /*1940*/  FSEL R28, R6, R4, !P0 ;  /* 0x00000004061c7208 */ /* 0x000fe20004000000 */
[----:B------:R-:W-:Y:S01]  /*1950*/  IMAD.MOV.U32 R4, RZ, RZ, R36 ;  /* 0x000000ffff047224 */ /* 0x000fe200078e0024 */
[----:B------:R-:W-:Y:S01]  /*1960*/  FSEL R29, R7, R5, !P0 ;  /* 0x00000005071d7208 */ /* 0x000fe20004000000 */
[----:B------:R-:W-:-:S05]  /*1970*/  IMAD.MOV.U32 R5, RZ, RZ, R37 ;  /* 0x000000ffff057224 */ /* 0x000fca00078e0025 */
[----:B------:R-:W-:-:S11]  /*1980*/  DMUL R32, R30, R28 ;  /* 0x0000001c1e207228 */ /* 0x000fd60000000000 */
[----:B------:R-:W-:Y:S05]  /*1990*/  CALL.REL.NOINC `($_Z8simulateP17curandStateXORWOWPdS1_S1_ii$__internal_accurate_pow) ;  /* 0x0000009000c87944 */ /* 0x000fea0003c00000 */
[----:B------:R-:W-:Y:S05]  /*19a0*/  BSYNC.RECONVERGENT B0 ;  /* 0x0000000000007941 */ /* 0x000fea0003800200 */
.L_x_14:
[C---:B------:R-:W-:Y:S01]  /*19b0*/  DADD R4, R26.reuse, 2 ;  /* 0x400000001a047429 */ /* 0x040fe20000000000 */
[----:B------:R-:W-:Y:S01]  /*19c0*/  BSSY.RECONVERGENT B0, `(.L_x_15) ;  /* 0x000000e000007945 */ /* 0x000fe20003800200 */
[C---:B------:R-:W-:Y:S02]  /*19d0*/  DSETP.NEU.AND P0, PT, R26.reuse, RZ, PT ;  /* 0x000000ff1a00722a */ /* 0x040fe40003f0d000 */
[----:B------:R-:W-:-:S04]  /*19e0*/  DSETP.NEU.AND P2, PT, R26, 1, PT ;  /* 0x3ff000001a00742a */ /* 0x000fc80003f4d000 */
[----:B------:R-:W-:Y:S02]  /*19f0*/  FSEL R6, R6, RZ, P0 ;  /* 0x000000ff06067208 */ /* 0x000fe40000000000 */
[----:B------:R-:W-:Y:S02]  /*1a00*/  LOP3.LUT R4, R5, 0x7ff00000, RZ, 0xc0, !PT ;  /* 0x7ff0000005047812 */ /* 0x000fe400078ec0ff */
        /* <DEDUP_REMOVED lines=9> */
.L_x_16:
[----:B------:R-:W-:Y:S05]  /*1aa0*/  BSYNC.RECONVERGENT B0 ;  /* 0x0000000000007941 */ /* 0x000fea0003800200 */
.L_x_15:
[----:B------:R-:W-:Y:S01]  /*1ab0*/  UMOV UR8, 0x3aa0f177 ;  /* 0x3aa0f17700087882 */ /* 0x000fe20000000000 */
[----:B------:R-:W-:Y:S01]  /*1ac0*/  UMOV UR9, 0x3f742bb1 ;  /* 0x3f742bb100097882 */ /* 0x000fe20000000000 */
[----:B------:R-:W-:Y:S01]  /*1ad0*/  DSETP.NEU.AND P0, PT, |R12|, +INF , PT ;  /* 0x7ff000000c00742a */ /* 0x000fe20003f0d200 */
[----:B------:R-:W-:Y:S01]  /*1ae0*/  BSSY.RECONVERGENT B0, `(.L_x_17) ;  /* 0x0000024000007945 */ /* 0x000fe20003800200 */
[----:B------:R-:W-:Y:S01]  /*1af0*/  DFMA R34, R30, -UR8, R34 ;  /* 0x800000081e227c2b */ /* 0x000fe20008000022 */
[----:B------:R-:W-:Y:S01]  /*1b00*/  UMOV UR8, 0x6150226d ;  /* 0x6150226d00087882 */ /* 0x000fe20000000000 */
[----:B------:R-:W-:Y:S01]  /*1b10*/  FSEL R30, R6, RZ, P2 ;  /* 0x000000ff061e7208 */ /* 0x000fe20001000000 */
[----:B------:R-:W-:Y:S01]  /*1b20*/  UMOV UR9, 0x3ee60aea ;  /* 0x3ee60aea00097882 */ /* 0x000fe20000000000 */
[----:B------:R-:W-:-:S04]  /*1b30*/  FSEL R31, R7, 1.875, P2 ;  /* 0x3ff00000071f7808 */ /* 0x000fc80001000000 */
[----:B------:R-:W-:Y:S01]  /*1b40*/  DFMA R32, R32, -UR8, R34 ;  /* 0x8000000820207c2b */ /* 0x000fe20008000022 */
[----:B------:R-:W-:Y:S01]  /*1b50*/  UMOV UR8, 0xe34e5dca ;  /* 0xe34e5dca00087882 */ /* 0x000fe20000000000 */
[----:B------:R-:W-:Y:S01]  /*1b60*/  DMUL R36, RZ, R30 ;  /* 0x0000001eff247228 */ /* 0x000fe20000000000 */
[----:B------:R-:W-:Y:S01]  /*1b70*/  UMOV UR9, 0x3f715ae0 ;  /* 0x3f715ae000097882 */ /* 0x000fe20000000000 */
[----:B------:R-:W-:Y:S01]  /*1b80*/  @!P0 DMUL R4, RZ, R12 ;  /* 0x0000000cff048228 */ /* 0x000fe20000000000 */
[----:B------:R-:W-:-:S05]  /*1b90*/  @!P0 IMAD.MOV.U32 R0, RZ, RZ, RZ ;  /* 0x000000ffff008224 */ /* 0x000fca00078e00ff */
[----:B------:R-:W-:Y:S01]  /*1ba0*/  DFMA R36, R36, UR8, R32 ;  /* 0x0000000824247c2b */ /* 0x000fe20008000020 */
[----:B------:R-:W-:Y:S10]  /*1bb0*/  @!P0 BRA `(.L_x_18) ;  /* 0x0000000000588947 */ /* 0x000ff40003800000 */
        /* <DEDUP_REMOVED lines=22> */
.L_x_18:
[----:B------:R-:W-:Y:S05]  /*1d20*/  BSYNC.RECONVERGENT B0 ;  /* 0x0000000000007941 */ /* 0x000fea0003800200 */
.L_x_17:
        /* <DEDUP_REMOVED lines=31> */
[----:B------:R-:W-:-:S11]  /*1f20*/  DADD R4, -RZ, |R32| ;  /* 0x00000000ff047229 */ /* 0x000fd60000000520 */
[----:B------:R-:W-:Y:S05]  /*1f30*/  CALL.REL.NOINC `($_Z8simulateP17curandStateXORWOWPdS1_S1_ii$__internal_accurate_pow) ;  /* 0x0000008c00607944 */ /* 0x000fea0003c00000 */
[----:B------:R-:W-:Y:S05]  /*1f40*/  BSYNC.RECONVERGENT B0 ;  /* 0x0000000000007941 */ /* 0x000fea0003800200 */
.L_x_19:
        /* <DEDUP_REMOVED lines=15> */
.L_x_21:
[----:B------:R-:W-:Y:S05]  /*2040*/  BSYNC.RECONVERGENT B0 ;  /* 0x0000000000007941 */ /* 0x000fea0003800200 */
.L_x_20:
[----:B------:R-:W-:Y:S01]  /*2050*/  FSEL R34, R6, RZ, P2 ;  /* 0x000000ff06227208 */ /* 0x000fe20001000000 */
[----:B------:R-:W-:Y:S01]  /*2060*/  UMOV UR8, 0xa05b330b ;  /* 0xa05b330b00087882 */ /* 0x000fe20000000000 */
[----:B------:R-:W-:Y:S01]  /*2070*/  FSEL R35, R7, 1.875, P2 ;  /* 0x3ff0000007237808 */ /* 0x000fe20001000000 */
[----:B------:R-:W-:Y:S01]  /*2080*/  UMOV UR9, 0x3f696db0 ;  /* 0x3f696db000097882 */ /* 0x000fe20000000000 */
[----:B------:R-:W-:Y:S01]  /*2090*/  DADD R6, -RZ, |R28| ;  /* 0x00000000ff067229 */ /* 0x000fe2000000051c */
[----:B------:R-:W-:Y:S01]  /*20a0*/  BSSY.RECONVERGENT B0, `(.L_x_22) ;  /* 0x000000c000007945 */ /* 0x000fe20003800200 */
[----:B------:R-:W-:Y:S01]  /*20b0*/  DMUL R44, RZ, R28 ;  /* 0x0000001cff2c7228 */ /* 0x000fe20000000000 */
[----:B------:R-:W-:Y:S01]  /*20c0*/  MOV R0, 0x2160 ;  /* 0x0000216000007802 */ /* 0x000fe20000000f00 */
[----:B------:R-:W-:Y:S01]  /*20d0*/  DMUL R4, RZ, R34 ;  /* 0x00000022ff047228 */ /* 0x000fe20000000000 */
[----:B------:R-:W-:-:S07]  /*20e0*/  UMOV UR7, 0x40000000 ;  /* 0x4000000000077882 */ /* 0x000fce0000000000 */
[----:B------:R-:W-:Y:S01]  /*20f0*/  DFMA R4, R4, -UR8, R36 ;  /* 0x8000000804047c2b */ /* 0x000fe20008000024 */
[----:B------:R-:W-:Y:S01]  /*2100*/  UMOV UR8, 0x968a99c6 ;  /* 0x968a99c600087882 */ /* 0x000fe20000000000 */
[----:B------:R-:W-:-:S06]  /*2110*/  UMOV UR9, 0x3f6379c0 ;  /* 0x3f6379c000097882 */ /* 0x000fcc0000000000 */
[----:B------:R-:W-:Y:S01]  /*2120*/  DFMA R38, R44, UR8, R4 ;  /* 0x000000082c267c2b */ /* 0x000fe20008000004 */
[----:B------:R-:W-:Y:S02]  /*2130*/  IMAD.MOV.U32 R4, RZ, RZ, R6 ;  /* 0x000000ffff047224 */ /* 0x000fe400078e0006 */
[----:B------:R-:W-:-:S08]  /*2140*/  IMAD.MOV.U32 R5, RZ, RZ, R7 ;  /* 0x000000ffff057224 */ /* 0x000fd000078e0007 */
[----:B------:R-:W-:Y:S05]  /*2150*/  CALL.REL.NOINC `($_Z8simulateP17curandStateXORWOWPdS1_S1_ii$__internal_accurate_pow) ;  /* 0x0000008800d87944 */ /* 0x000fea0003c00000 */
[----:B------:R-:W-:Y:S05]  /*2160*/  BSYNC.RECONVERGENT B0 ;  /* 0x0000000000007941 */ /* 0x000fea0003800200 */
.L_x_22:
        /* <DEDUP_REMOVED lines=15> */
.L_x_24:
[----:B------:R-:W-:Y:S05]  /*2260*/  BSYNC.RECONVERGENT B0 ;  /* 0x0000000000007941 */ /* 0x000fea0003800200 */
.L_x_23:
[----:B------:R-:W-:Y:S01]  /*2270*/  FSEL R36, R6, RZ, P2 ;  /* 0x000000ff06247208 */ /* 0x000fe20001000000 */
[----:B------:R-:W-:Y:S01]  /*2280*/  UMOV UR8, 0xa4de31ff ;  /* 0xa4de31ff00087882 */ /* 0x000fe20000000000 */
[----:B------:R-:W-:Y:S01]  /*2290*/  FSEL R37, R7, 1.875, P2 ;  /* 0x3ff0000007257808 */ /* 0x000fe20001000000 */
[----:B------:R-:W-:Y:S01]  /*22a0*/  UMOV UR9, 0x3f69b381 ;  /* 0x3f69b38100097882 */ /* 0x000fe20000000000 */
[----:B------:R-:W-:Y:S01]  /*22b0*/  DADD R4, -RZ, |R16| ;  /* 0x00000000ff047229 */ /* 0x000fe20000000510 */
[----:B------:R-:W-:Y:S01]  /*22c0*/  BSSY.RECONVERGENT B0, `(.L_x_25) ;  /* 0x0000009000007945 */ /* 0x000fe20003800200 */
[----:B------:R-:W-:Y:S01]  /*22d0*/  MOV R0, 0x2350 ;  /* 0x0000235000007802 */ /* 0x000fe20000000f00 */
[----:B------:R-:W-:Y:S01]  /*22e0*/  UMOV UR7, 0x40000000 ;  /* 0x4000000000077882 */ /* 0x000fe20000000000 */
[----:B------:R-:W-:-:S08]  /*22f0*/  DMUL R46, RZ, R36 ;  /* 0x00000024ff2e7228 */ /* 0x000fd00000000000 */
[----:B------:R-:W-:Y:S01]  /*2300*/  DFMA R38, R46, -UR8, R38 ;  /* 0x800000082e267c2b */ /* 0x000fe20008000026 */
[----:B------:R-:W-:Y:S01]  /*2310*/  UMOV UR8, 0xb289afc0 ;  /* 0xb289afc000087882 */ /* 0x000fe20000000000 */
[----:B------:R-:W-:-:S06]  /*2320*/  UMOV UR9, 0x3f201bb6 ;  /* 0x3f201bb600097882 */ /* 0x000fcc0000000000 */
[----:B------:R-:W-:-:S11]  /*2330*/  DFMA R40, RZ, -UR8, R38 ;  /* 0x80000008ff287c2b */ /* 0x000fd60008000026 */
[----:B------:R-:W-:Y:S05]  /*2340*/  CALL.REL.NOINC `($_Z8simulateP17curandStateXORWOWPdS1_S1_ii$__internal_accurate_pow) ;  /* 0x00000088005c7944 */ /* 0x000fea0003c00000 */
[----:B------:R-:W-:Y:S05]  /*2350*/  BSYNC.RECONVERGENT B0 ;  /* 0x0000000000007941 */ /* 0x000fea0003800200 */
.L_x_25:
        /* <DEDUP_REMOVED lines=15> */
.L_x_27:
[----:B------:R-:W-:Y:S05]  /*2450*/  BSYNC.RECONVERGENT B0 ;  /* 0x0000000000007941 */ /* 0x000fea0003800200 */
.L_x_26:
[----:B------:R-:W-:Y:S01]  /*2460*/  FSEL R38, R6, RZ, P2 ;  /* 0x000000ff06267208 */ /* 0x000fe20001000000 */
[----:B------:R-:W-:Y:S01]  /*2470*/  UMOV UR8, 0x214c2aa1 ;  /* 0x214c2aa100087882 */ /* 0x000fe20000000000 */
[----:B------:R-:W-:Y:S01]  /*2480*/  FSEL R39, R7, 1.875, P2 ;  /* 0x3ff0000007277808 */ /* 0x000fe20001000000 */
[----:B------:R-:W-:Y:S01]  /*2490*/  UMOV UR9, 0x3ee21c29 ;  /* 0x3ee21c2900097882 */ /* 0x000fe20000000000 */
[C---:B------:R-:W-:Y:S01]  /*24a0*/  DMUL R80, R22.reuse, R26 ;  /* 0x0000001a16507228 */ /* 0x040fe20000000000 */
[----:B------:R-:W-:Y:S01]  /*24b0*/  BSSY.RECONVERGENT B0, `(.L_x_28) ;  /* 0x0000078000007945 */ /* 0x000fe20003800200 */
[----:B------:R-:W-:Y:S01]  /*24c0*/  DFMA R40, RZ, -UR8, R40 ;  /* 0x80000008ff287c2b */ /* 0x000fe20008000028 */
[----:B------:R-:W-:Y:S01]  /*24d0*/  UMOV UR8, 0xd4ed29a8 ;  /* 0xd4ed29a800087882 */ /* 0x000fe20000000000 */
[----:B------:R-:W-:Y:S01]  /*24e0*/  DMUL R48, RZ, R38 ;  /* 0x00000026ff307228 */ /* 0x000fe20000000000 */
[----:B------:R-:W-:Y:S01]  /*24f0*/  UMOV UR9, 0x3ee25e5f ;  /* 0x3ee25e5f00097882 */ /* 0x000fe20000000000 */
[----:B------:R-:W-:Y:S01]  /*2500*/  DMUL R64, R22, R30 ;  /* 0x0000001e16407228 */ /* 0x000fe20000000000 */
[----:B------:R-:W-:Y:S01]  /*2510*/  ISETP.GE.AND P1, PT, R23, RZ, PT ;  /* 0x000000ff1700720c */ /* 0x000fe20003f26270 */
[----:B------:R-:W-:Y:S01]  /*2520*/  DMUL R76, R28, R80 ;  /* 0x000000501c4c7228 */ /* 0x000fe20000000000 */
[----:B------:R-:W-:Y:S01]  /*2530*/  MOV R0, 0x2c30 ;  /* 0x00002c3000007802 */ /* 0x000fe20000000f00 */
[----:B------:R-:W-:Y:S01]  /*2540*/  DMUL R50, R22, R32 ;  /* 0x0000002016327228 */ /* 0x000fe20000000000 */
[----:B------:R-:W-:Y:S01]  /*2550*/  UMOV UR7, 0x40080000 ;  /* 0x4008000000077882 */ /* 0x000fe20000000000 */
[----:B------:R-:W-:Y:S01]  /*2560*/  DFMA R40, R48, -UR8, R40 ;  /* 0x8000000830287c2b */ /* 0x000fe20008000028 */
[----:B------:R-:W-:Y:S01]  /*2570*/  UMOV UR8, 0x4910c6cc ;  /* 0x4910c6cc00087882 */ /* 0x000fe20000000000 */
[----:B------:R-:W-:Y:S01]  /*2580*/  UMOV UR9, 0x3ee1b9e1 ;  /* 0x3ee1b9e100097882 */ /* 0x000fe20000000000 */
[----:B------:R-:W-:-:S02]  /*2590*/  DMUL R74, R22, R34 ;  /* 0x00000022164a7228 */ /* 0x000fc40000000000 */
[----:B------:R-:W-:Y:S02]  /*25a0*/  DMUL R72, R22, R28 ;  /* 0x0000001c16487228 */ /* 0x000fe40000000000 */
[----:B------:R-:W-:Y:S02]  /*25b0*/  DMUL R68, RZ, R50 ;  /* 0x00000032ff447228 */ /* 0x000fe40000000000 */
[----:B------:R-:W-:Y:S01]  /*25c0*/  DFMA R40, R70, -UR8, R40 ;  /* 0x8000000846287c2b */ /* 0x000fe20008000028 */
[----:B------:R-:W-:Y:S01]  /*25d0*/  UMOV UR8, 0x1edd2c49 ;  /* 0x1edd2c4900087882 */ /* 0x000fe20000000000 */
[----:B------:R-:W-:Y:S01]  /*25e0*/  UMOV UR9, 0x3ee74324 ;  /* 0x3ee7432400097882 */ /* 0x000fe20000000000 */
[----:B------:R-:W-:Y:S02]  /*25f0*/  DMUL R62, R22, R36 ;  /* 0x00000024163e7228 */ /* 0x000fe40000000000 */
[----:B------:R-:W-:Y:S02]  /*2600*/  DMUL R6, R70, R14 ;  /* 0x0000000e46067228 */ /* 0x000fe40000000000 */
[----:B------:R-:W-:-:S02]  /*2610*/  DMUL R54, R26, R28 ;  /* 0x0000001c1a367228 */ /* 0x000fc40000000000 */
[----:B------:R-:W-:Y:S02]  /*2620*/  DADD R40, RZ, R40 ;  /* 0x00000000ff287229 */ /* 0x000fe40000000028 */
[----:B------:R-:W-:Y:S02]  /*2630*/  DMUL R56, RZ, R26 ;  /* 0x0000001aff387228 */ /* 0x000fe40000000000 */
[----:B------:R-:W-:Y:S02]  /*2640*/  DMUL R58, RZ, R30 ;  /* 0x0000001eff3a7228 */ /* 0x000fe40000000000 */
[----:B------:R-:W-:Y:S02]  /*2650*/  DMUL R52, RZ, R54 ;  /* 0x00000036ff347228 */ /* 0x000fe40000000000 */
[----:B------:R-:W-:Y:S01]  /*2660*/  DFMA R40, R70, -UR8, R40 ;  /* 0x8000000846287c2b */ /* 0x000fe20008000028 */
[----:B------:R-:W-:Y:S01]  /*2670*/  UMOV UR8, 0xe2ab22cd ;  /* 0xe2ab22cd00087882 */ /* 0x000fe20000000000 */
[----:B------:R-:W-:Y:S01]  /*2680*/  UMOV UR9, 0x3f0c6652 ;  /* 0x3f0c665200097882 */ /* 0x000fe20000000000 */
[----:B------:R-:W-:-:S02]  /*2690*/  DMUL R54, R54, R14 ;  /* 0x0000000e36367228 */ /* 0x000fc40000000000 */
[----:B------:R-:W-:Y:S02]  /*26a0*/  DMUL R78, RZ, R32 ;  /* 0x00000020ff4e7228 */ /* 0x000fe40000000000 */
[----:B------:R-:W-:Y:S02]  /*26b0*/  DMUL R42, RZ, R34 ;  /* 0x00000022ff2a7228 */ /* 0x000fe40000000000 */
[----:B------:R-:W-:Y:S01]  /*26c0*/  DFMA R40, R80, UR8, R40 ;  /* 0x0000000850287c2b */ /* 0x000fe20008000028 */
[----:B------:R-:W-:Y:S01]  /*26d0*/  UMOV UR8, 0x12a71b40 ;  /* 0x12a71b4000087882 */ /* 0x000fe20000000000 */
[----:B------:R-:W-:Y:S01]  /*26e0*/  UMOV UR9, 0x3edea678 ;  /* 0x3edea67800097882 */ /* 0x000fe20000000000 */
[----:B------:R-:W-:Y:S02]  /*26f0*/  DSETP.NEU.AND P0, PT, R22, RZ, PT ;  /* 0x000000ff1600722a */ /* 0x000fe40003f0d000 */
[----:B------:R-:W-:-:S03]  /*2700*/  DMUL R78, R78, R16 ;  /* 0x000000104e4e7228 */ /* 0x000fc60000000000 */
[----:B------:R-:W-:Y:S01]  /*2710*/  DFMA R40, R76, UR8, R40 ;  /* 0x000000084c287c2b */ /* 0x000fe20008000028 */
[----:B------:R-:W-:Y:S01]  /*2720*/  UMOV UR8, 0xbab1c5d4 ;  /* 0xbab1c5d400087882 */ /* 0x000fe20000000000 */
[----:B------:R-:W-:-:S06]  /*2730*/  UMOV UR9, 0x3eff0078 ;  /* 0x3eff007800097882 */ /* 0x000fcc0000000000 */
[----:B------:R-:W-:Y:S01]  /*2740*/  DFMA R40, R64, -UR8, R40 ;  /* 0x8000000840287c2b */ /* 0x000fe20008000028 */
[----:B------:R-:W-:Y:S01]  /*2750*/  UMOV UR8, 0x99e77b0a ;  /* 0x99e77b0a00087882 */ /* 0x000fe20000000000 */
[----:B------:R-:W-:-:S06]  /*2760*/  UMOV UR9, 0x3f187d64 ;  /* 0x3f187d6400097882 */ /* 0x000fcc0000000000 */
[----:B------:R-:W-:Y:S01]  /*2770*/  DFMA R40, R68, UR8, R40 ;  /* 0x0000000844287c2b */ /* 0x000fe20008000028 */
[----:B------:R-:W-:Y:S01]  /*2780*/  UMOV UR8, 0xbcfad0e ;  /* 0x0bcfad0e00087882 */ /* 0x000fe20000000000 */
[----:B------:R-:W-:-:S06]  /*2790*/  UMOV UR9, 0x3eeb709a ;  /* 0x3eeb709a00097882 */ /* 0x000fcc0000000000 */
[----:B------:R-:W-:Y:S01]  /*27a0*/  DFMA R40, R68, -UR8, R40 ;  /* 0x8000000844287c2b */ /* 0x000fe20008000028 */
        /* <DEDUP_REMOVED lines=10> */
[----:B------:R-:W-:Y:S01]  /*2850*/  UMOV UR9, 0x3f669471 ;  /* 0x3f66947100097882 */ /* 0x000fe20000000000 */
[----:B------:R-:W-:-:S05]  /*2860*/  DMUL R40, RZ, R22 ;  /* 0x00000016ff287228 */ /* 0x000fca0000000000 */
[----:B------:R-:W-:Y:S01]  /*2870*/  DFMA R4, R6, -UR8, R4 ;  /* 0x8000000806047c2b */ /* 0x000fe20008000004 */
[----:B------:R-:W-:Y:S01]  /*2880*/  UMOV UR8, 0x275603ec ;  /* 0x275603ec00087882 */ /* 0x000fe20000000000 */
[----:B------:R-:W-:Y:S01]  /*2890*/  UMOV UR9, 0x3ef9cf85 ;  /* 0x3ef9cf8500097882 */ /* 0x000fe20000000000 */
[----:B------:R-:W-:-:S05]  /*28a0*/  DMUL R6, R26, R14 ;  /* 0x0000000e1a067228 */ /* 0x000fca0000000000 */
        /* <DEDUP_REMOVED lines=23> */
[----:B------:R-:W-:Y:S01]  /*2a20*/  UMOV UR9, 0x3f822807 ;  /* 0x3f82280700097882 */ /* 0x000fe20000000000 */
[----:B------:R-:W-:-:S05]  /*2a30*/  DMUL R6, R34, R14 ;  /* 0x0000000e22067228 */ /* 0x000fca0000000000 */
[----:B------:R-:W-:Y:S01]  /*2a40*/  DFMA R4, R58, -UR8, R4 ;  /* 0x800000083a047c2b */ /* 0x000fe20008000004 */
[----:B------:R-:W-:Y:S01]  /*2a50*/  UMOV UR8, 0x16b24965 ;  /* 0x16b2496500087882 */ /* 0x000fe20000000000 */
[----:B------:R-:W-:-:S06]  /*2a60*/  UMOV UR9, 0x3f67827d ;  /* 0x3f67827d00097882 */ /* 0x000fcc0000000000 */
[----:B------:R-:W-:Y:S01]  /*2a70*/  DFMA R4, R78, UR8, R4 ;  /* 0x000000084e047c2b */ /* 0x000fe20008000004 */
[----:B------:R-:W-:Y:S01]  /*2a80*/  UMOV UR8, 0x7d432734 ;  /* 0x7d43273400087882 */ /* 0x000fe20000000000 */
[----:B------:R-:W-:-:S06]  /*2a90*/  UMOV UR9, 0x3f4f9670 ;  /* 0x3f4f967000097882 */ /* 0x000fcc0000000000 */
[----:B------:R-:W-:Y:S01]  /*2aa0*/  DFMA R4, R42, UR8, R4 ;  /* 0x000000082a047c2b */ /* 0x000fe20008000004 */
        /* <DEDUP_REMOVED lines=11> */
[----:B------:R-:W-:Y:S01]  /*2b60*/  UMOV UR9, 0x3f4c6dea ;  /* 0x3f4c6dea00097882 */ /* 0x000fe20000000000 */
[----:B------:R-:W-:-:S05]  /*2b70*/  DMUL R6, R36, R14 ;  /* 0x0000000e24067228 */ /* 0x000fca0000000000 */
[----:B------:R-:W-:Y:S01]  /*2b80*/  DFMA R4, R46, UR8, R4 ;  /* 0x000000082e047c2b */ /* 0x000fe20008000004 */
[----:B------:R-:W-:Y:S01]  /*2b90*/  UMOV UR8, 0xca84e689 ;  /* 0xca84e68900087882 */ /* 0x000fe20000000000 */
[----:B------:R-:W-:-:S06]  /*2ba0*/  UMOV UR9, 0x3ef517be ;  /* 0x3ef517be00097882 */ /* 0x000fcc0000000000 */
[----:B------:R-:W-:Y:S01]  /*2bb0*/  DFMA R4, R6, UR8, R4 ;  /* 0x0000000806047c2b */ /* 0x000fe20008000004 */
[----:B------:R-:W-:Y:S01]  /*2bc0*/  UMOV UR8, 0x1f47eee0 ;  /* 0x1f47eee000087882 */ /* 0x000fe20000000000 */
[----:B------:R-:W-:Y:S01]  /*2bd0*/  DADD R6, -RZ, |R22| ;  /* 0x00000000ff067229 */ /* 0x000fe20000000516 */
[----:B------:R-:W-:-:S05]  /*2be0*/  UMOV UR9, 0x3f2beff0 ;  /* 0x3f2beff000097882 */ /* 0x000fca0000000000 */
[----:B------:R-:W-:-:S04]  /*2bf0*/  DFMA R60, RZ, UR8, R4 ;  /* 0x00000008ff3c7c2b */ /* 0x000fc80008000004 */
[----:B------:R-:W-:Y:S02]  /*2c00*/  IMAD.MOV.U32 R4, RZ, RZ, R6 ;  /* 0x000000ffff047224 */ /* 0x000fe400078e0006 */
[----:B------:R-:W-:-:S07]  /*2c10*/  IMAD.MOV.U32 R5, RZ, RZ, R7 ;  /* 0x000000ffff057224 */ /* 0x000fce00078e0007 */
[----:B------:R-:W-:Y:S05]  /*2c20*/  CALL.REL.NOINC `($_Z8simulateP17curandStateXORWOWPdS1_S1_ii$__internal_accurate_pow) ;  /* 0x0000008000247944 */ /* 0x000fea0003c00000 */
[----:B------:R-:W-:Y:S05]  /*2c30*/  BSYNC.RECONVERGENT B0 ;  /* 0x0000000000007941 */ /* 0x000fea0003800200 */
.L_x_28:
[----:B------:R-:W-:Y:S01]  /*2c40*/  DADD R4, R22, 3 ;  /* 0x4008000016047429 */ /* 0x000fe20000000000 */
[----:B------:R-:W-:Y:S01]  /*2c50*/  BSSY.RECONVERGENT B0, `(.L_x_29) ;  /* 0x0000011000007945 */ /* 0x000fe20003800200 */
[----:B------:R-:W-:-:S08]  /*2c60*/  DADD R66, -RZ, -R6 ;  /* 0x00000000ff427229 */ /* 0x000fd00000000906 */
[----:B------:R-:W-:Y:S02]  /*2c70*/  LOP3.LUT R4, R5, 0x7ff00000, RZ, 0xc0, !PT ;  /* 0x7ff0000005047812 */ /* 0x000fe400078ec0ff */
[----:B------:R-:W-:Y:S02]  /*2c80*/  FSEL R5, R66, R6, !P1 ;  /* 0x0000000642057208 */ /* 0x000fe40004800000 */
[----:B------:R-:W-:Y:S02]  /*2c90*/  FSEL R7, R67, R7, !P1 ;  /* 0x0000000743077208 */ /* 0x000fe40004800000 */
[----:B------:R-:W-:Y:S02]  /*2ca0*/  ISETP.NE.AND P1, PT, R4, 0x7ff00000, PT ;  /* 0x7ff000000400780c */ /* 0x000fe40003f25270 */
[----:B------:R-:W-:Y:S02]  /*2cb0*/  FSEL R4, R5, RZ, P0 ;  /* 0x000000ff05047208 */ /* 0x000fe40000000000 */
[----:B------:R-:W-:-:S09]  /*2cc0*/  FSEL R5, R23, R7, !P0 ;  /* 0x0000000717057208 */ /* 0x000fd20004000000 */
[----:B------:R-:W-:Y:S05]  /*2cd0*/  @P1 BRA `(.L_x_30) ;  /* 0x0000000000201947 */ /* 0x000fea0003800000 */
[----:B------:R-:W-:-:S14]  /*2ce0*/  DSETP.NAN.AND P0, PT, R22, R22, PT ;  /* 0x000000161600722a */ /* 0x000fdc0003f08000 */
[----:B------:R-:W-:Y:S01]  /*2cf0*/  @P0 DADD R4, R22, 3 ;  /* 0x4008000016040429 */ /* 0x000fe20000000000 */
[----:B------:R-:W-:Y:S10]  /*2d00*/  @P0 BRA `(.L_x_30) ;  /* 0x0000000000140947 */ /* 0x000ff40003800000 */
[----:B------:R-:W-:-:S14]  /*2d10*/  DSETP.NEU.AND P0, PT, |R22|, +INF , PT ;  /* 0x7ff000001600742a */ /* 0x000fdc0003f0d200 */
[----:B------:R-:W-:Y:S01]  /*2d20*/  @!P0 IMAD.MOV.U32 R0, RZ, RZ, -0x100000 ;  /* 0xfff00000ff008424 */ /* 0x000fe200078e00ff */
[----:B------:R-:W-:Y:S01]  /*2d30*/  @!P0 ISETP.GE.AND P1, PT, R23, RZ, PT ;  /* 0x000000ff1700820c */ /* 0x000fe20003f26270 */
[----:B------:R-:W-:-:S03]  /*2d40*/  @!P0 IMAD.MOV.U32 R4, RZ, RZ, RZ ;  /* 0x000000ffff048224 */ /* 0x000fc600078e00ff */
[----:B------:R-:W-:-:S09]  /*2d50*/  @!P0 SEL R5, R0, 0x7ff00000, !P1 ;  /* 0x7ff0000000058807 */ /* 0x000fd20004800000 */
.L_x_30:
[----:B------:R-:W-:Y:S05]  /*2d60*/  BSYNC.RECONVERGENT B0 ;  /* 0x0000000000007941 */ /* 0x000fea0003800200 */
.L_x_29:
[----:B------:R-:W-:Y:S01]  /*2d70*/  UMOV UR8, 0x8f8c64c7 ;  /* 0x8f8c64c700087882 */ /* 0x000fe20000000000 */
[----:B------:R-:W-:Y:S01]  /*2d80*/  UMOV UR9, 0x403b94d2 ;  /* 0x403b94d200097882 */ /* 0x000fe20000000000 */
[----:B------:R-:W-:Y:S01]  /*2d90*/  DMUL R66, RZ, R70 ;  /* 0x00000046ff427228 */ /* 0x000fe20000000000 */
[----:B------:R-:W-:Y:S01]  /*2da0*/  UMOV UR14, 0xc724badb ;  /* 0xc724badb000e7882 */ /* 0x000fe20000000000 */
[----:B------:R-:W-:Y:S01]  /*2db0*/  DFMA R6, R22, UR8, RZ ;  /* 0x0000000816067c2b */ /* 0x000fe200080000ff */
[----:B------:R-:W-:Y:S01]  /*2dc0*/  UMOV UR8, 0x2da8fd73 ;  /* 0x2da8fd7300087882 */ /* 0x000fe20000000000 */
[----:B------:R-:W-:Y:S01]  /*2dd0*/  UMOV UR9, 0x3ff999f9 ;  /* 0x3ff999f900097882 */ /* 0x000fe20000000000 */
[----:B------:R-:W-:Y:S01]  /*2de0*/  DMUL R82, R28, R56 ;  /* 0x000000381c527228 */ /* 0x000fe20000000000 */
[----:B------:R-:W-:Y:S01]  /*2df0*/  UMOV UR15, 0x3f569471 ;  /* 0x3f569471000f7882 */ /* 0x000fe20000000000 */
[----:B------:R-:W-:Y:S01]  /*2e00*/  DSETP.NEU.AND P0, PT, R22, 1, PT ;  /* 0x3ff000001600742a */ /* 0x000fe20003f0d000 */
[----:B------:R-:W-:Y:S01]  /*2e10*/  BSSY.RECONVERGENT B0, `(.L_x_31) ;  /* 0x0000048000007945 */ /* 0x000fe20003800200 */
[----:B------:R-:W-:Y:S01]  /*2e20*/  MOV R0, 0x3290 ;  /* 0x0000329000007802 */ /* 0x000fe20000000f00 */
[----:B------:R-:W-:Y:S01]  /*2e30*/  DFMA R6, R14, UR8, R6 ;  /* 0x000000080e067c2b */ /* 0x000fe20008000006 */
[----:B------:R-:W-:Y:S01]  /*2e40*/  UMOV UR8, 0x768f1d96 ;  /* 0x768f1d9600087882 */ /* 0x000fe20000000000 */
[----:B------:R-:W-:Y:S01]  /*2e50*/  UMOV UR9, 0x3ed32d0f ;  /* 0x3ed32d0f00097882 */ /* 0x000fe20000000000 */
[----:B------:R-:W-:Y:S01]  /*2e60*/  FSEL R102, R4, RZ, P0 ;  /* 0x000000ff04667208 */ /* 0x000fe20000000000 */
[----:B------:R-:W-:Y:S01]  /*2e70*/  UMOV UR7, 0x40000000 ;  /* 0x4000000000077882 */ /* 0x000fe20000000000 */
[----:B------:R-:W-:Y:S01]  /*2e80*/  FSEL R103, R5, 1.875, P0 ;  /* 0x3ff0000005677808 */ /* 0x000fe20000000000 */
[----:B------:R-:W-:-:S02]  /*2e90*/  DADD R4, -RZ, |R14| ;  /* 0x00000000ff047229 */ /* 0x000fc4000000050e */
        /* <DEDUP_REMOVED lines=55> */
[----:B------:R-:W-:Y:S02]  /*3210*/  UMOV UR9, 0x3f1460f5 ;  /* 0x3f1460f500097882 */ /* 0x000fe40000000000 */
[----:B------:R-:W-:Y:S01]  /*3220*/  DFMA R60, R102, -UR8, R60 ;  /* 0x80000008663c7c2b */ /* 0x000fe2000800003c */
[----:B------:R-:W-:Y:S01]  /*3230*/  UMOV UR8, 0xbcce437e ;  /* 0xbcce437e00087882 */ /* 0x000fe20000000000 */
[----:B------:R-:W-:Y:S02]  /*3240*/  UMOV UR9, 0x3f57c5fe ;  /* 0x3f57c5fe00097882 */ /* 0x000fe40000000000 */
[----:B------:R-:W-:-:S04]  /*3250*/  DFMA R6, R40, -UR14, R6 ;  /* 0x8000000e28067c2b */ /* 0x000fc80008000006 */
[----:B------:R-:W-:-:S04]  /*3260*/  DADD R76, RZ, R60 ;  /* 0x00000000ff4c7229 */ /* 0x000fc8000000003c */
[----:B------:R-:W-:-:S11]  /*3270*/  DFMA R60, R40, -UR8, R6 ;  /* 0x80000008283c7c2b */ /* 0x000fd60008000006 */
[----:B------:R-:W-:Y:S05]  /*3280*/  CALL.REL.NOINC `($_Z8simulateP17curandStateXORWOWPdS1_S1_ii$__internal_accurate_pow) ;  /* 0x00000078008c7944 */ /* 0x000fea0003c00000 */
[----:B------:R-:W-:Y:S05]  /*3290*/  BSYNC.RECONVERGENT B0 ;  /* 0x0000000000007941 */ /* 0x000fea0003800200 */
.L_x_31:
        /* <DEDUP_REMOVED lines=15> */
.L_x_33:
[----:B------:R-:W-:Y:S05]  /*3390*/  BSYNC.RECONVERGENT B0 ;  /* 0x0000000000007941 */ /* 0x000fea0003800200 */
.L_x_32:
[----:B------:R-:W-:Y:S01]  /*33a0*/  FSEL R40, R6, RZ, P2 ;  /* 0x000000ff06287208 */ /* 0x000fe20001000000 */
[----:B------:R-:W-:Y:S01]  /*33b0*/  UMOV UR8, 0x2bc59dd5 ;  /* 0x2bc59dd500087882 */ /* 0x000fe20000000000 */
[----:B------:R-:W-:Y:S01]  /*33c0*/  FSEL R41, R7, 1.875, P2 ;  /* 0x3ff0000007297808 */ /* 0x000fe20001000000 */
[----:B------:R-:W-:Y:S01]  /*33d0*/  UMOV UR9, 0x3f7501ec ;  /* 0x3f7501ec00097882 */ /* 0x000fe20000000000 */
[C---:B------:R-:W-:Y:S01]  /*33e0*/  DMUL R6, R22.reuse, R38 ;  /* 0x0000002616067228 */ /* 0x040fe20000000000 */
[----:B------:R-:W0:Y:S01]  /*33f0*/  MUFU.RCP64H R63, -0.8999996185302734375 ;  /* 0xbfeccccc003f7908 */ /* 0x000e220000001800 */
[----:B------:R-:W-:Y:S01]  /*3400*/  IMAD.MOV.U32 R74, RZ, RZ, -0x33333333 ;  /* 0xcccccccdff4a7424 */ /* 0x000fe200078e00ff */
[----:B------:R-:W-:Y:S01]  /*3410*/  FSETP.GEU.AND P3, PT, |R29|, 6.5827683646048100446e-37, PT ;  /* 0x036000001d00780b */ /* 0x000fe20003f6e200 */
[----:B------:R-:W-:Y:S01]  /*3420*/  DMUL R4, R22, R40 ;  /* 0x0000002816047228 */ /* 0x000fe20000000000 */
[----:B------:R-:W-:Y:S01]  /*3430*/  IMAD.MOV.U32 R75, RZ, RZ, 0x3feccccc ;  /* 0x3fecccccff4b7424 */ /* 0x000fe200078e00ff */
[----:B------:R-:W-:Y:S01]  /*3440*/  BSSY.RECONVERGENT B1, `(.L_x_34) ;  /* 0x0000048000017945 */ /* 0x000fe20003800200 */
[----:B------:R-:W-:Y:S01]  /*3450*/  IMAD.MOV.U32 R62, RZ, RZ, 0x1 ;  /* 0x00000001ff3e7424 */ /* 0x000fe200078e00ff */
[----:B------:R-:W-:Y:S01]  /*3460*/  DSETP.NEU.AND P0, PT, R32, RZ, PT ;  /* 0x000000ff2000722a */ /* 0x000fe20003f0d000 */
[----:B------:R-:W-:-:S03]  /*3470*/  ISETP.GE.AND P1, PT, R33, RZ, PT ;  /* 0x000000ff2100720c */ /* 0x000fc60003f26270 */
[----:B------:R-:W-:Y:S01]  /*3480*/  DFMA R4, R4, -UR8, R60 ;  /* 0x8000000804047c2b */ /* 0x000fe2000800003c */
[----:B------:R-:W-:Y:S01]  /*3490*/  UMOV UR8, 0xf444af8e ;  /* 0xf444af8e00087882 */ /* 0x000fe20000000000 */
[----:B------:R-:W-:Y:S01]  /*34a0*/  UMOV UR9, 0x3f4595de ;  /* 0x3f4595de00097882 */ /* 0x000fe20000000000 */
[----:B------:R-:W-:Y:S02]  /*34b0*/  DMUL R60, R24, R14 ;  /* 0x0000000e183c7228 */ /* 0x000fe40000000000 */
[----:B0-----:R-:W-:-:S03]  /*34c0*/  DFMA R72, R62, R74, 1 ;  /* 0x3ff000003e48742b */ /* 0x001fc6000000004a */
[----:B------:R-:W-:Y:S01]  /*34d0*/  DFMA R4, R6, -UR8, R4 ;  /* 0x8000000806047c2b */ /* 0x000fe20008000004 */
[----:B------:R-:W-:Y:S01]  /*34e0*/  UMOV UR8, 0xff5df0c7 ;  /* 0xff5df0c700087882 */ /* 0x000fe20000000000 */
[----:B------:R-:W-:Y:S01]  /*34f0*/  UMOV UR9, 0x3eef0eb7 ;  /* 0x3eef0eb700097882 */ /* 0x000fe20000000000 */
[----:B------:R-:W-:Y:S02]  /*3500*/  DMUL R6, R32, R14 ;  /* 0x0000000e20067228 */ /* 0x000fe40000000000 */
[----:B------:R-:W-:-:S03]  /*3510*/  DFMA R72, R72, R72, R72 ;  /* 0x000000484848722b */ /* 0x000fc60000000048 */
[----:B------:R-:W-:Y:S01]  /*3520*/  DFMA R4, R60, -UR8, R4 ;  /* 0x800000083c047c2b */ /* 0x000fe20008000004 */
[----:B------:R-:W-:Y:S01]  /*3530*/  UMOV UR8, 0xa92f819f ;  /* 0xa92f819f00087882 */ /* 0x000fe20000000000 */
[----:B------:R-:W-:Y:S01]  /*3540*/  UMOV UR9, 0x3ef47188 ;  /* 0x3ef4718800097882 */ /* 0x000fe20000000000 */
[----:B------:R-:W-:Y:S02]  /*3550*/  DMUL R60, R26, R28 ;  /* 0x0000001c1a3c7228 */ /* 0x000fe40000000000 */
[----:B------:R-:W-:Y:S02]  /*3560*/  DMUL R6, R6, R16 ;  /* 0x0000001006067228 */ /* 0x000fe40000000000 */
[----:B------:R-:W-:Y:S02]  /*3570*/  DFMA R72, R62, R72, R62 ;  /* 0x000000483e48722b */ /* 0x000fe4000000003e */
[----:B------:R-:W-:Y:S01]  /*3580*/  DFMA R4, R52, UR8, R4 ;  /* 0x0000000834047c2b */ /* 0x000fe20008000004 */
[----:B------:R-:W-:Y:S01]  /*3590*/  UMOV UR8, 0xb101d50e ;  /* 0xb101d50e00087882 */ /* 0x000fe20000000000 */
[----:B------:R-:W-:Y:S01]  /*35a0*/  UMOV UR9, 0x3ee24841 ;  /* 0x3ee2484100097882 */ /* 0x000fe20000000000 */
[----:B------:R-:W-:-:S02]  /*35b0*/  DMUL R60, R60, R16 ;  /* 0x000000103c3c7228 */ /* 0x000fc40000000000 */
        /* <DEDUP_REMOVED lines=12> */
[----:B------:R-:W-:Y:S01]  /*3680*/  DFMA R6, R72, R74, 1 ;  /* 0x3ff000004806742b */ /* 0x000fe2000000004a */
[----:B------:R-:W-:-:S05]  /*3690*/  UMOV UR9, 0x3ed7a343 ;  /* 0x3ed7a34300097882 */ /* 0x000fca0000000000 */
[----:B------:R-:W-:Y:S01]  /*36a0*/  DFMA R4, R42, UR8, R4 ;  /* 0x000000082a047c2b */ /* 0x000fe20008000004 */
[----:B------:R-:W-:Y:S01]  /*36b0*/  UMOV UR8, 0xb25d1e79 ;  /* 0xb25d1e7900087882 */ /* 0x000fe20000000000 */
[----:B------:R-:W-:Y:S01]  /*36c0*/  DFMA R6, R72, R6, R72 ;  /* 0x000000064806722b */ /* 0x000fe20000000048 */
[----:B------:R-:W-:Y:S01]  /*36d0*/  UMOV UR9, 0x3f4793b4 ;  /* 0x3f4793b400097882 */ /* 0x000fe20000000000 */
[----:B------:R-:W-:-:S04]  /*36e0*/  DMUL R72, R28, R14 ;  /* 0x0000000e1c487228 */ /* 0x000fc80000000000 */
[----:B------:R-:W-:Y:S01]  /*36f0*/  DFMA R4, R62, UR8, R4 ;  /* 0x000000083e047c2b */ /* 0x000fe20008000004 */
[----:B------:R-:W-:Y:S01]  /*3700*/  UMOV UR8, 0xbff27190 ;  /* 0xbff2719000087882 */ /* 0x000fe20000000000 */
[----:B------:R-:W-:Y:S01]  /*3710*/  DMUL R112, R28, R6 ;  /* 0x000000061c707228 */ /* 0x000fe20000000000 */
[----:B------:R-:W-:-:S05]  /*3720*/  UMOV UR9, 0x3f351715 ;  /* 0x3f35171500097882 */ /* 0x000fca0000000000 */
[----:B------:R-:W-:Y:S01]  /*3730*/  DFMA R4, R44, UR8, R4 ;  /* 0x000000082c047c2b */ /* 0x000fe20008000004 */
[----:B------:R-:W-:Y:S01]  /*3740*/  UMOV UR8, 0x53e045d ;  /* 0x053e045d00087882 */ /* 0x000fe20000000000 */
[----:B------:R-:W-:Y:S01]  /*3750*/  DFMA R62, R112, R74, R28 ;  /* 0x0000004a703e722b */ /* 0x000fe2000000001c */
[----:B------:R-:W-:-:S05]  /*3760*/  UMOV UR9, 0x3efd371a ;  /* 0x3efd371a00097882 */ /* 0x000fca0000000000 */
[----:B------:R-:W-:Y:S01]  /*3770*/  DFMA R4, R72, -UR8, R4 ;  /* 0x8000000848047c2b */ /* 0x000fe20008000004 */
[----:B------:R-:W-:Y:S01]  /*3780*/  UMOV UR8, 0xca84e689 ;  /* 0xca84e68900087882 */ /* 0x000fe20000000000 */
[----:B------:R-:W-:Y:S01]  /*3790*/  DFMA R112, R6, R62, R112 ;  /* 0x0000003e0670722b */ /* 0x000fe20000000070 */
[----:B------:R-:W-:Y:S01]  /*37a0*/  UMOV UR9, 0x3ef517be ;  /* 0x3ef517be00097882 */ /* 0x000fe20000000000 */
[----:B------:R-:W-:-:S04]  /*37b0*/  DMUL R6, R36, R14 ;  /* 0x0000000e24067228 */ /* 0x000fc80000000000 */
[----:B------:R-:W-:Y:S01]  /*37c0*/  DFMA R4, R46, UR8, R4 ;  /* 0x000000082e047c2b */ /* 0x000fe20008000004 */
[----:B------:R-:W-:Y:S01]  /*37d0*/  UMOV UR8, 0xba954567 ;  /* 0xba95456700087882 */ /* 0x000fe20000000000 */
[----:B------:R-:W-:Y:S02]  /*37e0*/  UMOV UR9, 0x3f479a52 ;  /* 0x3f479a5200097882 */ /* 0x000fe40000000000 */
[----:B------:R-:W-:-:S04]  /*37f0*/  FFMA R0, RZ, -1.8499999046325683594, R113 ;  /* 0xbfecccccff007823 */ /* 0x000fc80000000071 */
[----:B------:R-:W-:Y:S01]  /*3800*/  DFMA R4, R6, UR8, R4 ;  /* 0x0000000806047c2b */ /* 0x000fe20008000004 */
[----:B------:R-:W-:Y:S01]  /*3810*/  FSETP.GT.AND P2, PT, |R0|, 1.469367938527859385e-39, PT ;  /* 0x001000000000780b */ /* 0x000fe20003f44200 */
[----:B------:R-:W-:Y:S01]  /*3820*/  UMOV UR8, 0x4fa8df70 ;  /* 0x4fa8df7000087882 */ /* 0x000fe20000000000 */
[----:B------:R-:W-:-:S05]  /*3830*/  UMOV UR9, 0x3f8d3862 ;  /* 0x3f8d386200097882 */ /* 0x000fca0000000000 */
[----:B------:R-:W-:-:S06]  /*3840*/  DFMA R62, R102, -UR8, R4 ;  /* 0x80000008663e7c2b */ /* 0x000fcc0008000004 */
[----:B------:R-:W-:Y:S05]  /*3850*/  @P2 BRA P3, `(.L_x_35) ;  /* 0x0000000000182947 */ /* 0x000fea0001800000 */
[----:B------:R-:W-:Y:S01]  /*3860*/  IMAD.MOV.U32 R116, RZ, RZ, R28 ;  /* 0x000000ffff747224 */ /* 0x000fe200078e001c */
[----:B------:R-:W-:Y:S01]  /*3870*/  MOV R0, 0x38c0 ;  /* 0x000038c000007802 */ /* 0x000fe20000000f00 */
[----:B------:R-:W-:Y:S02]  /*3880*/  IMAD.MOV.U32 R117, RZ, RZ, R29 ;  /* 0x000000ffff757224 */ /* 0x000fe400078e001d */
[----:B------:R-:W-:Y:S02]  /*3890*/  IMAD.MOV.U32 R6, RZ, RZ, -0x33333333 ;  /* 0xcccccccdff067424 */ /* 0x000fe400078e00ff */
[----:B------:R-:W-:-:S07]  /*38a0*/  IMAD.MOV.U32 R113, RZ, RZ, -0x40133334 ;  /* 0xbfecccccff717424 */ /* 0x000fce00078e00ff */
[----:B------:R-:W-:Y:S05]  /*38b0*/  CALL.REL.NOINC `($__internal_1_$__cuda_sm20_div_rn_f64_full) ;  /* 0x0000006c008c7944 */ /* 0x000fea0003c00000 */
.L_x_35:
[----:B------:R-:W-:Y:S05]  /*38c0*/  BSYNC.RECONVERGENT B1 ;  /* 0x0000000000017941 */ /* 0x000fea0003800200 */
.L_x_34:
[----:B------:R-:W-:Y:S01]  /*38d0*/  UMOV UR8, 0xe843049a ;  /* 0xe843049a00087882 */ /* 0x000fe20000000000 */
[----:B------:R-:W-:Y:S01]  /*38e0*/  UMOV UR9, 0x3f626c55 ;  /* 0x3f626c5500097882 */ /* 0x000fe20000000000 */
[----:B------:R-:W-:Y:S01]  /*38f0*/  DMUL R6, R28, R56 ;  /* 0x000000381c067228 */ /* 0x000fe20000000000 */
[----:B------:R-:W-:Y:S01]  /*3900*/  BSSY.RECONVERGENT B0, `(.L_x_36) ;  /* 0x000009c000007945 */ /* 0x000fe20003800200 */
[----:B------:R-:W-:Y:S01]  /*3910*/  DFMA R4, R32, -UR8, RZ ;  /* 0x8000000820047c2b */ /* 0x000fe200080000ff */
[----:B------:R-:W-:Y:S01]  /*3920*/  UMOV UR8, 0xc66ad712 ;  /* 0xc66ad71200087882 */ /* 0x000fe20000000000 */
[----:B------:R-:W-:Y:S01]  /*3930*/  UMOV UR9, 0x3f2a2bcb ;  /* 0x3f2a2bcb00097882 */ /* 0x000fe20000000000 */
[----:B------:R-:W-:Y:S01]  /*3940*/  DMUL R72, R26, R16 ;  /* 0x000000101a487228 */ /* 0x000fe20000000000 */
[----:B------:R-:W-:Y:S01]  /*3950*/  MOV R0, 0x42c0 ;  /* 0x000042c000007802 */ /* 0x000fe20000000f00 */
[-C--:B------:R-:W-:Y:S01]  /*3960*/  DMUL R74, R30, R32.reuse ;  /* 0x000000201e4a7228 */ /* 0x080fe20000000000 */
[----:B------:R-:W-:Y:S01]  /*3970*/  UMOV UR7, 0x40080000 ;  /* 0x4008000000077882 */ /* 0x000fe20000000000 */
[----:B------:R-:W-:-:S02]  /*3980*/  DMUL R80, R28, R32 ;  /* 0x000000201c507228 */ /* 0x000fc40000000000 */
[----:B------:R-:W-:Y:S01]  /*3990*/  DFMA R4, R16, -UR8, R4 ;  /* 0x8000000810047c2b */ /* 0x000fe20008000004 */
[----:B------:R-:W-:Y:S01]  /*39a0*/  UMOV UR8, 0xa193c7b1 ;  /* 0xa193c7b100087882 */ /* 0x000fe20000000000 */
[----:B------:R-:W-:Y:S01]  /*39b0*/  UMOV UR9, 0x3ebd7f72 ;  /* 0x3ebd7f7200097882 */ /* 0x000fe20000000000 */
[----:B------:R-:W-:-:S05]  /*39c0*/  DMUL R112, R62, R112 ;  /* 0x000000703e707228 */ /* 0x000fca0000000000 */
[C---:B------:R-:W-:Y:S01]  /*39d0*/  DFMA R4, R70.reuse, UR8, R4 ;  /* 0x0000000846047c2b */ /* 0x040fe20008000004 */
[----:B------:R-:W-:Y:S01]  /*39e0*/  UMOV UR8, 0xbabc9c81 ;  /* 0xbabc9c8100087882 */ /* 0x000fe20000000000 */
[----:B------:R-:W-:Y:S01]  /*39f0*/  UMOV UR9, 0x3eb62140 ;  /* 0x3eb6214000097882 */ /* 0x000fe20000000000 */
[----:B------:R-:W-:Y:S02]  /*3a00*/  DMUL R70, R70, R14 ;  /* 0x0000000e46467228 */ /* 0x000fe40000000000 */
[----:B------:R-:W-:-:S03]  /*3a10*/  DMUL R112, R112, 10 ;  /* 0x4024000070707828 */ /* 0x000fc60000000000 */
[----:B------:R-:W-:Y:S01]  /*3a20*/  DFMA R4, RZ, -UR8, R4 ;  /* 0x80000008ff047c2b */ /* 0x000fe20008000004 */
[----:B------:R-:W-:Y:S01]  /*3a30*/  UMOV UR8, 0x4ab78595 ;  /* 0x4ab7859500087882 */ /* 0x000fe20000000000 */
[----:B------:R-:W-:-:S03]  /*3a40*/  UMOV UR9, 0x3f080a97 ;  /* 0x3f080a9700097882 */ /* 0x000fc60000000000 */
[----:B------:R-:W-:-:S03]  /*3a50*/  DFMA R76, R76, 10, R112 ;  /* 0x402400004c4c782b */ /* 0x000fc60000000070 */
[----:B------:R-:W-:Y:S01]  /*3a60*/  DFMA R4, RZ, UR8, R4 ;  /* 0x00000008ff047c2b */ /* 0x000fe20008000004 */
        /* <DEDUP_REMOVED lines=27> */
[----:B------:R-:W-:Y:S01]  /*3c20*/  DFMA R4, RZ, -UR8, R4 ;  /* 0x80000008ff047c2b */ /* 0x000fe20008000004 */
[----:B------:R-:W-:Y:S01]  /*3c30*/  UMOV UR8, 0xd302affe ;  /* 0xd302affe00087882 */ /* 0x000fe20000000000 */
[----:B------:R-:W-:-:S06]  /*3c40*/  UMOV UR9, 0x3f35e3f7 ;  /* 0x3f35e3f700097882 */ /* 0x000fcc0000000000 */
[----:B------:R-:W-:Y:S01]  /*3c50*/  DFMA R4, RZ, -UR8, R4 ;  /* 0x80000008ff047c2b */ /* 0x000fe20008000004 */
[----:B------:R-:W-:Y:S01]  /*3c60*/  UMOV UR8, 0x2165774a ;  /* 0x2165774a00087882 */ /* 0x000fe20000000000 */
[----:B------:R-:W-:-:S06]  /*3c70*/  UMOV UR9, 0x3ee9f26c ;  /* 0x3ee9f26c00097882 */ /* 0x000fcc0000000000 */
[----:B------:R-:W-:Y:S01]  /*3c80*/  DFMA R4, R48, -UR8, R4 ;  /* 0x8000000830047c2b */ /* 0x000fe20008000004 */
[----:B------:R-:W-:Y:S01]  /*3c90*/  UMOV UR8, 0x3e18a887 ;  /* 0x3e18a88700087882 */ /* 0x000fe20000000000 */
[----:B------:R-:W-:-:S06]  /*3ca0*/  UMOV UR9, 0x3ee4389e ;  /* 0x3ee4389e00097882 */ /* 0x000fcc0000000000 */
        /* <DEDUP_REMOVED lines=87> */
[----:B------:R-:W-:Y:S01]  /*4220*/  UMOV UR9, 0x3f2beff0 ;  /* 0x3f2beff000097882 */ /* 0x000fe20000000000 */
[----:B------:R-:W-:-:S05]  /*4230*/  DADD R6, -RZ, |R32| ;  /* 0x00000000ff067229 */ /* 0x000fca0000000520 */
[----:B------:R-:W-:Y:S01]  /*4240*/  DFMA R4, RZ, UR8, R4 ;  /* 0x00000008ff047c2b */ /* 0x000fe20008000004 */
[----:B------:R-:W-:Y:S01]  /*4250*/  UMOV UR8, 0x2d904b10 ;  /* 0x2d904b1000087882 */ /* 0x000fe20000000000 */
[----:B------:R-:W-:-:S06]  /*4260*/  UMOV UR9, 0x3ecc394e ;  /* 0x3ecc394e00097882 */ /* 0x000fcc0000000000 */
[----:B------:R-:W-:-:S08]  /*4270*/  DFMA R4, R48, -UR8, R4 ;  /* 0x8000000830047c2b */ /* 0x000fd00008000004 */
[----:B------:R-:W-:Y:S01]  /*4280*/  DADD R78, RZ, R4 ;  /* 0x00000000ff4e7229 */ /* 0x000fe20000000004 */
[----:B------:R-:W-:Y:S02]  /*4290*/  IMAD.MOV.U32 R4, RZ, RZ, R6 ;  /* 0x000000ffff047224 */ /* 0x000fe400078e0006 */
[----:B------:R-:W-:-:S08]  /*42a0*/  IMAD.MOV.U32 R5, RZ, RZ, R7 ;  /* 0x000000ffff057224 */ /* 0x000fd000078e0007 */
[----:B------:R-:W-:Y:S05]  /*42b0*/  CALL.REL.NOINC `($_Z8simulateP17curandStateXORWOWPdS1_S1_ii$__internal_accurate_pow) ;  /* 0x0000006800807944 */ /* 0x000fea0003c00000 */
[----:B------:R-:W-:Y:S05]  /*42c0*/  BSYNC.RECONVERGENT B0 ;  /* 0x0000000000007941 */ /* 0x000fea0003800200 */
.L_x_36:
[C---:B------:R-:W-:Y:S01]  /*42d0*/  DADD R4, R32.reuse, 3 ;  /* 0x4008000020047429 */ /* 0x040fe20000000000 */
[----:B------:R-:W-:Y:S01]  /*42e0*/  BSSY.RECONVERGENT B0, `(.L_x_37) ;  /* 0x0000012000007945 */ /* 0x000fe20003800200 */
[----:B------:R-:W-:Y:S02]  /*42f0*/  DADD R42, -RZ, -R6 ;  /* 0x00000000ff2a7229 */ /* 0x000fe40000000906 */
[----:B------:R-:W-:-:S06]  /*4300*/  DSETP.NEU.AND P2, PT, R32, 1, PT ;  /* 0x3ff000002000742a */ /* 0x000fcc0003f4d000 */
        /* <DEDUP_REMOVED lines=15> */
.L_x_38:
[----:B------:R-:W-:Y:S05]  /*4400*/  BSYNC.RECONVERGENT B0 ;  /* 0x0000000000007941 */ /* 0x000fea0003800200 */
.L_x_37:
[----:B------:R-:W-:Y:S01]  /*4410*/  FSEL R42, R4, RZ, P2 ;  /* 0x000000ff042a7208 */ /* 0x000fe20001000000 */
[----:B------:R-:W-:Y:S01]  /*4420*/  UMOV UR8, 0xc7812a93 ;  /* 0xc7812a9300087882 */ /* 0x000fe20000000000 */
[----:B------:R-:W-:Y:S01]  /*4430*/  FSEL R43, R5, 1.875, P2 ;  /* 0x3ff00000052b7808 */ /* 0x000fe20001000000 */
[----:B------:R-:W-:Y:S01]  /*4440*/  UMOV UR9, 0x3f428173 ;  /* 0x3f42817300097882 */ /* 0x000fe20000000000 */
[----:B------:R-:W-:Y:S01]  /*4450*/  DADD R4, -RZ, |R16| ;  /* 0x00000000ff047229 */ /* 0x000fe20000000510 */
[----:B------:R-:W-:Y:S01]  /*4460*/  BSSY.RECONVERGENT B0, `(.L_x_39) ;  /* 0x0000008000007945 */ /* 0x000fe20003800200 */
[----:B------:R-:W-:Y:S01]  /*4470*/  DSETP.NEU.AND P0, PT, R16, RZ, PT ;  /* 0x000000ff1000722a */ /* 0x000fe20003f0d000 */
[----:B------:R-:W-:Y:S01]  /*4480*/  ISETP.GE.AND P1, PT, R17, RZ, PT ;  /* 0x000000ff1100720c */ /* 0x000fe20003f26270 */
[----:B------:R-:W-:Y:S01]  /*4490*/  DFMA R78, R42, UR8, R78 ;  /* 0x000000082a4e7c2b */ /* 0x000fe2000800004e */
[----:B------:R-:W-:Y:S01]  /*44a0*/  MOV R0, 0x44e0 ;  /* 0x000044e000007802 */ /* 0x000fe20000000f00 */
[----:B------:R-:W-:-:S06]  /*44b0*/  UMOV UR7, 0x40080000 ;  /* 0x4008000000077882 */ /* 0x000fcc0000000000 */
[----:B------:R-:W-:-:S11]  /*44c0*/  DADD R78, RZ, R78 ;  /* 0x00000000ff4e7229 */ /* 0x000fd6000000004e */
[----:B------:R-:W-:Y:S05]  /*44d0*/  CALL.REL.NOINC `($_Z8simulateP17curandStateXORWOWPdS1_S1_ii$__internal_accurate_pow) ;  /* 0x0000006400f87944 */ /* 0x000fea0003c00000 */
[----:B------:R-:W-:Y:S05]  /*44e0*/  BSYNC.RECONVERGENT B0 ;  /* 0x0000000000007941 */ /* 0x000fea0003800200 */
.L_x_39:
[----:B------:R-:W0:Y:S01]  /*44f0*/  MUFU.RCP64H R5, 0.8999996185302734375 ;  /* 0x3feccccc00057908 */ /* 0x000e220000001800 */
[----:B------:R-:W-:Y:S01]  /*4500*/  IMAD.MOV.U32 R84, RZ, RZ, -0x33333333 ;  /* 0xcccccccdff547424 */ /* 0x000fe200078e00ff */
[----:B------:R-:W-:Y:S01]  /*4510*/  DADD R86, -RZ, -R6 ;  /* 0x00000000ff567229 */ /* 0x000fe20000000906 */
[----:B------:R-:W-:Y:S01]  /*4520*/  IMAD.MOV.U32 R85, RZ, RZ, 0x3feccccc ;  /* 0x3fecccccff557424 */ /* 0x000fe200078e00ff */
[----:B------:R-:W-:Y:S01]  /*4530*/  BSSY.RECONVERGENT B0, `(.L_x_40) ;  /* 0x0000018000007945 */ /* 0x000fe20003800200 */
[----:B------:R-:W-:-:S07]  /*4540*/  IMAD.MOV.U32 R4, RZ, RZ, 0x1 ;  /* 0x00000001ff047424 */ /* 0x000fce00078e00ff */
[----:B------:R-:W-:Y:S01]  /*4550*/  FSEL R7, R87, R7, !P1 ;  /* 0x0000000757077208 */ /* 0x000fe20004800000 */
[----:B0-----:R-:W-:-:S08]  /*4560*/  DFMA R80, R4, -R84, 1 ;  /* 0x3ff000000450742b */ /* 0x001fd00000000854 */
[----:B------:R-:W-:-:S08]  /*4570*/  DFMA R80, R80, R80, R80 ;  /* 0x000000505050722b */ /* 0x000fd00000000050 */
[----:B------:R-:W-:Y:S02]  /*4580*/  DFMA R80, R4, R80, R4 ;  /* 0x000000500450722b */ /* 0x000fe40000000004 */
[----:B------:R-:W-:-:S06]  /*4590*/  DADD R4, R16, 3 ;  /* 0x4008000010047429 */ /* 0x000fcc0000000000 */
[----:B------:R-:W-:-:S04]  /*45a0*/  DFMA R82, R80, -R84, 1 ;  /* 0x3ff000005052742b */ /* 0x000fc80000000854 */
[----:B------:R-:W-:Y:S02]  /*45b0*/  LOP3.LUT R4, R5, 0x7ff00000, RZ, 0xc0, !PT ;  /* 0x7ff0000005047812 */ /* 0x000fe400078ec0ff */
[----:B------:R-:W-:Y:S02]  /*45c0*/  FSEL R5, R86, R6, !P1 ;  /* 0x0000000656057208 */ /* 0x000fe40004800000 */
[----:B------:R-:W-:Y:S01]  /*45d0*/  ISETP.NE.AND P1, PT, R4, 0x7ff00000, PT ;  /* 0x7ff000000400780c */ /* 0x000fe20003f25270 */
[----:B------:R-:W-:Y:S01]  /*45e0*/  DFMA R82, R80, R82, R80 ;  /* 0x000000525052722b */ /* 0x000fe20000000050 */
[----:B------:R-:W-:Y:S02]  /*45f0*/  FSEL R4, R5, RZ, P0 ;  /* 0x000000ff05047208 */ /* 0x000fe40000000000 */
[----:B------:R-:W-:-:S05]  /*4600*/  FSEL R5, R17, R7, !P0 ;  /* 0x0000000711057208 */ /* 0x000fca0004000000 */
[----:B------:R-:W-:-:S04]  /*4610*/  DMUL R112, R50, R82 ;  /* 0x0000005232707228 */ /* 0x000fc80000000000 */
[----:B------:R-:W-:Y:S07]  /*4620*/  @P1 BRA `(.L_x_41) ;  /* 0x0000000000201947 */ /* 0x000fee0003800000 */
        /* <DEDUP_REMOVED lines=8> */
.L_x_41:
[----:B------:R-:W-:Y:S05]  /*46b0*/  BSYNC.RECONVERGENT B0 ;  /* 0x0000000000007941 */ /* 0x000fea0003800200 */
.L_x_40:
[----:B------:R-:W-:Y:S01]  /*46c0*/  DFMA R6, R112, -R84, R50 ;  /* 0x800000547006722b */ /* 0x000fe20000000032 */
[----:B------:R-:W-:Y:S01]  /*46d0*/  UMOV UR8, 0x3414c4e4 ;  /* 0x3414c4e400087882 */ /* 0x000fe20000000000 */
[----:B------:R-:W-:Y:S01]  /*46e0*/  UMOV UR9, 0x3ec4e559 ;  /* 0x3ec4e55900097882 */ /* 0x000fe20000000000 */
[----:B------:R-:W-:Y:S01]  /*46f0*/  DSETP.NEU.AND P0, PT, R16, 1, PT ;  /* 0x3ff000001000742a */ /* 0x000fe20003f0d000 */
[----:B------:R-:W-:Y:S01]  /*4700*/  FSETP.GEU.AND P1, PT, |R51|, 6.5827683646048100446e-37, PT ;  /* 0x036000003300780b */ /* 0x000fe20003f2e200 */
[----:B------:R-:W-:Y:S01]  /*4710*/  DMUL R4, R4, UR8 ;  /* 0x0000000804047c28 */ /* 0x000fe20008000000 */
[----:B------:R-:W-:Y:S02]  /*4720*/  BSSY.RECONVERGENT B1, `(.L_x_42) ;  /* 0x000000f000017945 */ /* 0x000fe40003800200 */
[----:B------:R-:W-:-:S07]  /*4730*/  DFMA R112, R82, R6, R112 ;  /* 0x000000065270722b */ /* 0x000fce0000000070 */
[----:B------:R-:W-:Y:S02]  /*4740*/  FSEL R4, R4, 1.3855202496415586211e-07, P0 ;  /* 0x3414c4e404047808 */ /* 0x000fe40000000000 */
[----:B------:R-:W-:Y:S01]  /*4750*/  FSEL R5, R5, 0.38456228375434875488, P0 ;  /* 0x3ec4e55905057808 */ /* 0x000fe20000000000 */
[----:B------:R-:W-:-:S05]  /*4760*/  FFMA R0, RZ, 1.8499999046325683594, R113 ;  /* 0x3fecccccff007823 */ /* 0x000fca0000000071 */
[----:B------:R-:W-:Y:S01]  /*4770*/  FSETP.GT.AND P0, PT, |R0|, 1.469367938527859385e-39, PT ;  /* 0x001000000000780b */ /* 0x000fe20003f04200 */
[----:B------:R-:W-:-:S08]  /*4780*/  DADD R78, R78, -R4 ;  /* 0x000000004e4e7229 */ /* 0x000fd00000000804 */
[----:B------:R-:W-:-:S04]  /*4790*/  DMUL R78, R78, 10 ;  /* 0x402400004e4e7828 */ /* 0x000fc80000000000 */
[----:B------:R-:W-:Y:S07]  /*47a0*/  @P0 BRA P1, `(.L_x_43) ;  /* 0x0000000000180947 */ /* 0x000fee0000800000 */
[----:B------:R-:W-:Y:S01]  /*47b0*/  IMAD.MOV.U32 R116, RZ, RZ, R50 ;  /* 0x000000ffff747224 */ /* 0x000fe200078e0032 */
[----:B------:R-:W-:Y:S01]  /*47c0*/  MOV R0, 0x4810 ;  /* 0x0000481000007802 */ /* 0x000fe20000000f00 */
[----:B------:R-:W-:Y:S02]  /*47d0*/  IMAD.MOV.U32 R117, RZ, RZ, R51 ;  /* 0x000000ffff757224 */ /* 0x000fe400078e0033 */
[----:B------:R-:W-:Y:S02]  /*47e0*/  IMAD.MOV.U32 R6, RZ, RZ, -0x33333333 ;  /* 0xcccccccdff067424 */ /* 0x000fe400078e00ff */
[----:B------:R-:W-:-:S07]  /*47f0*/  IMAD.MOV.U32 R113, RZ, RZ, 0x3feccccc ;  /* 0x3fecccccff717424 */ /* 0x000fce00078e00ff */
[----:B------:R-:W-:Y:S05]  /*4800*/  CALL.REL.NOINC `($__internal_1_$__cuda_sm20_div_rn_f64_full) ;  /* 0x0000005c00b87944 */ /* 0x000fea0003c00000 */
.L_x_43:
[----:B------:R-:W-:Y:S05]  /*4810*/  BSYNC.RECONVERGENT B1 ;  /* 0x0000000000017941 */ /* 0x000fea0003800200 */
.L_x_42:
        /* <DEDUP_REMOVED lines=9> */
[----:B------:R-:W-:Y:S01]  /*48b0*/  FSETP.GEU.AND P1, PT, |R29|, 6.5827683646048100446e-37, PT ;  /* 0x036000001d00780b */ /* 0x000fe20003f2e200 */
[----:B------:R-:W-:Y:S01]  /*48c0*/  DMUL R62, R62, R112 ;  /* 0x000000703e3e7228 */ /* 0x000fe20000000000 */
[----:B------:R-:W-:Y:S01]  /*48d0*/  BSSY.RECONVERGENT B1, `(.L_x_44) ;  /* 0x0000090000017945 */ /* 0x000fe20003800200 */
[----:B------:R-:W-:Y:S01]  /*48e0*/  DFMA R6, R14, UR8, R4 ;  /* 0x000000080e067c2b */ /* 0x000fe20008000004 */
[----:B------:R-:W-:Y:S01]  /*48f0*/  UMOV UR8, 0x963a6fe9 ;  /* 0x963a6fe900087882 */ /* 0x000fe20000000000 */
[----:B------:R-:W-:Y:S01]  /*4900*/  UMOV UR9, 0x3f31b5cf ;  /* 0x3f31b5cf00097882 */ /* 0x000fe20000000000 */
[----:B------:R-:W-:-:S03]  /*4910*/  DMUL R4, RZ, R16 ;  /* 0x00000010ff047228 */ /* 0x000fc60000000000 */
[----:B------:R-:W-:Y:S02]  /*4920*/  DFMA R62, R62, 10, R78 ;  /* 0x402400003e3e782b */ /* 0x000fe4000000004e */
        /* <DEDUP_REMOVED lines=49> */
[----:B------:R-:W-:-:S05]  /*4c40*/  IMAD.MOV.U32 R52, RZ, RZ, 0x1 ;  /* 0x00000001ff347424 */ /* 0x000fca00078e00ff */
        /* <DEDUP_REMOVED lines=9> */
[----:B------:R-:W-:-:S05]  /*4ce0*/  DMUL R56, R26, UR14 ;  /* 0x0000000e1a387c28 */ /* 0x000fca0008000000 */
[----:B------:R-:W-:Y:S01]  /*4cf0*/  DFMA R6, R72, -UR8, R6 ;  /* 0x8000000848067c2b */ /* 0x000fe20008000006 */
[----:B------:R-:W-:Y:S01]  /*4d00*/  UMOV UR8, 0xbe3d016c ;  /* 0xbe3d016c00087882 */ /* 0x000fe20000000000 */
[----:B------:R-:W-:Y:S01]  /*4d10*/  UMOV UR9, 0x403c95de ;  /* 0x403c95de00097882 */ /* 0x000fe20000000000 */
[----:B------:R-:W0:Y:S05]  /*4d20*/  MUFU.RCP64H R53, R57 ;  /* 0x0000003900357308 */ /* 0x000e2a0000001800 */
[----:B------:R-:W-:Y:S01]  /*4d30*/  DFMA R6, R74, UR8, R6 ;  /* 0x000000084a067c2b */ /* 0x000fe20008000006 */
[----:B------:R-:W-:Y:S01]  /*4d40*/  UMOV UR8, 0x5d3eec ;  /* 0x005d3eec00087882 */ /* 0x000fe20000000000 */
[----:B------:R-:W-:-:S06]  /*4d50*/  UMOV UR9, 0x3f154d70 ;  /* 0x3f154d7000097882 */ /* 0x000fcc0000000000 */
[----:B------:R-:W-:Y:S01]  /*4d60*/  DFMA R6, R58, -UR8, R6 ;  /* 0x800000083a067c2b */ /* 0x000fe20008000006 */
[----:B------:R-:W-:Y:S01]  /*4d70*/  UMOV UR8, 0xcb80d381 ;  /* 0xcb80d38100087882 */ /* 0x000fe20000000000 */
[----:B------:R-:W-:Y:S01]  /*4d80*/  UMOV UR9, 0x3ff4b3c0 ;  /* 0x3ff4b3c000097882 */ /* 0x000fe20000000000 */
[----:B0-----:R-:W-:-:S05]  /*4d90*/  DFMA R54, -R56, R52, 1 ;  /* 0x3ff000003836742b */ /* 0x001fca0000000134 */
[----:B------:R-:W-:Y:S01]  /*4da0*/  DFMA R6, R2, UR8, R6 ;  /* 0x0000000802067c2b */ /* 0x000fe20008000006 */
[----:B------:R-:W-:Y:S01]  /*4db0*/  UMOV UR8, 0x34d99139 ;  /* 0x34d9913900087882 */ /* 0x000fe20000000000 */
[----:B------:R-:W-:Y:S01]  /*4dc0*/  UMOV UR9, 0x3ef93065 ;  /* 0x3ef9306500097882 */ /* 0x000fe20000000000 */
[----:B------:R-:W-:Y:S02]  /*4dd0*/  DMUL R2, R32, R36 ;  /* 0x0000002420027228 */ /* 0x000fe40000000000 */
[----:B------:R-:W-:-:S03]  /*4de0*/  DFMA R54, R54, R54, R54 ;  /* 0x000000363636722b */ /* 0x000fc60000000036 */
        /* <DEDUP_REMOVED lines=21> */
[----:B------:R-:W-:Y:S01]  /*4f40*/  UMOV UR9, 0x3ed1525b ;  /* 0x3ed1525b00097882 */ /* 0x000fe20000000000 */
[----:B------:R-:W-:-:S05]  /*4f50*/  DMUL R50, R28, R16 ;  /* 0x000000101c327228 */ /* 0x000fca0000000000 */
[----:B------:R-:W-:Y:S01]  /*4f60*/  DFMA R2, R6, -UR8, R2 ;  /* 0x8000000806027c2b */ /* 0x000fe20008000002 */
[----:B------:R-:W-:Y:S01]  /*4f70*/  UMOV UR8, 0x90a84ad1 ;  /* 0x90a84ad100087882 */ /* 0x000fe20000000000 */
[----:B------:R-:W-:Y:S01]  /*4f80*/  DFMA R6, -R56, R54, 1 ;  /* 0x3ff000003806742b */ /* 0x000fe20000000136 */
[----:B------:R-:W-:-:S05]  /*4f90*/  UMOV UR9, 0x3ec264b9 ;  /* 0x3ec264b900097882 */ /* 0x000fca0000000000 */
[----:B------:R-:W-:Y:S01]  /*4fa0*/  DFMA R2, R44, -UR8, R2 ;  /* 0x800000082c027c2b */ /* 0x000fe20008000002 */
[----:B------:R-:W-:Y:S01]  /*4fb0*/  UMOV UR8, 0x5c20dcfa ;  /* 0x5c20dcfa00087882 */ /* 0x000fe20000000000 */
[----:B------:R-:W-:Y:S01]  /*4fc0*/  DFMA R54, R54, R6, R54 ;  /* 0x000000063636722b */ /* 0x000fe20000000036 */
[----:B------:R-:W-:Y:S01]  /*4fd0*/  UMOV UR9, 0x3eef0ba4 ;  /* 0x3eef0ba400097882 */ /* 0x000fe20000000000 */
[----:B------:R-:W-:-:S04]  /*4fe0*/  DMUL R6, R36, R16 ;  /* 0x0000001024067228 */ /* 0x000fc80000000000 */
[----:B------:R-:W-:Y:S01]  /*4ff0*/  DFMA R2, R50, -UR8, R2 ;  /* 0x8000000832027c2b */ /* 0x000fe20008000002 */
[----:B------:R-:W-:Y:S01]  /*5000*/  UMOV UR8, 0x599dbefc ;  /* 0x599dbefc00087882 */ /* 0x000fe20000000000 */
[----:B------:R-:W-:Y:S01]  /*5010*/  DMUL R44, R28, R54 ;  /* 0x000000361c2c7228 */ /* 0x000fe20000000000 */
[----:B------:R-:W-:-:S05]  /*5020*/  UMOV UR9, 0x3ebf0acf ;  /* 0x3ebf0acf00097882 */ /* 0x000fca0000000000 */
[----:B------:R-:W-:Y:S01]  /*5030*/  DFMA R2, R46, -UR8, R2 ;  /* 0x800000082e027c2b */ /* 0x000fe20008000002 */
[----:B------:R-:W-:Y:S01]  /*5040*/  UMOV UR8, 0x32cae1bc ;  /* 0x32cae1bc00087882 */ /* 0x000fe20000000000 */
[----:B------:R-:W-:Y:S01]  /*5050*/  DFMA R46, -R56, R44, R28 ;  /* 0x0000002c382e722b */ /* 0x000fe2000000011c */
[----:B------:R-:W-:-:S05]  /*5060*/  UMOV UR9, 0x3ee81e87 ;  /* 0x3ee81e8700097882 */ /* 0x000fca0000000000 */
[----:B------:R-:W-:Y:S01]  /*5070*/  DFMA R6, R6, -UR8, R2 ;  /* 0x8000000806067c2b */ /* 0x000fe20008000002 */
[----:B------:R-:W-:Y:S01]  /*5080*/  UMOV UR8, 0xce1f2756 ;  /* 0xce1f275600087882 */ /* 0x000fe20000000000 */
[----:B------:R-:W-:Y:S01]  /*5090*/  DFMA R2, R54, R46, R44 ;  /* 0x0000002e3602722b */ /* 0x000fe2000000002c */
[----:B------:R-:W-:-:S05]  /*50a0*/  UMOV UR9, 0x3edf5805 ;  /* 0x3edf580500097882 */ /* 0x000fca0000000000 */
[----:B------:R-:W-:Y:S01]  /*50b0*/  DFMA R6, R48, -UR8, R6 ;  /* 0x8000000830067c2b */ /* 0x000fe20008000006 */
[----:B------:R-:W-:Y:S01]  /*50c0*/  UMOV UR8, 0x2d904b10 ;  /* 0x2d904b1000087882 */ /* 0x000fe20000000000 */
[----:B------:R-:W-:Y:S02]  /*50d0*/  UMOV UR9, 0x3ecc394e ;  /* 0x3ecc394e00097882 */ /* 0x000fe40000000000 */
[----:B------:R-:W-:-:S04]  /*50e0*/  FFMA R0, RZ, R57, R3 ;  /* 0x00000039ff007223 */ /* 0x000fc80000000003 */
[----:B------:R-:W-:Y:S01]  /*50f0*/  DFMA R6, R4, -UR8, R6 ;  /* 0x8000000804067c2b */ /* 0x000fe20008000006 */
[----:B------:R-:W-:Y:S01]  /*5100*/  FSETP.GT.AND P0, PT, |R0|, 1.469367938527859385e-39, PT ;  /* 0x001000000000780b */ /* 0x000fe20003f04200 */
[----:B------:R-:W-:Y:S01]  /*5110*/  UMOV UR8, 0xad28c400 ;  /* 0xad28c40000087882 */ /* 0x000fe20000000000 */
[----:B------:R-:W-:-:S05]  /*5120*/  UMOV UR9, 0x3f7a7fd4 ;  /* 0x3f7a7fd400097882 */ /* 0x000fca0000000000 */
[----:B------:R-:W-:-:S06]  /*5130*/  DFMA R44, R42, UR8, R6 ;  /* 0x000000082a2c7c2b */ /* 0x000fcc0008000006 */
[----:B------:R-:W-:Y:S05]  /*5140*/  @P0 BRA P1, `(.L_x_45) ;  /* 0x0000000000200947 */ /* 0x000fea0000800000 */
[----:B------:R-:W-:Y:S01]  /*5150*/  IMAD.MOV.U32 R6, RZ, RZ, R56 ;  /* 0x000000ffff067224 */ /* 0x000fe200078e0038 */
[----:B------:R-:W-:Y:S01]  /*5160*/  MOV R0, 0x51b0 ;  /* 0x000051b000007802 */ /* 0x000fe20000000f00 */
[----:B------:R-:W-:Y:S02]  /*5170*/  IMAD.MOV.U32 R113, RZ, RZ, R57 ;  /* 0x000000ffff717224 */ /* 0x000fe400078e0039 */
[----:B------:R-:W-:Y:S02]  /*5180*/  IMAD.MOV.U32 R116, RZ, RZ, R28 ;  /* 0x000000ffff747224 */ /* 0x000fe400078e001c */
[----:B------:R-:W-:-:S07]  /*5190*/  IMAD.MOV.U32 R117, RZ, RZ, R29 ;  /* 0x000000ffff757224 */ /* 0x000fce00078e001d */
[----:B------:R-:W-:Y:S05]  /*51a0*/  CALL.REL.NOINC `($__internal_1_$__cuda_sm20_div_rn_f64_full) ;  /* 0x0000005400507944 */ /* 0x000fea0003c00000 */
[----:B------:R-:W-:Y:S02]  /*51b0*/  IMAD.MOV.U32 R2, RZ, RZ, R112 ;  /* 0x000000ffff027224 */ /* 0x000fe400078e0070 */
[----:B------:R-:W-:-:S07]  /*51c0*/  IMAD.MOV.U32 R3, RZ, RZ, R113 ;  /* 0x000000ffff037224 */ /* 0x000fce00078e0071 */
.L_x_45:
[----:B------:R-:W-:Y:S05]  /*51d0*/  BSYNC.RECONVERGENT B1 ;  /* 0x0000000000017941 */ /* 0x000fea0003800200 */
.L_x_44:
[----:B------:R-:W-:Y:S01]  /*51e0*/  DMUL R2, R44, R2 ;  /* 0x000000022c027228 */ /* 0x000fe20000000000 */
[----:B------:R-:W-:Y:S01]  /*51f0*/  BSSY.RECONVERGENT B0, `(.L_x_46) ;  /* 0x0000021000007945 */ /* 0x000fe20003800200 */
[----:B------:R-:W-:-:S06]  /*5200*/  DSETP.NEU.AND P1, PT, |R20|, +INF , PT ;  /* 0x7ff000001400742a */ /* 0x000fcc0003f2d200 */
[----:B------:R-:W-:Y:S02]  /*5210*/  DFMA R104, R2, -10, R62 ;  /* 0xc02400000268782b */ /* 0x000fe4000000003e */
[----:B------:R-:W-:-:S06]  /*5220*/  DMUL R2, R76, -0.5 ;  /* 0xbfe000004c027828 */ /* 0x000fcc0000000000 */
[----:B------:R-:W-:Y:S01]  /*5230*/  @!P1 DMUL R4, RZ, R20 ;  /* 0x00000014ff049228 */ /* 0x000fe20000000000 */
[----:B------:R-:W-:Y:S01]  /*5240*/  @!P1 PLOP3.LUT P0, PT, PT, PT, PT, 0x80, 0x8 ;  /* 0x000000000008981c */ /* 0x000fe20003f0f070 */
[----:B------:R-:W-:Y:S01]  /*5250*/  DMUL R104, R104, -0.5 ;  /* 0xbfe0000068687828 */ /* 0x000fe20000000000 */
[----:B------:R-:W-:Y:S11]  /*5260*/  @!P1 BRA `(.L_x_47) ;  /* 0x0000000000649947 */ /* 0x000ff60003800000 */
[----:B------:R-:W-:Y:S01]  /*5270*/  UMOV UR8, 0x6dc9c883 ;  /* 0x6dc9c88300087882 */ /* 0x000fe20000000000 */
[----:B------:R-:W-:Y:S01]  /*5280*/  UMOV UR9, 0x3fe45f30 ;  /* 0x3fe45f3000097882 */ /* 0x000fe20000000000 */
[C---:B------:R-:W-:Y:S01]  /*5290*/  DSETP.GE.AND P0, PT, |R20|.reuse, 2.14748364800000000000e+09, PT ;  /* 0x41e000001400742a */ /* 0x040fe20003f06200 */
[----:B------:R-:W-:Y:S01]  /*52a0*/  BSSY.RECONVERGENT B1, `(.L_x_48) ;  /* 0x0000013000017945 */ /* 0x000fe20003800200 */
[----:B------:R-:W-:Y:S01]  /*52b0*/  DMUL R6, R20, UR8 ;  /* 0x0000000814067c28 */ /* 0x000fe20008000000 */
[----:B------:R-:W-:Y:S01]  /*52c0*/  UMOV UR8, 0x54442d18 ;  /* 0x54442d1800087882 */ /* 0x000fe20000000000 */
[----:B------:R-:W-:-:S08]  /*52d0*/  UMOV UR9, 0x3ff921fb ;  /* 0x3ff921fb00097882 */ /* 0x000fd00000000000 */
        /* <DEDUP_REMOVED lines=14> */
[----:B------:R-:W-:-:S07]  /*53c0*/  IMAD.MOV.U32 R6, RZ, RZ, R0 ;  /* 0x000000ffff067224 */ /* 0x000fce00078e0000 */
.L_x_49:
[----:B------:R-:W-:Y:S05]  /*53d0*/  BSYNC.RECONVERGENT B1 ;  /* 0x0000000000017941 */ /* 0x000fea0003800200 */
.L_x_48:
[----:B------:R-:W-:-:S04]  /*53e0*/  LOP3.LUT R6, R6, 0x1, RZ, 0xc0, !PT ;  /* 0x0000000106067812 */ /* 0x000fc800078ec0ff */
[----:B------:R-:W-:-:S13]  /*53f0*/  ISETP.NE.U32.AND P0, PT, R6, 0x1, PT ;  /* 0x000000010600780c */ /* 0x000fda0003f05070 */
.L_x_47:
[----:B------:R-:W-:Y:S05]  /*5400*/  BSYNC.RECONVERGENT B0 ;  /* 0x0000000000007941 */ /* 0x000fea0003800200 */
.L_x_46:
[----:B------:R-:W-:Y:S01]  /*5410*/  DMUL R6, R4, R4 ;  /* 0x0000000404067228 */ /* 0x000fe20000000000 */
[----:B------:R-:W-:Y:S01]  /*5420*/  IMAD.MOV.U32 R44, RZ, RZ, 0x5b27ebb1 ;  /* 0x5b27ebb1ff2c7424 */ /* 0x000fe200078e00ff */
[----:B------:R-:W-:Y:S01]  /*5430*/  UMOV UR8, 0x2799bcb9 ;  /* 0x2799bcb900087882 */ /* 0x000fe20000000000 */
[----:B------:R-:W-:Y:S01]  /*5440*/  IMAD.MOV.U32 R45, RZ, RZ, 0x3ef9757c ;  /* 0x3ef9757cff2d7424 */ /* 0x000fe200078e00ff */
[----:B------:R-:W-:Y:S01]  /*5450*/  UMOV UR9, 0x3ee48dac ;  /* 0x3ee48dac00097882 */ /* 0x000fe20000000000 */
[----:B------:R-:W-:Y:S04]  /*5460*/  BSSY.RECONVERGENT B0, `(.L_x_50) ;  /* 0x0000036000007945 */ /* 0x000fe80003800200 */
[----:B------:R-:W-:Y:S01]  /*5470*/  DFMA R44, R6, UR8, -R44 ;  /* 0x00000008062c7c2b */ /* 0x000fe2000800082c */
[----:B------:R-:W-:Y:S01]  /*5480*/  UMOV UR8, 0xfd91e04 ;  /* 0x0fd91e0400087882 */ /* 0x000fe20000000000 */
[----:B------:R-:W-:-:S06]  /*5490*/  UMOV UR9, 0x3f0980e9 ;  /* 0x3f0980e900097882 */ /* 0x000fcc0000000000 */
[----:B------:R-:W-:Y:S01]  /*54a0*/  DFMA R44, R6, R44, UR8 ;  /* 0x00000008062c7e2b */ /* 0x000fe2000800002c */
[----:B------:R-:W-:Y:S01]  /*54b0*/  UMOV UR8, 0x417d7e1d ;  /* 0x417d7e1d00087882 */ /* 0x000fe20000000000 */
[----:B------:R-:W-:-:S06]  /*54c0*/  UMOV UR9, 0x3efae2b0 ;  /* 0x3efae2b000097882 */ /* 0x000fcc0000000000 */
[----:B------:R-:W-:Y:S01]  /*54d0*/  DFMA R44, R6, R44, -UR8 ;  /* 0x80000008062c7e2b */ /* 0x000fe2000800002c */
[----:B------:R-:W-:Y:S01]  /*54e0*/  UMOV UR8, 0x41bfba57 ;  /* 0x41bfba5700087882 */ /* 0x000fe20000000000 */
[----:B------:R-:W-:-:S06]  /*54f0*/  UMOV UR9, 0x3f119f53 ;  /* 0x3f119f5300097882 */ /* 0x000fcc0000000000 */
[----:B------:R-:W-:Y:S01]  /*5500*/  DFMA R44, R6, R44, UR8 ;  /* 0x00000008062c7e2b */ /* 0x000fe2000800002c */
        /* <DEDUP_REMOVED lines=29> */
[----:B------:R-:W-:-:S08]  /*56e0*/  DFMA R44, R6, R44, UR8 ;  /* 0x00000008062c7e2b */ /* 0x000fd0000800002c */
[----:B------:R-:W-:-:S08]  /*56f0*/  DMUL R50, R6, R44 ;  /* 0x0000002c06327228 */ /* 0x000fd00000000000 */
[----:B------:R-:W-:Y:S01]  /*5700*/  DFMA R6, R50, R4, R4 ;  /* 0x000000043206722b */ /* 0x000fe20000000004 */
[----:B------:R-:W-:Y:S10]  /*5710*/  @P0 BRA `(.L_x_51) ;  /* 0x0000000000280947 */ /* 0x000ff40003800000 */
[----:B------:R-:W0:Y:S01]  /*5720*/  MUFU.RCP64H R47, R7 ;  /* 0x00000007002f7308 */ /* 0x000e220000001800 */
[----:B------:R-:W-:-:S06]  /*5730*/  IMAD.MOV.U32 R46, RZ, RZ, RZ ;  /* 0x000000ffff2e7224 */ /* 0x000fcc00078e00ff */
[----:B0-----:R-:W-:-:S08]  /*5740*/  DFMA R44, -R6, R46, 1 ;  /* 0x3ff00000062c742b */ /* 0x001fd0000000012e */
[----:B------:R-:W-:Y:S02]  /*5750*/  DFMA R48, R44, R44, R44 ;  /* 0x0000002c2c30722b */ /* 0x000fe4000000002c */
[----:B------:R-:W-:-:S06]  /*5760*/  DADD R44, R6, -R4 ;  /* 0x00000000062c7229 */ /* 0x000fcc0000000804 */
[----:B------:R-:W-:Y:S02]  /*5770*/  DFMA R48, R46, R48, R46 ;  /* 0x000000302e30722b */ /* 0x000fe4000000002e */
[----:B------:R-:W-:-:S06]  /*5780*/  DFMA R44, R50, R4, -R44 ;  /* 0x00000004322c722b */ /* 0x000fcc000000082c */
[----:B------:R-:W-:-:S08]  /*5790*/  DFMA R4, R6, -R48, 1 ;  /* 0x3ff000000604742b */ /* 0x000fd00000000830 */
[----:B------:R-:W-:-:S08]  /*57a0*/  DFMA R4, R44, -R48, R4 ;  /* 0x800000302c04722b */ /* 0x000fd00000000004 */
[----:B------:R-:W-:-:S11]  /*57b0*/  DFMA R6, -R48, R4, -R48 ;  /* 0x000000043006722b */ /* 0x000fd60000000930 */
.L_x_51:
[----:B------:R-:W-:Y:S05]  /*57c0*/  BSYNC.RECONVERGENT B0 ;  /* 0x0000000000007941 */ /* 0x000fea0003800200 */
.L_x_50:
[----:B------:R-:W-:Y:S01]  /*57d0*/  DADD R46, R6, R6 ;  /* 0x00000000062e7229 */ /* 0x000fe20000000006 */
[----:B------:R-:W-:Y:S05]  /*57e0*/  BSSY.RECONVERGENT B0, `(.L_x_52) ;  /* 0x000000e000007945 */ /* 0x000fea0003800200 */
[----:B------:R-:W0:Y:S04]  /*57f0*/  MUFU.RCP64H R5, R47 ;  /* 0x0000002f00057308 */ /* 0x000e280000001800 */
[----:B------:R-:W-:-:S05]  /*5800*/  VIADD R4, R47, 0x300402 ;  /* 0x003004022f047836 */ /* 0x000fca0000000000 */
[----:B------:R-:W-:Y:S01]  /*5810*/  FSETP.GEU.AND P0, PT, |R4|, 5.8789094863358348022e-39, PT ;  /* 0x004004020400780b */ /* 0x000fe20003f0e200 */
[----:B0-----:R-:W-:-:S08]  /*5820*/  DFMA R6, -R46, R4, 1 ;  /* 0x3ff000002e06742b */ /* 0x001fd00000000104 */
[----:B------:R-:W-:-:S08]  /*5830*/  DFMA R6, R6, R6, R6 ;  /* 0x000000060606722b */ /* 0x000fd00000000006 */
[----:B------:R-:W-:-:S08]  /*5840*/  DFMA R6, R4, R6, R4 ;  /* 0x000000060406722b */ /* 0x000fd00000000004 */
[----:B------:R-:W-:-:S08]  /*5850*/  DFMA R44, -R46, R6, 1 ;  /* 0x3ff000002e2c742b */ /* 0x000fd00000000106 */
[----:B------:R-:W-:Y:S01]  /*5860*/  DFMA R44, R6, R44, R6 ;  /* 0x0000002c062c722b */ /* 0x000fe20000000006 */
[----:B------:R-:W-:Y:S10]  /*5870*/  @P0 BRA `(.L_x_53) ;  /* 0x0000000000100947 */ /* 0x000ff40003800000 */
[----:B------:R-:W-:-:S05]  /*5880*/  LOP3.LUT R0, R47, 0x7fffffff, RZ, 0xc0, !PT ;  /* 0x7fffffff2f007812 */ /* 0x000fca00078ec0ff */
[----:B------:R-:W-:Y:S01]  /*5890*/  VIADD R45, R0, 0xfff00000 ;  /* 0xfff00000002d7836 */ /* 0x000fe20000000000 */
[----:B------:R-:W-:-:S07]  /*58a0*/  MOV R0, 0x58c0 ;  /* 0x000058c000007802 */ /* 0x000fce0000000f00 */
[----:B------:R-:W-:Y:S05]  /*58b0*/  CALL.REL.NOINC `($__internal_0_$__cuda_sm20_dblrcp_rn_slowpath_v3) ;  /* 0x0000004800e07944 */ /* 0x000fea0003c00000 */
.L_x_53:
[----:B------:R-:W-:Y:S05]  /*58c0*/  BSYNC.RECONVERGENT B0 ;  /* 0x0000000000007941 */ /* 0x000fea0003800200 */
.L_x_52:
[----:B------:R-:W-:Y:S01]  /*58d0*/  DADD R4, -RZ, |R44| ;  /* 0x00000000ff047229 */ /* 0x000fe2000000052c */
[----:B------:R-:W-:Y:S01]  /*58e0*/  BSSY.RECONVERGENT B0, `(.L_x_54) ;  /* 0x0000004000007945 */ /* 0x000fe20003800200 */
[----:B------:R-:W-:Y:S01]  /*58f0*/  MOV R0, 0x5920 ;  /* 0x0000592000007802 */ /* 0x000fe20000000f00 */
[----:B------:R-:W-:-:S08]  /*5900*/  UMOV UR7, 0x40080000 ;  /* 0x4008000000077882 */ /* 0x000fd00000000000 */
[----:B------:R-:W-:Y:S05]  /*5910*/  CALL.REL.NOINC `($_Z8simulateP17curandStateXORWOWPdS1_S1_ii$__internal_accurate_pow) ;  /* 0x0000005000e87944 */ /* 0x000fea0003c00000 */
[----:B------:R-:W-:Y:S05]  /*5920*/  BSYNC.RECONVERGENT B0 ;  /* 0x0000000000007941 */ /* 0x000fea0003800200 */
.L_x_54:
[C---:B------:R-:W-:Y:S01]  /*5930*/  DADD R4, R44.reuse, 3 ;  /* 0x400800002c047429 */ /* 0x040fe20000000000 */
[----:B------:R-:W-:Y:S01]  /*5940*/  ISETP.GE.AND P1, PT, R45, RZ, PT ;  /* 0x000000ff2d00720c */ /* 0x000fe20003f26270 */
[----:B------:R-:W-:Y:S01]  /*5950*/  DADD R46, -RZ, -R6 ;  /* 0x00000000ff2e7229 */ /* 0x000fe20000000906 */
[----:B------:R-:W-:Y:S01]  /*5960*/  BSSY.RECONVERGENT B0, `(.L_x_55) ;  /* 0x0000012000007945 */ /* 0x000fe20003800200 */
[C---:B------:R-:W-:Y:S02]  /*5970*/  DSETP.NEU.AND P0, PT, R44.reuse, RZ, PT ;  /* 0x000000ff2c00722a */ /* 0x040fe40003f0d000 */
[----:B------:R-:W-:-:S04]  /*5980*/  DSETP.NEU.AND P3, PT, R44, 1, PT ;  /* 0x3ff000002c00742a */ /* 0x000fc80003f6d000 */
[----:B------:R-:W-:Y:S01]  /*5990*/  LOP3.LUT R0, R5, 0x7ff00000, RZ, 0xc0, !PT ;  /* 0x7ff0000005007812 */ /* 0x000fe200078ec0ff */
[----:B------:R-:W-:Y:S01]  /*59a0*/  DADD R4, -RZ, |R44| ;  /* 0x00000000ff047229 */ /* 0x000fe2000000052c */
[----:B------:R-:W-:Y:S02]  /*59b0*/  FSEL R6, R46, R6, !P1 ;  /* 0x000000062e067208 */ /* 0x000fe40004800000 */
[----:B------:R-:W-:Y:S02]  /*59c0*/  ISETP.NE.AND P2, PT, R0, 0x7ff00000, PT ;  /* 0x7ff000000000780c */ /* 0x000fe40003f45270 */
[----:B------:R-:W-:Y:S02]  /*59d0*/  FSEL R7, R47, R7, !P1 ;  /* 0x000000072f077208 */ /* 0x000fe40004800000 */
[----:B------:R-:W-:Y:S02]  /*59e0*/  FSEL R6, R6, RZ, P0 ;  /* 0x000000ff06067208 */ /* 0x000fe40000000000 */
[----:B------:R-:W-:-:S07]  /*59f0*/  FSEL R7, R45, R7, !P0 ;  /* 0x000000072d077208 */ /* 0x000fce0004000000 */
[----:B------:R-:W-:Y:S05]  /*5a00*/  @P2 BRA `(.L_x_56) ;  /* 0x00000000001c2947 */ /* 0x000fea0003800000 */
[----:B------:R-:W-:-:S14]  /*5a10*/  DSETP.NAN.AND P2, PT, R44, R44, PT ;  /* 0x0000002c2c00722a */ /* 0x000fdc0003f48000 */
[----:B------:R-:W-:Y:S01]  /*5a20*/  @P2 DADD R6, R44, 3 ;  /* 0x400800002c062429 */ /* 0x000fe20000000000 */
[----:B------:R-:W-:Y:S10]  /*5a30*/  @P2 BRA `(.L_x_56) ;  /* 0x0000000000102947 */ /* 0x000ff40003800000 */
[----:B------:R-:W-:-:S14]  /*5a40*/  DSETP.NEU.AND P2, PT, |R44|, +INF , PT ;  /* 0x7ff000002c00742a */ /* 0x000fdc0003f4d200 */
[----:B------:R-:W-:Y:S02]  /*5a50*/  @!P2 IMAD.MOV.U32 R0, RZ, RZ, -0x100000 ;  /* 0xfff00000ff00a424 */ /* 0x000fe400078e00ff */
[----:B------:R-:W-:-:S03]  /*5a60*/  @!P2 IMAD.MOV.U32 R6, RZ, RZ, RZ ;  /* 0x000000ffff06a224 */ /* 0x000fc600078e00ff */
[----:B------:R-:W-:-:S07]  /*5a70*/  @!P2 SEL R7, R0, 0x7ff00000, !P1 ;  /* 0x7ff000000007a807 */ /* 0x000fce0004800000 */
.L_x_56:
[----:B------:R-:W-:Y:S05]  /*5a80*/  BSYNC.RECONVERGENT B0 ;  /* 0x0000000000007941 */ /* 0x000fea0003800200 */
.L_x_55:
[----:B------:R-:W-:Y:S01]  /*5a90*/  BSSY.RECONVERGENT B0, `(.L_x_57) ;  /* 0x0000006000007945 */ /* 0x000fe20003800200 */
[----:B------:R-:W-:Y:S01]  /*5aa0*/  FSEL R46, R6, RZ, P3 ;  /* 0x000000ff062e7208 */ /* 0x000fe20001800000 */
[----:B------:R-:W-:Y:S01]  /*5ab0*/  UMOV UR7, 0x40100000 ;  /* 0x4010000000077882 */ /* 0x000fe20000000000 */
[----:B------:R-:W-:Y:S02]  /*5ac0*/  FSEL R47, R7, 1.875, P3 ;  /* 0x3ff00000072f7808 */ /* 0x000fe40001800000 */
[----:B------:R-:W-:-:S07]  /*5ad0*/  MOV R0, 0x5af0 ;  /* 0x00005af000007802 */ /* 0x000fce0000000f00 */
[----:B------:R-:W-:Y:S05]  /*5ae0*/  CALL.REL.NOINC `($_Z8simulateP17curandStateXORWOWPdS1_S1_ii$__internal_accurate_pow) ;  /* 0x0000005000747944 */ /* 0x000fea0003c00000 */
[----:B------:R-:W-:Y:S05]  /*5af0*/  BSYNC.RECONVERGENT B0 ;  /* 0x0000000000007941 */ /* 0x000fea0003800200 */
.L_x_57:
[C---:B------:R-:W-:Y:S01]  /*5b00*/  DADD R4, R44.reuse, 4 ;  /* 0x401000002c047429 */ /* 0x040fe20000000000 */
[----:B------:R-:W-:Y:S01]  /*5b10*/  BSSY.RECONVERGENT B0, `(.L_x_58) ;  /* 0x000000e000007945 */ /* 0x000fe20003800200 */
[----:B------:R-:W-:Y:S01]  /*5b20*/  DSETP.NEU.AND P2, PT, R44, 1, PT ;  /* 0x3ff000002c00742a */ /* 0x000fe20003f4d000 */
[----:B------:R-:W-:Y:S01]  /*5b30*/  FSEL R6, R6, RZ, P0 ;  /* 0x000000ff06067208 */ /* 0x000fe20000000000 */
[----:B------:R-:W-:Y:S01]  /*5b40*/  DMUL R56, R14, -710 ;  /* 0xc08630000e387828 */ /* 0x000fe20000000000 */
[----:B------:R-:W-:-:S05]  /*5b50*/  FSEL R7, R7, RZ, P0 ;  /* 0x000000ff07077208 */ /* 0x000fca0000000000 */
[----:B------:R-:W-:-:S04]  /*5b60*/  LOP3.LUT R4, R5, 0x7ff00000, RZ, 0xc0, !PT ;  /* 0x7ff0000005047812 */ /* 0x000fc800078ec0ff */
        /* <DEDUP_REMOVED lines=8> */
.L_x_59:
[----:B------:R-:W-:Y:S05]  /*5bf0*/  BSYNC.RECONVERGENT B0 ;  /* 0x0000000000007941 */ /* 0x000fea0003800200 */
.L_x_58:
[----:B------:R-:W-:Y:S01]  /*5c00*/  FSEL R48, R6, RZ, P2 ;  /* 0x000000ff06307208 */ /* 0x000fe20001000000 */
[----:B------:R-:W-:Y:S01]  /*5c10*/  DFMA R56, R8, -2200, R56 ;  /* 0xc0a130000838782b */ /* 0x000fe20000000038 */
[----:B------:R-:W-:Y:S01]  /*5c20*/  FSEL R49, R7, 1.875, P2 ;  /* 0x3ff0000007317808 */ /* 0x000fe20001000000 */
[----:B------:R-:W-:Y:S01]  /*5c30*/  DSETP.NEU.AND P0, PT, R44, RZ, PT ;  /* 0x000000ff2c00722a */ /* 0x000fe20003f0d000 */
[----:B------:R-:W-:Y:S01]  /*5c40*/  BSSY.RECONVERGENT B0, `(.L_x_60) ;  /* 0x0000008000007945 */ /* 0x000fe20003800200 */
[----:B------:R-:W-:Y:S01]  /*5c50*/  IMAD.MOV.U32 R4, RZ, RZ, -0x33333333 ;  /* 0xcccccccdff047424 */ /* 0x000fe200078e00ff */
[----:B------:R-:W-:Y:S01]  /*5c60*/  MOV R0, 0x5cc0 ;  /* 0x00005cc000007802 */ /* 0x000fe20000000f00 */
[----:B------:R-:W-:Y:S01]  /*5c70*/  IMAD.MOV.U32 R5, RZ, RZ, 0x3feccccc ;  /* 0x3fecccccff057424 */ /* 0x000fe200078e00ff */
[----:B------:R-:W-:Y:S01]  /*5c80*/  DMUL R54, R48, 4 ;  /* 0x4010000030367828 */ /* 0x000fe20000000000 */
[----:B------:R-:W-:-:S07]  /*5c90*/  UMOV UR7, 0x40000000 ;  /* 0x4000000000077882 */ /* 0x000fce0000000000 */
[----:B------:R-:W-:-:S11]  /*5ca0*/  DMUL R54, R54, R56 ;  /* 0x0000003836367228 */ /* 0x000fd60000000000 */
[----:B------:R-:W-:Y:S05]  /*5cb0*/  CALL.REL.NOINC `($_Z8simulateP17curandStateXORWOWPdS1_S1_ii$__internal_accurate_pow) ;  /* 0x0000005000007944 */ /* 0x000fea0003c00000 */
[----:B------:R-:W-:Y:S05]  /*5cc0*/  BSYNC.RECONVERGENT B0 ;  /* 0x0000000000007941 */ /* 0x000fea0003800200 */
.L_x_60:
[----:B------:R-:W-:Y:S01]  /*5cd0*/  DADD R4, -RZ, |R44| ;  /* 0x00000000ff047229 */ /* 0x000fe2000000052c */
[----:B------:R-:W-:Y:S01]  /*5ce0*/  BSSY.RECONVERGENT B0, `(.L_x_61) ;  /* 0x0000006000007945 */ /* 0x000fe20003800200 */
[----:B------:R-:W-:Y:S01]  /*5cf0*/  IMAD.MOV.U32 R50, RZ, RZ, R6 ;  /* 0x000000ffff327224 */ /* 0x000fe200078e0006 */
[----:B------:R-:W-:Y:S01]  /*5d00*/  MOV R0, 0x5d40 ;  /* 0x00005d4000007802 */ /* 0x000fe20000000f00 */
[----:B------:R-:W-:Y:S01]  /*5d10*/  IMAD.MOV.U32 R51, RZ, RZ, R7 ;  /* 0x000000ffff337224 */ /* 0x000fe200078e0007 */
[----:B------:R-:W-:-:S06]  /*5d20*/  UMOV UR7, 0x40000000 ;  /* 0x4000000000077882 */ /* 0x000fcc0000000000 */
[----:B------:R-:W-:Y:S05]  /*5d30*/  CALL.REL.NOINC `($_Z8simulateP17curandStateXORWOWPdS1_S1_ii$__internal_accurate_pow) ;  /* 0x0000004c00e07944 */ /* 0x000fea0003c00000 */
[----:B------:R-:W-:Y:S05]  /*5d40*/  BSYNC.RECONVERGENT B0 ;  /* 0x0000000000007941 */ /* 0x000fea0003800200 */
.L_x_61:
[C---:B------:R-:W-:Y:S01]  /*5d50*/  DADD R4, R44.reuse, 2 ;  /* 0x400000002c047429 */ /* 0x040fe20000000000 */
[----:B------:R-:W-:Y:S01]  /*5d60*/  BSSY.RECONVERGENT B0, `(.L_x_62) ;  /* 0x0000010000007945 */ /* 0x000fe20003800200 */
[----:B------:R-:W-:Y:S01]  /*5d70*/  DSETP.NEU.AND P4, PT, R44, 1, PT ;  /* 0x3ff000002c00742a */ /* 0x000fe20003f8d000 */
[----:B------:R-:W-:Y:S01]  /*5d80*/  ISETP.GE.AND P2, PT, R27, RZ, PT ;  /* 0x000000ff1b00720c */ /* 0x000fe20003f46270 */
[----:B------:R-:W-:Y:S01]  /*5d90*/  DSETP.NEU.AND P1, PT, R26, RZ, PT ;  /* 0x000000ff1a00722a */ /* 0x000fe20003f2d000 */
[----:B------:R-:W-:Y:S02]  /*5da0*/  FSEL R6, R6, RZ, P0 ;  /* 0x000000ff06067208 */ /* 0x000fe40000000000 */
[----:B------:R-:W-:-:S03]  /*5db0*/  FSEL R7, R7, RZ, P0 ;  /* 0x000000ff07077208 */ /* 0x000fc60000000000 */
[----:B------:R-:W-:Y:S01]  /*5dc0*/  LOP3.LUT R0, R5, 0x7ff00000, RZ, 0xc0, !PT ;  /* 0x7ff0000005007812 */ /* 0x000fe200078ec0ff */
[----:B------:R-:W-:-:S03]  /*5dd0*/  DADD R4, -RZ, |R26| ;  /* 0x00000000ff047229 */ /* 0x000fc6000000051a */
        /* <DEDUP_REMOVED lines=8> */
.L_x_63:
[----:B------:R-:W-:Y:S05]  /*5e60*/  BSYNC.RECONVERGENT B0 ;  /* 0x0000000000007941 */ /* 0x000fea0003800200 */
.L_x_62:
[----:B------:R-:W-:Y:S01]  /*5e70*/  BSSY.RECONVERGENT B0, `(.L_x_64) ;  /* 0x0000006000007945 */ /* 0x000fe20003800200 */
[----:B------:R-:W-:Y:S01]  /*5e80*/  FSEL R52, R6, RZ, P4 ;  /* 0x000000ff06347208 */ /* 0x000fe20002000000 */
[----:B------:R-:W-:Y:S01]  /*5e90*/  UMOV UR7, 0x40080000 ;  /* 0x4008000000077882 */ /* 0x000fe20000000000 */
[----:B------:R-:W-:Y:S02]  /*5ea0*/  FSEL R53, R7, 1.875, P4 ;  /* 0x3ff0000007357808 */ /* 0x000fe40002000000 */
[----:B------:R-:W-:-:S07]  /*5eb0*/  MOV R0, 0x5ed0 ;  /* 0x00005ed000007802 */ /* 0x000fce0000000f00 */
[----:B------:R-:W-:Y:S05]  /*5ec0*/  CALL.REL.NOINC `($_Z8simulateP17curandStateXORWOWPdS1_S1_ii$__internal_accurate_pow) ;  /* 0x0000004c007c7944 */ /* 0x000fea0003c00000 */
[----:B------:R-:W-:Y:S05]  /*5ed0*/  BSYNC.RECONVERGENT B0 ;  /* 0x0000000000007941 */ /* 0x000fea0003800200 */
.L_x_64:
[----:B------:R-:W-:Y:S01]  /*5ee0*/  DADD R4, R26, 3 ;  /* 0x400800001a047429 */ /* 0x000fe20000000000 */
[----:B------:R-:W-:Y:S01]  /*5ef0*/  BSSY.RECONVERGENT B0, `(.L_x_65) ;  /* 0x0000012000007945 */ /* 0x000fe20003800200 */
[----:B------:R-:W-:Y:S02]  /*5f00*/  DADD R58, -RZ, -R6 ;  /* 0x00000000ff3a7229 */ /* 0x000fe40000000906 */
[----:B------:R-:W-:-:S06]  /*5f10*/  DMUL R60, R50, 4 ;  /* 0x40100000323c7828 */ /* 0x000fcc0000000000 */
[----:B------:R-:W-:Y:S02]  /*5f20*/  LOP3.LUT R4, R5, 0x7ff00000, RZ, 0xc0, !PT ;  /* 0x7ff0000005047812 */ /* 0x000fe400078ec0ff */
        /* <DEDUP_REMOVED lines=14> */
.L_x_66:
[----:B------:R-:W-:Y:S05]  /*6010*/  BSYNC.RECONVERGENT B0 ;  /* 0x0000000000007941 */ /* 0x000fea0003800200 */
.L_x_65:
[----:B------:R-:W-:Y:S01]  /*6020*/  UMOV UR8, 0xcccccccd ;  /* 0xcccccccd00087882 */ /* 0x000fe20000000000 */
[----:B------:R-:W-:Y:S01]  /*6030*/  UMOV UR9, 0x400ccccc ;  /* 0x400ccccc00097882 */ /* 0x000fe20000000000 */
[----:B------:R-:W-:Y:S01]  /*6040*/  DMUL R6, R50, R52 ;  /* 0x0000003432067228 */ /* 0x000fe20000000000 */
[----:B------:R-:W-:Y:S01]  /*6050*/  BSSY.RECONVERGENT B0, `(.L_x_67) ;  /* 0x0000019000007945 */ /* 0x000fe20003800200 */
[----:B------:R-:W-:Y:S01]  /*6060*/  DMUL R58, R46, UR8 ;  /* 0x000000082e3a7c28 */ /* 0x000fe20008000000 */
[----:B------:R-:W-:Y:S01]  /*6070*/  MOV R0, 0x61e0 ;  /* 0x000061e000007802 */ /* 0x000fe20000000f00 */
[----:B------:R-:W-:Y:S01]  /*6080*/  DMUL R60, R60, 90 ;  /* 0x405680003c3c7828 */ /* 0x000fe20000000000 */
[----:B------:R-:W-:Y:S01]  /*6090*/  UMOV UR7, 0x40180000 ;  /* 0x4018000000077882 */ /* 0x000fe20000000000 */
[----:B------:R-:W-:Y:S02]  /*60a0*/  DSETP.NEU.AND P0, PT, R26, 1, PT ;  /* 0x3ff000001a00742a */ /* 0x000fe40003f0d000 */
[----:B------:R-:W-:-:S02]  /*60b0*/  DMUL R6, R56, R6 ;  /* 0x0000000638067228 */ /* 0x000fc40000000000 */
[----:B------:R-:W-:Y:S02]  /*60c0*/  DMUL R58, R56, R58 ;  /* 0x0000003a383a7228 */ /* 0x000fe40000000000 */
[----:B------:R-:W-:Y:S02]  /*60d0*/  DMUL R60, R48, R60 ;  /* 0x0000003c303c7228 */ /* 0x000fe40000000000 */
[----:B------:R-:W-:Y:S01]  /*60e0*/  DMUL R56, R26, R54 ;  /* 0x000000361a387228 */ /* 0x000fe20000000000 */
[----:B------:R-:W-:-:S03]  /*60f0*/  FSEL R54, R4, RZ, P0 ;  /* 0x000000ff04367208 */ /* 0x000fc60000000000 */
[----:B------:R-:W-:Y:S01]  /*6100*/  DMUL R58, R30, R58 ;  /* 0x0000003a1e3a7228 */ /* 0x000fe20000000000 */
[----:B------:R-:W-:Y:S01]  /*6110*/  FSEL R55, R5, 1.875, P0 ;  /* 0x3ff0000005377808 */ /* 0x000fe20000000000 */
[----:B------:R-:W-:Y:S02]  /*6120*/  DMUL R60, R40, R60 ;  /* 0x0000003c283c7228 */ /* 0x000fe40000000000 */
[----:B------:R-:W-:-:S03]  /*6130*/  DSETP.NEU.AND P0, PT, R26, RZ, PT ;  /* 0x000000ff1a00722a */ /* 0x000fc60003f0d000 */
[----:B------:R-:W-:Y:S02]  /*6140*/  DMUL R6, R54, R6 ;  /* 0x0000000636067228 */ /* 0x000fe40000000000 */
[----:B------:R-:W-:Y:S02]  /*6150*/  DFMA R56, R32, R58, -R56 ;  /* 0x0000003a2038722b */ /* 0x000fe40000000838 */
[-C--:B------:R-:W-:Y:S02]  /*6160*/  DMUL R4, R36, R60.reuse ;  /* 0x0000003c24047228 */ /* 0x080fe40000000000 */
[----:B------:R-:W-:-:S04]  /*6170*/  DMUL R72, R34, R60 ;  /* 0x0000003c22487228 */ /* 0x000fc80000000000 */
[----:B------:R-:W-:-:S08]  /*6180*/  DFMA R6, -R34, R6, R56 ;  /* 0x000000062206722b */ /* 0x000fd00000000138 */
[----:B------:R-:W-:-:S08]  /*6190*/  DFMA R4, R102, R4, R6 ;  /* 0x000000046604722b */ /* 0x000fd00000000006 */
[----:B------:R-:W-:Y:S01]  /*61a0*/  DFMA R72, R102, R72, R4 ;  /* 0x000000486648722b */ /* 0x000fe20000000004 */
[----:B------:R-:W-:Y:S02]  /*61b0*/  IMAD.MOV.U32 R4, RZ, RZ, -0x33333333 ;  /* 0xcccccccdff047424 */ /* 0x000fe400078e00ff */
[----:B------:R-:W-:-:S08]  /*61c0*/  IMAD.MOV.U32 R5, RZ, RZ, 0x3feccccc ;  /* 0x3fecccccff057424 */ /* 0x000fd000078e00ff */
[----:B------:R-:W-:Y:S05]  /*61d0*/  CALL.REL.NOINC `($_Z8simulateP17curandStateXORWOWPdS1_S1_ii$__internal_accurate_pow) ;  /* 0x0000004800b87944 */ /* 0x000fea0003c00000 */
[----:B------:R-:W-:Y:S05]  /*61e0*/  BSYNC.RECONVERGENT B0 ;  /* 0x0000000000007941 */ /* 0x000fea0003800200 */
.L_x_67:
        /* <DEDUP_REMOVED lines=8> */
.L_x_68:
[----:B------:R-:W-:Y:S01]  /*6270*/  DADD R4, R26, 6 ;  /* 0x401800001a047429 */ /* 0x000fe20000000000 */
[----:B------:R-:W-:Y:S01]  /*6280*/  BSSY.RECONVERGENT B0, `(.L_x_69) ;  /* 0x000000f000007945 */ /* 0x000fe20003800200 */
[----:B------:R-:W-:Y:S01]  /*6290*/  DSETP.NEU.AND P1, PT, R32, RZ, PT ;  /* 0x000000ff2000722a */ /* 0x000fe20003f2d000 */
[----:B------:R-:W-:Y:S01]  /*62a0*/  FSEL R6, R6, RZ, P0 ;  /* 0x000000ff06067208 */ /* 0x000fe20000000000 */
[----:B------:R-:W-:Y:S01]  /*62b0*/  DSETP.NEU.AND P3, PT, R26, 1, PT ;  /* 0x3ff000001a00742a */ /* 0x000fe20003f6d000 */
[----:B------:R-:W-:-:S05]  /*62c0*/  FSEL R7, R7, RZ, P0 ;  /* 0x000000ff07077208 */ /* 0x000fca0000000000 */
        /* <DEDUP_REMOVED lines=10> */
.L_x_70:
[----:B------:R-:W-:Y:S05]  /*6370*/  BSYNC.RECONVERGENT B0 ;  /* 0x0000000000007941 */ /* 0x000fea0003800200 */
.L_x_69:
[----:B------:R-:W-:Y:S01]  /*6380*/  BSSY.RECONVERGENT B0, `(.L_x_71) ;  /* 0x0000006000007945 */ /* 0x000fe20003800200 */
[----:B------:R-:W-:Y:S01]  /*6390*/  FSEL R58, R6, RZ, P3 ;  /* 0x000000ff063a7208 */ /* 0x000fe20001800000 */
[----:B------:R-:W-:Y:S01]  /*63a0*/  UMOV UR7, 0x40100000 ;  /* 0x4010000000077882 */ /* 0x000fe20000000000 */
[----:B------:R-:W-:Y:S02]  /*63b0*/  FSEL R59, R7, 1.875, P3 ;  /* 0x3ff00000073b7808 */ /* 0x000fe40001800000 */
[----:B------:R-:W-:-:S07]  /*63c0*/  MOV R0, 0x63e0 ;  /* 0x000063e000007802 */ /* 0x000fce0000000f00 */
[----:B------:R-:W-:Y:S05]  /*63d0*/  CALL.REL.NOINC `($_Z8simulateP17curandStateXORWOWPdS1_S1_ii$__internal_accurate_pow) ;  /* 0x0000004800387944 */ /* 0x000fea0003c00000 */
[----:B------:R-:W-:Y:S05]  /*63e0*/  BSYNC.RECONVERGENT B0 ;  /* 0x0000000000007941 */ /* 0x000fea0003800200 */
.L_x_71:
[----:B------:R-:W-:Y:S01]  /*63f0*/  DADD R4, R32, 4 ;  /* 0x4010000020047429 */ /* 0x000fe20000000000 */
[----:B------:R-:W-:Y:S01]  /*6400*/  BSSY.RECONVERGENT B0, `(.L_x_72) ;  /* 0x0000010000007945 */ /* 0x000fe20003800200 */
[----:B------:R-:W-:Y:S02]  /*6410*/  DMUL R60, R56, 90 ;  /* 0x40568000383c7828 */ /* 0x000fe40000000000 */
[----:B------:R-:W-:-:S06]  /*6420*/  DSETP.NEU.AND P2, PT, R32, 1, PT ;  /* 0x3ff000002000742a */ /* 0x000fcc0003f4d000 */
[----:B------:R-:W-:Y:S01]  /*6430*/  LOP3.LUT R4, R5, 0x7ff00000, RZ, 0xc0, !PT ;  /* 0x7ff0000005047812 */ /* 0x000fe200078ec0ff */
[----:B------:R-:W-:Y:S01]  /*6440*/  DMUL R60, R40, R60 ;  /* 0x0000003c283c7228 */ /* 0x000fe20000000000 */
[----:B------:R-:W-:Y:S02]  /*6450*/  FSEL R5, R7, RZ, P1 ;  /* 0x000000ff07057208 */ /* 0x000fe40000800000 */
[----:B------:R-:W-:Y:S02]  /*6460*/  ISETP.NE.AND P0, PT, R4, 0x7ff00000, PT ;  /* 0x7ff000000400780c */ /* 0x000fe40003f05270 */
[----:B------:R-:W-:-:S03]  /*6470*/  FSEL R4, R6, RZ, P1 ;  /* 0x000000ff06047208 */ /* 0x000fc60000800000 */
[----:B------:R-:W-:-:S08]  /*6480*/  DMUL R60, R60, R58 ;  /* 0x0000003a3c3c7228 */ /* 0x000fd00000000000 */
[----:B------:R-:W-:Y:S05]  /*6490*/  @P0 BRA `(.L_x_73) ;  /* 0x0000000000180947 */ /* 0x000fea0003800000 */
[----:B------:R-:W-:-:S14]  /*64a0*/  DSETP.NAN.AND P0, PT, R32, R32, PT ;  /* 0x000000202000722a */ /* 0x000fdc0003f08000 */
[----:B------:R-:W-:Y:S01]  /*64b0*/  @P0 DADD R4, R32, 4 ;  /* 0x4010000020040429 */ /* 0x000fe20000000000 */
[----:B------:R-:W-:Y:S10]  /*64c0*/  @P0 BRA `(.L_x_73) ;  /* 0x00000000000c0947 */ /* 0x000ff40003800000 */
[----:B------:R-:W-:-:S14]  /*64d0*/  DSETP.NEU.AND P0, PT, |R32|, +INF , PT ;  /* 0x7ff000002000742a */ /* 0x000fdc0003f0d200 */
[----:B------:R-:W-:Y:S02]  /*64e0*/  @!P0 IMAD.MOV.U32 R4, RZ, RZ, 0x0 ;  /* 0x00000000ff048424 */ /* 0x000fe400078e00ff */
[----:B------:R-:W-:-:S07]  /*64f0*/  @!P0 IMAD.MOV.U32 R5, RZ, RZ, 0x7ff00000 ;  /* 0x7ff00000ff058424 */ /* 0x000fce00078e00ff */
.L_x_73:
[----:B------:R-:W-:Y:S05]  /*6500*/  BSYNC.RECONVERGENT B0 ;  /* 0x0000000000007941 */ /* 0x000fea0003800200 */
.L_x_72:
[----:B------:R-:W-:Y:S01]  /*6510*/  FSEL R58, R4, RZ, P2 ;  /* 0x000000ff043a7208 */ /* 0x000fe20001000000 */
[----:B------:R-:W-:Y:S01]  /*6520*/  BSSY.RECONVERGENT B0, `(.L_x_74) ;  /* 0x0000009000007945 */ /* 0x000fe20003800200 */
[----:B------:R-:W-:Y:S01]  /*6530*/  FSEL R59, R5, 1.875, P2 ;  /* 0x3ff00000053b7808 */ /* 0x000fe20001000000 */
[----:B------:R-:W-:Y:S01]  /*6540*/  IMAD.MOV.U32 R4, RZ, RZ, -0x33333333 ;  /* 0xcccccccdff047424 */ /* 0x000fe200078e00ff */
[----:B------:R-:W-:Y:S01]  /*6550*/  MOV R0, 0x65b0 ;  /* 0x000065b000007802 */ /* 0x000fe20000000f00 */
[----:B------:R-:W-:Y:S01]  /*6560*/  IMAD.MOV.U32 R5, RZ, RZ, 0x3feccccc ;  /* 0x3fecccccff057424 */ /* 0x000fe200078e00ff */
[----:B------:R-:W-:Y:S02]  /*6570*/  UMOV UR7, 0x40100000 ;  /* 0x4010000000077882 */ /* 0x000fe40000000000 */
[----:B------:R-:W-:-:S08]  /*6580*/  DMUL R60, R58, R60 ;  /* 0x0000003c3a3c7228 */ /* 0x000fd00000000000 */
[----:B------:R-:W-:-:S11]  /*6590*/  DFMA R72, R22, R60, R72 ;  /* 0x0000003c1648722b */ /* 0x000fd60000000048 */
[----:B------:R-:W-:Y:S05]  /*65a0*/  CALL.REL.NOINC `($_Z8simulateP17curandStateXORWOWPdS1_S1_ii$__internal_accurate_pow) ;  /* 0x0000004400c47944 */ /* 0x000fea0003c00000 */
[----:B------:R-:W-:Y:S05]  /*65b0*/  BSYNC.RECONVERGENT B0 ;  /* 0x0000000000007941 */ /* 0x000fea0003800200 */
.L_x_74:
        /* <DEDUP_REMOVED lines=8> */
.L_x_75:
[C---:B------:R-:W-:Y:S01]  /*6640*/  DADD R4, R10.reuse, 2 ;  /* 0x400000000a047429 */ /* 0x040fe20000000000 */
[----:B------:R-:W-:Y:S01]  /*6650*/  BSSY.RECONVERGENT B0, `(.L_x_76) ;  /* 0x0000010000007945 */ /* 0x000fe20003800200 */
[----:B------:R-:W-:Y:S02]  /*6660*/  DSETP.NEU.AND P1, PT, R10, RZ, PT ;  /* 0x000000ff0a00722a */ /* 0x000fe40003f2d000 */
[----:B------:R-:W-:Y:S02]  /*6670*/  DSETP.NEU.AND P0, PT, R26, RZ, PT ;  /* 0x000000ff1a00722a */ /* 0x000fe40003f0d000 */
[----:B------:R-:W-:Y:S02]  /*6680*/  DSETP.NEU.AND P3, PT, R10, 1, PT ;  /* 0x3ff000000a00742a */ /* 0x000fe40003f6d000 */
[----:B------:R-:W-:Y:S02]  /*6690*/  FSEL R6, R6, RZ, P1 ;  /* 0x000000ff06067208 */ /* 0x000fe40000800000 */
[----:B------:R-:W-:Y:S01]  /*66a0*/  LOP3.LUT R0, R5, 0x7ff00000, RZ, 0xc0, !PT ;  /* 0x7ff0000005007812 */ /* 0x000fe200078ec0ff */
[----:B------:R-:W-:Y:S01]  /*66b0*/  DADD R4, -RZ, |R26| ;  /* 0x00000000ff047229 */ /* 0x000fe2000000051a */
[----:B------:R-:W-:-:S02]  /*66c0*/  FSEL R7, R7, RZ, P1 ;  /* 0x000000ff07077208 */ /* 0x000fc40000800000 */
        /* <DEDUP_REMOVED lines=8> */
.L_x_77:
[----:B------:R-:W-:Y:S05]  /*6750*/  BSYNC.RECONVERGENT B0 ;  /* 0x0000000000007941 */ /* 0x000fea0003800200 */
.L_x_76:
[----:B------:R-:W-:Y:S01]  /*6760*/  BSSY.RECONVERGENT B0, `(.L_x_78) ;  /* 0x0000006000007945 */ /* 0x000fe20003800200 */
[----:B------:R-:W-:Y:S01]  /*6770*/  FSEL R62, R6, RZ, P3 ;  /* 0x000000ff063e7208 */ /* 0x000fe20001800000 */
[----:B------:R-:W-:Y:S01]  /*6780*/  UMOV UR7, 0x40100000 ;  /* 0x4010000000077882 */ /* 0x000fe20000000000 */
[----:B------:R-:W-:Y:S02]  /*6790*/  FSEL R63, R7, 1.875, P3 ;  /* 0x3ff00000073f7808 */ /* 0x000fe40001800000 */
[----:B------:R-:W-:-:S07]  /*67a0*/  MOV R0, 0x67c0 ;  /* 0x000067c000007802 */ /* 0x000fce0000000f00 */
[----:B------:R-:W-:Y:S05]  /*67b0*/  CALL.REL.NOINC `($_Z8simulateP17curandStateXORWOWPdS1_S1_ii$__internal_accurate_pow) ;  /* 0x0000004400407944 */ /* 0x000fea0003c00000 */
[----:B------:R-:W-:Y:S05]  /*67c0*/  BSYNC.RECONVERGENT B0 ;  /* 0x0000000000007941 */ /* 0x000fea0003800200 */
.L_x_78:
[----:B------:R-:W-:Y:S01]  /*67d0*/  DADD R4, R26, 4 ;  /* 0x401000001a047429 */ /* 0x000fe20000000000 */
[----:B------:R-:W-:Y:S01]  /*67e0*/  BSSY.RECONVERGENT B0, `(.L_x_79) ;  /* 0x000000f000007945 */ /* 0x000fe20003800200 */
[----:B------:R-:W-:Y:S01]  /*67f0*/  DMUL R64, R60, 90 ;  /* 0x405680003c407828 */ /* 0x000fe20000000000 */
[----:B------:R-:W-:Y:S01]  /*6800*/  FSEL R6, R6, RZ, P0 ;  /* 0x000000ff06067208 */ /* 0x000fe20000000000 */
[----:B------:R-:W-:Y:S01]  /*6810*/  DSETP.NEU.AND P2, PT, R26, 1, PT ;  /* 0x3ff000001a00742a */ /* 0x000fe20003f4d000 */
[----:B------:R-:W-:-:S05]  /*6820*/  FSEL R7, R7, RZ, P0 ;  /* 0x000000ff07077208 */ /* 0x000fca0000000000 */
[----:B------:R-:W-:-:S04]  /*6830*/  LOP3.LUT R4, R5, 0x7ff00000, RZ, 0xc0, !PT ;  /* 0x7ff0000005047812 */ /* 0x000fc800078ec0ff */
[----:B------:R-:W-:Y:S01]  /*6840*/  ISETP.NE.AND P1, PT, R4, 0x7ff00000, PT ;  /* 0x7ff000000400780c */ /* 0x000fe20003f25270 */
[----:B------:R-:W-:-:S12]  /*6850*/  DMUL R4, R62, R64 ;  /* 0x000000403e047228 */ /* 0x000fd80000000000 */
[----:B------:R-:W-:Y:S05]  /*6860*/  @P1 BRA `(.L_x_80) ;  /* 0x0000000000181947 */ /* 0x000fea0003800000 */
[----:B------:R-:W-:-:S14]  /*6870*/  DSETP.NAN.AND P0, PT, R26, R26, PT ;  /* 0x0000001a1a00722a */ /* 0x000fdc0003f08000 */
[----:B------:R-:W-:Y:S01]  /*6880*/  @P0 DADD R6, R26, 4 ;  /* 0x401000001a060429 */ /* 0x000fe20000000000 */
[----:B------:R-:W-:Y:S10]  /*6890*/  @P0 BRA `(.L_x_80) ;  /* 0x00000000000c0947 */ /* 0x000ff40003800000 */
[----:B------:R-:W-:-:S14]  /*68a0*/  DSETP.NEU.AND P0, PT, |R26|, +INF , PT ;  /* 0x7ff000001a00742a */ /* 0x000fdc0003f0d200 */
[----:B------:R-:W-:Y:S02]  /*68b0*/  @!P0 IMAD.MOV.U32 R6, RZ, RZ, 0x0 ;  /* 0x00000000ff068424 */ /* 0x000fe400078e00ff */
[----:B------:R-:W-:-:S07]  /*68c0*/  @!P0 IMAD.MOV.U32 R7, RZ, RZ, 0x7ff00000 ;  /* 0x7ff00000ff078424 */ /* 0x000fce00078e00ff */
.L_x_80:
[----:B------:R-:W-:Y:S05]  /*68d0*/  BSYNC.RECONVERGENT B0 ;  /* 0x0000000000007941 */ /* 0x000fea0003800200 */
.L_x_79:
[----:B------:R-:W-:Y:S01]  /*68e0*/  FSEL R64, R6, RZ, P2 ;  /* 0x000000ff06407208 */ /* 0x000fe20001000000 */
[----:B------:R-:W-:Y:S01]  /*68f0*/  DSETP.NEU.AND P0, PT, R26, RZ, PT ;  /* 0x000000ff1a00722a */ /* 0x000fe20003f0d000 */
[----:B------:R-:W-:Y:S01]  /*6900*/  FSEL R65, R7, 1.875, P2 ;  /* 0x3ff0000007417808 */ /* 0x000fe20001000000 */
[----:B------:R-:W-:Y:S01]  /*6910*/  BSSY.RECONVERGENT B0, `(.L_x_81) ;  /* 0x000000a000007945 */ /* 0x000fe20003800200 */
[----:B------:R-:W-:Y:S01]  /*6920*/  ISETP.GE.AND P1, PT, R27, RZ, PT ;  /* 0x000000ff1b00720c */ /* 0x000fe20003f26270 */
[----:B------:R-:W-:Y:S01]  /*6930*/  UMOV UR7, 0x40080000 ;  /* 0x4008000000077882 */ /* 0x000fe20000000000 */
[----:B------:R-:W-:Y:S02]  /*6940*/  MOV R0, 0x69b0 ;  /* 0x000069b000007802 */ /* 0x000fe40000000f00 */
[----:B------:R-:W-:-:S08]  /*6950*/  DMUL R4, R64, R4 ;  /* 0x0000000440047228 */ /* 0x000fd00000000000 */
[----:B------:R-:W-:-:S08]  /*6960*/  DMUL R4, R58, R4 ;  /* 0x000000043a047228 */ /* 0x000fd00000000000 */
[----:B------:R-:W-:Y:S01]  /*6970*/  DFMA R72, R22, R4, R72 ;  /* 0x000000041648722b */ /* 0x000fe20000000048 */
[----:B------:R-:W-:Y:S02]  /*6980*/  IMAD.MOV.U32 R4, RZ, RZ, -0x33333333 ;  /* 0xcccccccdff047424 */ /* 0x000fe400078e00ff */
[----:B------:R-:W-:-:S08]  /*6990*/  IMAD.MOV.U32 R5, RZ, RZ, 0x3feccccc ;  /* 0x3fecccccff057424 */ /* 0x000fd000078e00ff */
[----:B------:R-:W-:Y:S05]  /*69a0*/  CALL.REL.NOINC `($_Z8simulateP17curandStateXORWOWPdS1_S1_ii$__internal_accurate_pow) ;  /* 0x0000004000c47944 */ /* 0x000fea0003c00000 */
[----:B------:R-:W-:Y:S05]  /*69b0*/  BSYNC.RECONVERGENT B0 ;  /* 0x0000000000007941 */ /* 0x000fea0003800200 */
.L_x_81:
[----:B------:R-:W-:Y:S01]  /*69c0*/  BSSY.RECONVERGENT B0, `(.L_x_82) ;  /* 0x0000008000007945 */ /* 0x000fe20003800200 */
[----:B------:R-:W-:Y:S01]  /*69d0*/  IMAD.MOV.U32 R4, RZ, RZ, -0x33333333 ;  /* 0xcccccccdff047424 */ /* 0x000fe200078e00ff */
[----:B------:R-:W-:Y:S01]  /*69e0*/  MOV R0, 0x6a40 ;  /* 0x00006a4000007802 */ /* 0x000fe20000000f00 */
[----:B------:R-:W-:Y:S01]  /*69f0*/  IMAD.MOV.U32 R5, RZ, RZ, 0x3feccccc ;  /* 0x3fecccccff057424 */ /* 0x000fe200078e00ff */
[----:B------:R-:W-:Y:S01]  /*6a00*/  UMOV UR7, 0x40140000 ;  /* 0x4014000000077882 */ /* 0x000fe20000000000 */
[----:B------:R-:W-:Y:S02]  /*6a10*/  IMAD.MOV.U32 R66, RZ, RZ, R6 ;  /* 0x000000ffff427224 */ /* 0x000fe400078e0006 */
[----:B------:R-:W-:-:S07]  /*6a20*/  IMAD.MOV.U32 R67, RZ, RZ, R7 ;  /* 0x000000ffff437224 */ /* 0x000fce00078e0007 */
[----:B------:R-:W-:Y:S05]  /*6a30*/  CALL.REL.NOINC `($_Z8simulateP17curandStateXORWOWPdS1_S1_ii$__internal_accurate_pow) ;  /* 0x0000004000a07944 */ /* 0x000fea0003c00000 */
[----:B------:R-:W-:Y:S05]  /*6a40*/  BSYNC.RECONVERGENT B0 ;  /* 0x0000000000007941 */ /* 0x000fea0003800200 */
.L_x_82:
[----:B------:R-:W-:Y:S01]  /*6a50*/  IMAD.MOV.U32 R74, RZ, RZ, R6 ;  /* 0x000000ffff4a7224 */ /* 0x000fe200078e0006 */
[----:B------:R-:W-:Y:S01]  /*6a60*/  DADD R4, -RZ, |R26| ;  /* 0x00000000ff047229 */ /* 0x000fe2000000051a */
[----:B------:R-:W-:Y:S01]  /*6a70*/  IMAD.MOV.U32 R75, RZ, RZ, R7 ;  /* 0x000000ffff4b7224 */ /* 0x000fe200078e0007 */
[----:B------:R-:W-:Y:S01]  /*6a80*/  BSSY.RECONVERGENT B0, `(.L_x_83) ;  /* 0x0000005000007945 */ /* 0x000fe20003800200 */
[----:B------:R-:W-:Y:S01]  /*6a90*/  MOV R0, 0x6ad0 ;  /* 0x00006ad000007802 */ /* 0x000fe20000000f00 */
[----:B------:R-:W-:-:S03]  /*6aa0*/  UMOV UR7, 0x40140000 ;  /* 0x4014000000077882 */ /* 0x000fc60000000000 */
[----:B------:R-:W-:-:S11]  /*6ab0*/  DMUL R68, R74, 6 ;  /* 0x401800004a447828 */ /* 0x000fd60000000000 */
[----:B------:R-:W-:Y:S05]  /*6ac0*/  CALL.REL.NOINC `($_Z8simulateP17curandStateXORWOWPdS1_S1_ii$__internal_accurate_pow) ;  /* 0x00000040007c7944 */ /* 0x000fea0003c00000 */
[----:B------:R-:W-:Y:S05]  /*6ad0*/  BSYNC.RECONVERGENT B0 ;  /* 0x0000000000007941 */ /* 0x000fea0003800200 */
.L_x_83:
[C---:B------:R-:W-:Y:S01]  /*6ae0*/  DMUL R4, R66.reuse, 8 ;  /* 0x4020000042047828 */ /* 0x040fe20000000000 */
[----:B------:R-:W-:Y:S01]  /*6af0*/  BSSY.RECONVERGENT B0, `(.L_x_84) ;  /* 0x000001b000007945 */ /* 0x000fe20003800200 */
[----:B------:R-:W-:Y:S02]  /*6b00*/  DADD R80, -RZ, -R6 ;  /* 0x00000000ff507229 */ /* 0x000fe40000000906 */
[----:B------:R-:W-:Y:S02]  /*6b10*/  DMUL R78, R66, 6 ;  /* 0x40180000424e7828 */ /* 0x000fe40000000000 */
[----:B------:R-:W-:Y:S02]  /*6b20*/  DMUL R76, R68, 90 ;  /* 0x40568000444c7828 */ /* 0x000fe40000000000 */
[----:B------:R-:W-:Y:S02]  /*6b30*/  DMUL R70, R4, 90 ;  /* 0x4056800004467828 */ /* 0x000fe40000000000 */
[----:B------:R-:W-:-:S02]  /*6b40*/  DADD R4, R26, 5 ;  /* 0x401400001a047429 */ /* 0x000fc40000000000 */
[----:B------:R-:W-:Y:S01]  /*6b50*/  FSEL R6, R80, R6, !P1 ;  /* 0x0000000650067208 */ /* 0x000fe20004800000 */
[----:B------:R-:W-:Y:S01]  /*6b60*/  DSETP.NEU.AND P2, PT, R26, 1, PT ;  /* 0x3ff000001a00742a */ /* 0x000fe20003f4d000 */
[----:B------:R-:W-:Y:S01]  /*6b70*/  FSEL R7, R81, R7, !P1 ;  /* 0x0000000751077208 */ /* 0x000fe20004800000 */
[----:B------:R-:W-:Y:S01]  /*6b80*/  DMUL R80, R78, 90 ;  /* 0x405680004e507828 */ /* 0x000fe20000000000 */
[----:B------:R-:W-:Y:S01]  /*6b90*/  FSEL R6, R6, RZ, P0 ;  /* 0x000000ff06067208 */ /* 0x000fe20000000000 */
[----:B------:R-:W-:Y:S01]  /*6ba0*/  DMUL R70, R46, R70 ;  /* 0x000000462e467228 */ /* 0x000fe20000000000 */
[----:B------:R-:W-:Y:S01]  /*6bb0*/  FSEL R7, R27, R7, !P0 ;  /* 0x000000071b077208 */ /* 0x000fe20004000000 */
[----:B------:R-:W-:Y:S01]  /*6bc0*/  DMUL R76, R76, R44 ;  /* 0x0000002c4c4c7228 */ /* 0x000fe20000000000 */
[----:B------:R-:W-:-:S04]  /*6bd0*/  LOP3.LUT R0, R5, 0x7ff00000, RZ, 0xc0, !PT ;  /* 0x7ff0000005007812 */ /* 0x000fc800078ec0ff */
[----:B------:R-:W-:Y:S01]  /*6be0*/  ISETP.NE.AND P1, PT, R0, 0x7ff00000, PT ;  /* 0x7ff000000000780c */ /* 0x000fe20003f25270 */
[----:B------:R-:W-:-:S08]  /*6bf0*/  DMUL R4, R40, R70 ;  /* 0x0000004628047228 */ /* 0x000fd00000000000 */
        /* <DEDUP_REMOVED lines=10> */
.L_x_85:
[----:B------:R-:W-:Y:S05]  /*6ca0*/  BSYNC.RECONVERGENT B0 ;  /* 0x0000000000007941 */ /* 0x000fea0003800200 */
.L_x_84:
[----:B------:R-:W-:Y:S01]  /*6cb0*/  DMUL R76, R40, R76 ;  /* 0x0000004c284c7228 */ /* 0x000fe20000000000 */
[----:B------:R-:W-:Y:S01]  /*6cc0*/  FSEL R70, R6, RZ, P2 ;  /* 0x000000ff06467208 */ /* 0x000fe20001000000 */
[----:B------:R-:W-:Y:S01]  /*6cd0*/  DMUL R78, R32, R78 ;  /* 0x0000004e204e7228 */ /* 0x000fe20000000000 */
[----:B------:R-:W-:Y:S01]  /*6ce0*/  FSEL R71, R7, 1.875, P2 ;  /* 0x3ff0000007477808 */ /* 0x000fe20001000000 */
[----:B------:R-:W-:Y:S01]  /*6cf0*/  DMUL R80, R80, R44 ;  /* 0x0000002c50507228 */ /* 0x000fe20000000000 */
[----:B------:R-:W-:Y:S01]  /*6d00*/  UMOV UR8, 0x47ae147b ;  /* 0x47ae147b00087882 */ /* 0x000fe20000000000 */
[----:B------:R-:W-:Y:S01]  /*6d10*/  DMUL R6, R50, 4 ;  /* 0x4010000032067828 */ /* 0x000fe20000000000 */
[----:B------:R-:W-:Y:S01]  /*6d20*/  UMOV UR9, 0x40a8d4e1 ;  /* 0x40a8d4e100097882 */ /* 0x000fe20000000000 */
[----:B------:R-:W-:Y:S01]  /*6d30*/  DMUL R84, R66, 4 ;  /* 0x4010000042547828 */ /* 0x000fe20000000000 */
[----:B------:R-:W-:Y:S01]  /*6d40*/  BSSY.RECONVERGENT B0, `(.L_x_86) ;  /* 0x0000083000007945 */ /* 0x000fe20003800200 */
[----:B------:R-:W-:Y:S01]  /*6d50*/  DMUL R76, R70, R76 ;  /* 0x0000004c464c7228 */ /* 0x000fe20000000000 */
[----:B------:R-:W-:Y:S01]  /*6d60*/  ISETP.GE.AND P1, PT, R29, RZ, PT ;  /* 0x000000ff1d00720c */ /* 0x000fe20003f26270 */
[----:B------:R-:W-:Y:S01]  /*6d70*/  DFMA R72, -R22, R78, R72 ;  /* 0x0000004e1648722b */ /* 0x000fe20000000148 */
[----:B------:R-:W-:Y:S01]  /*6d80*/  MOV R0, 0x7570 ;  /* 0x0000757000007802 */ /* 0x000fe20000000f00 */
[----:B------:R-:W-:Y:S01]  /*6d90*/  DMUL R80, R62, R80 ;  /* 0x000000503e507228 */ /* 0x000fe20000000000 */
[----:B------:R-:W-:Y:S01]  /*6da0*/  UMOV UR7, 0x40080000 ;  /* 0x4008000000077882 */ /* 0x000fe20000000000 */
[----:B------:R-:W-:-:S02]  /*6db0*/  DMUL R78, R46, 648 ;  /* 0x408440002e4e7828 */ /* 0x000fc40000000000 */
[----:B------:R-:W-:Y:S02]  /*6dc0*/  DMUL R76, R42, R76 ;  /* 0x0000004c2a4c7228 */ /* 0x000fe40000000000 */
[----:B------:R-:W-:Y:S02]  /*6dd0*/  DMUL R6, R6, 90 ;  /* 0x4056800006067828 */ /* 0x000fe40000000000 */
[----:B------:R-:W-:Y:S02]  /*6de0*/  DMUL R80, R54, R80 ;  /* 0x0000005036507228 */ /* 0x000fe40000000000 */
[----:B------:R-:W-:Y:S02]  /*6df0*/  DMUL R84, R84, 90 ;  /* 0x4056800054547828 */ /* 0x000fe40000000000 */
[----:B------:R-:W-:Y:S02]  /*6e00*/  DFMA R76, -R22, R76, R72 ;  /* 0x0000004c164c722b */ /* 0x000fe40000000148 */
[----:B------:R-:W-:-:S02]  /*6e10*/  DMUL R72, R62, R78 ;  /* 0x0000004e3e487228 */ /* 0x000fc40000000000 */
[----:B------:R-:W-:Y:S02]  /*6e20*/  DMUL R82, R38, R6 ;  /* 0x0000000626527228 */ /* 0x000fe40000000000 */
[----:B------:R-:W-:Y:S02]  /*6e30*/  DMUL R80, R42, R80 ;  /* 0x000000502a507228 */ /* 0x000fe40000000000 */
[----:B------:R-:W-:Y:S02]  /*6e40*/  DMUL R86, R48, R6 ;  /* 0x0000000630567228 */ /* 0x000fe40000000000 */
[----:B------:R-:W-:Y:S02]  /*6e50*/  DMUL R78, R26, R72 ;  /* 0x000000481a4e7228 */ /* 0x000fe40000000000 */
[----:B------:R-:W-:Y:S02]  /*6e60*/  DMUL R82, R48, R82 ;  /* 0x0000005230527228 */ /* 0x000fe40000000000 */
[----:B------:R-:W-:-:S02]  /*6e70*/  DFMA R76, -R22, R80, R76 ;  /* 0x00000050164c722b */ /* 0x000fc4000000014c */
[----:B------:R-:W-:Y:S02]  /*6e80*/  DMUL R88, R40, R86 ;  /* 0x0000005628587228 */ /* 0x000fe40000000000 */
[----:B------:R-:W-:Y:S02]  /*6e90*/  DMUL R78, R32, R78 ;  /* 0x0000004e204e7228 */ /* 0x000fe40000000000 */
[----:B------:R-:W-:Y:S02]  /*6ea0*/  DMUL R80, R36, R82 ;  /* 0x0000005224507228 */ /* 0x000fe40000000000 */
[----:B------:R-:W-:Y:S02]  /*6eb0*/  DMUL R92, R60, 90 ;  /* 0x405680003c5c7828 */ /* 0x000fe40000000000 */
[----:B------:R-:W-:Y:S02]  /*6ec0*/  DMUL R86, R38, R84 ;  /* 0x0000005426567228 */ /* 0x000fe40000000000 */
[----:B------:R-:W-:-:S02]  /*6ed0*/  DFMA R76, -R22, R78, R76 ;  /* 0x0000004e164c722b */ /* 0x000fc4000000014c */
[----:B------:R-:W-:Y:S02]  /*6ee0*/  DMUL R80, R30, R80 ;  /* 0x000000501e507228 */ /* 0x000fe40000000000 */
[----:B------:R-:W-:Y:S02]  /*6ef0*/  DMUL R78, R36, R88 ;  /* 0x00000058244e7228 */ /* 0x000fe40000000000 */
[----:B------:R-:W-:Y:S02]  /*6f00*/  DMUL R94, R38, R92 ;  /* 0x0000005c265e7228 */ /* 0x000fe40000000000 */
[----:B------:R-:W-:Y:S02]  /*6f10*/  DMUL R82, R30, R82 ;  /* 0x000000521e527228 */ /* 0x000fe40000000000 */
[----:B------:R-:W-:Y:S02]  /*6f20*/  DFMA R80, R22, R80, R76 ;  /* 0x000000501650722b */ /* 0x000fe4000000004c */
[----:B------:R-:W-:-:S02]  /*6f30*/  DMUL R78, R30, R78 ;  /* 0x0000004e1e4e7228 */ /* 0x000fc40000000000 */
[----:B------:R-:W-:Y:S02]  /*6f40*/  DMUL R76, R46, R86 ;  /* 0x000000562e4c7228 */ /* 0x000fe40000000000 */
[----:B------:R-:W-:Y:S02]  /*6f50*/  DMUL R94, R52, R94 ;  /* 0x0000005e345e7228 */ /* 0x000fe40000000000 */
[----:B------:R-:W-:Y:S02]  /*6f60*/  DMUL R82, R34, R82 ;  /* 0x0000005222527228 */ /* 0x000fe40000000000 */
[----:B------:R-:W-:Y:S02]  /*6f70*/  DFMA R78, R22, R78, R80 ;  /* 0x0000004e164e722b */ /* 0x000fe40000000050 */
[----:B------:R-:W-:Y:S02]  /*6f80*/  DMUL R80, R54, R76 ;  /* 0x0000004c36507228 */ /* 0x000fe40000000000 */
[----:B------:R-:W-:-:S02]  /*6f90*/  DMUL R86, R64, R94 ;  /* 0x0000005e40567228 */ /* 0x000fc40000000000 */
[----:B------:R-:W-:Y:S02]  /*6fa0*/  DMUL R90, R50, 12 ;  /* 0x40280000325a7828 */ /* 0x000fe40000000000 */
[----:B------:R-:W-:Y:S02]  /*6fb0*/  DFMA R78, R22, R82, R78 ;  /* 0x00000052164e722b */ /* 0x000fe4000000004e */
[----:B------:R-:W-:Y:S02]  /*6fc0*/  DMUL R80, R42, R80 ;  /* 0x000000502a507228 */ /* 0x000fe40000000000 */
[----:B------:R-:W-:Y:S02]  /*6fd0*/  DMUL R86, R58, R86 ;  /* 0x000000563a567228 */ /* 0x000fe40000000000 */
[----:B------:R-:W-:Y:S02]  /*6fe0*/  DMUL R82, R60, 12 ;  /* 0x402800003c527828 */ /* 0x000fe40000000000 */
[----:B------:R-:W-:-:S02]  /*6ff0*/  DMUL R90, R90, 90 ;  /* 0x405680005a5a7828 */ /* 0x000fc40000000000 */
[----:B------:R-:W-:Y:S02]  /*7000*/  DFMA R78, -R22, R80, R78 ;  /* 0x00000050164e722b */ /* 0x000fe4000000014e */
[----:B------:R-:W-:Y:S02]  /*7010*/  DMUL R80, R30, R88 ;  /* 0x000000581e507228 */ /* 0x000fe40000000000 */
[----:B------:R-:W-:Y:S02]  /*7020*/  DMUL R88, R46, R84 ;  /* 0x000000542e587228 */ /* 0x000fe40000000000 */
[----:B------:R-:W-:Y:S02]  /*7030*/  DMUL R84, R26, R4 ;  /* 0x000000041a547228 */ /* 0x000fe40000000000 */
[----:B------:R-:W-:Y:S02]  /*7040*/  DFMA R86, R22, R86, R78 ;  /* 0x000000561656722b */ /* 0x000fe4000000004e */
[----:B------:R-:W-:-:S02]  /*7050*/  DMUL R78, R82, 90 ;  /* 0x40568000524e7828 */ /* 0x000fc40000000000 */
        /* <DEDUP_REMOVED lines=8> */
[----:B------:R-:W-:Y:S02]  /*70e0*/  DFMA R82, -R102, R84, R82 ;  /* 0x000000546652722b */ /* 0x000fe40000000152 */
[----:B------:R-:W-:Y:S02]  /*70f0*/  DMUL R84, R52, R92 ;  /* 0x0000005c34547228 */ /* 0x000fe40000000000 */
[----:B------:R-:W-:Y:S02]  /*7100*/  DMUL R86, R42, R86 ;  /* 0x000000562a567228 */ /* 0x000fe40000000000 */
[----:B------:R-:W-:-:S02]  /*7110*/  DMUL R88, R64, R88 ;  /* 0x0000005840587228 */ /* 0x000fc40000000000 */
[----:B------:R-:W-:Y:S02]  /*7120*/  DADD R74, R74, R74 ;  /* 0x000000004a4a7229 */ /* 0x000fe4000000004a */
[----:B------:R-:W-:Y:S02]  /*7130*/  DMUL R84, R40, R84 ;  /* 0x0000005428547228 */ /* 0x000fe40000000000 */
[----:B------:R-:W-:Y:S02]  /*7140*/  DFMA R82, -R22, R86, R82 ;  /* 0x000000561652722b */ /* 0x000fe40000000152 */
[----:B------:R-:W-:Y:S02]  /*7150*/  DMUL R88, R34, R88 ;  /* 0x0000005822587228 */ /* 0x000fe40000000000 */
[----:B------:R-:W-:Y:S02]  /*7160*/  DMUL R90, R62, R90 ;  /* 0x0000005a3e5a7228 */ /* 0x000fe40000000000 */
[----:B------:R-:W-:-:S02]  /*7170*/  DMUL R84, R64, R84 ;  /* 0x0000005440547228 */ /* 0x000fc40000000000 */
[----:B------:R-:W-:Y:S02]  /*7180*/  DMUL R6, R46, R6 ;  /* 0x000000062e067228 */ /* 0x000fe40000000000 */
[----:B------:R-:W-:Y:S02]  /*7190*/  DFMA R82, R22, R88, R82 ;  /* 0x000000581652722b */ /* 0x000fe40000000052 */
[----:B------:R-:W-:Y:S02]  /*71a0*/  DMUL R88, R74, 90 ;  /* 0x405680004a587828 */ /* 0x000fe40000000000 */
[----:B------:R-:W-:Y:S02]  /*71b0*/  DMUL R92, R60, 3 ;  /* 0x400800003c5c7828 */ /* 0x000fe40000000000 */
[----:B------:R-:W-:Y:S02]  /*71c0*/  DMUL R84, R58, R84 ;  /* 0x000000543a547228 */ /* 0x000fe40000000000 */
[----:B------:R-:W-:-:S02]  /*71d0*/  DMUL R90, R30, R90 ;  /* 0x0000005a1e5a7228 */ /* 0x000fc40000000000 */
[-C--:B------:R-:W-:Y:S02]  /*71e0*/  DMUL R86, R6, R14.reuse ;  /* 0x0000000e06567228 */ /* 0x080fe40000000000 */
[----:B------:R-:W-:Y:S02]  /*71f0*/  DMUL R88, R88, R14 ;  /* 0x0000000e58587228 */ /* 0x000fe40000000000 */
[----:B------:R-:W-:Y:S02]  /*7200*/  DMUL R92, R92, 90 ;  /* 0x405680005c5c7828 */ /* 0x000fe40000000000 */
[----:B------:R-:W-:Y:S02]  /*7210*/  DFMA R82, R22, R84, R82 ;  /* 0x000000541652722b */ /* 0x000fe40000000052 */
[----:B------:R-:W-:Y:S02]  /*7220*/  DMUL R6, R34, R90 ;  /* 0x0000005a22067228 */ /* 0x000fe40000000000 */
[----:B------:R-:W-:-:S02]  /*7230*/  DMUL R90, R86, R10 ;  /* 0x0000000a565a7228 */ /* 0x000fc40000000000 */
[----:B------:R-:W-:Y:S02]  /*7240*/  DMUL R88, R88, R10 ;  /* 0x0000000a58587228 */ /* 0x000fe40000000000 */
[----:B------:R-:W-:Y:S02]  /*7250*/  DMUL R92, R52, R92 ;  /* 0x0000005c345c7228 */ /* 0x000fe40000000000 */
[----:B------:R-:W-:Y:S02]  /*7260*/  DMUL R84, R50, 16 ;  /* 0x4030000032547828 */ /* 0x000fe40000000000 */
[----:B------:R-:W-:Y:S02]  /*7270*/  DFMA R6, R22, R6, R82 ;  /* 0x000000061606722b */ /* 0x000fe40000000052 */
[----:B------:R-:W-:Y:S02]  /*7280*/  DMUL R82, R42, R90 ;  /* 0x0000005a2a527228 */ /* 0x000fe40000000000 */
[----:B------:R-:W-:-:S02]  /*7290*/  DMUL R88, R70, R88 ;  /* 0x0000005846587228 */ /* 0x000fc40000000000 */
[----:B------:R-:W-:Y:S02]  /*72a0*/  DMUL R92, R40, R92 ;  /* 0x0000005c285c7228 */ /* 0x000fe40000000000 */
[----:B------:R-:W-:Y:S02]  /*72b0*/  DMUL R86, R84, 90 ;  /* 0x4056800054567828 */ /* 0x000fe40000000000 */
[----:B------:R-:W-:Y:S02]  /*72c0*/  DFMA R6, -R102, R82, R6 ;  /* 0x000000526606722b */ /* 0x000fe40000000106 */
[----:B------:R-:W-:Y:S02]  /*72d0*/  DMUL R88, R58, R88 ;  /* 0x000000583a587228 */ /* 0x000fe40000000000 */
[----:B------:R-:W-:Y:S02]  /*72e0*/  DMUL R82, R30, R92 ;  /* 0x0000005c1e527228 */ /* 0x000fe40000000000 */
[----:B------:R-:W-:-:S02]  /*72f0*/  DMUL R84, R48, -UR8 ;  /* 0x8000000830547c28 */ /* 0x000fc40008000000 */
[----:B------:R-:W-:Y:S02]  /*7300*/  DMUL R86, R46, R86 ;  /* 0x000000562e567228 */ /* 0x000fe40000000000 */
[----:B------:R-:W-:Y:S02]  /*7310*/  DFMA R6, R22, R88, R6 ;  /* 0x000000581606722b */ /* 0x000fe40000000006 */
[----:B------:R-:W-:Y:S02]  /*7320*/  DMUL R78, R78, R44 ;  /* 0x0000002c4e4e7228 */ /* 0x000fe40000000000 */
[----:B------:R-:W-:Y:S02]  /*7330*/  DMUL R82, R58, R82 ;  /* 0x000000523a527228 */ /* 0x000fe40000000000 */
[----:B------:R-:W-:Y:S02]  /*7340*/  DMUL R84, R28, R84 ;  /* 0x000000541c547228 */ /* 0x000fe40000000000 */
[----:B------:R-:W-:-:S02]  /*7350*/  DMUL R86, R86, R14 ;  /* 0x0000000e56567228 */ /* 0x000fc40000000000 */
        /* <DEDUP_REMOVED lines=17> */
[----:B------:R-:W-:-:S02]  /*7470*/  DFMA R6, -R22, R86, R6 ;  /* 0x000000561606722b */ /* 0x000fc40000000106 */
[----:B------:R-:W-:Y:S02]  /*7480*/  DMUL R80, R36, R80 ;  /* 0x0000005024507228 */ /* 0x000fe40000000000 */
[----:B------:R-:W-:Y:S02]  /*7490*/  DMUL R4, R26, R4 ;  /* 0x000000041a047228 */ /* 0x000fe40000000000 */
[----:B------:R-:W-:Y:S02]  /*74a0*/  DMUL R76, R32, R76 ;  /* 0x0000004c204c7228 */ /* 0x000fe40000000000 */
[----:B------:R-:W-:Y:S02]  /*74b0*/  DFMA R6, -R22, R78, R6 ;  /* 0x0000004e1606722b */ /* 0x000fe40000000106 */
[----:B------:R-:W-:Y:S02]  /*74c0*/  DMUL R80, R54, R80 ;  /* 0x0000005036507228 */ /* 0x000fe40000000000 */
[----:B------:R-:W-:-:S02]  /*74d0*/  DMUL R4, R32, R4 ;  /* 0x0000000420047228 */ /* 0x000fc40000000000 */
[----:B------:R-:W-:Y:S02]  /*74e0*/  DSETP.NEU.AND P0, PT, R28, RZ, PT ;  /* 0x000000ff1c00722a */ /* 0x000fe40003f0d000 */
[----:B------:R-:W-:Y:S02]  /*74f0*/  DFMA R6, -R22, R76, R6 ;  /* 0x0000004c1606722b */ /* 0x000fe40000000106 */
[----:B------:R-:W-:-:S06]  /*7500*/  DMUL R80, R32, R80 ;  /* 0x0000005020507228 */ /* 0x000fcc0000000000 */
[----:B------:R-:W-:Y:S02]  /*7510*/  DFMA R4, -R102, R4, R6 ;  /* 0x000000046604722b */ /* 0x000fe40000000106 */
[----:B------:R-:W-:-:S06]  /*7520*/  DADD R6, -RZ, |R28| ;  /* 0x00000000ff067229 */ /* 0x000fcc000000051c */
[----:B------:R-:W-:-:S04]  /*7530*/  DFMA R86, -R22, R80, R4 ;  /* 0x000000501656722b */ /* 0x000fc80000000104 */
[----:B------:R-:W-:Y:S02]  /*7540*/  IMAD.MOV.U32 R4, RZ, RZ, R6 ;  /* 0x000000ffff047224 */ /* 0x000fe400078e0006 */
[----:B------:R-:W-:-:S07]  /*7550*/  IMAD.MOV.U32 R5, RZ, RZ, R7 ;  /* 0x000000ffff057224 */ /* 0x000fce00078e0007 */
[----:B------:R-:W-:Y:S05]  /*7560*/  CALL.REL.NOINC `($_Z8simulateP17curandStateXORWOWPdS1_S1_ii$__internal_accurate_pow) ;  /* 0x0000003400d47944 */ /* 0x000fea0003c00000 */
[----:B------:R-:W-:Y:S05]  /*7570*/  BSYNC.RECONVERGENT B0 ;  /* 0x0000000000007941 */ /* 0x000fea0003800200 */
.L_x_86:
[----:B------:R-:W-:Y:S01]  /*7580*/  DADD R4, R28, 3 ;  /* 0x400800001c047429 */ /* 0x000fe20000000000 */
[----:B------:R-:W-:Y:S01]  /*7590*/  BSSY.RECONVERGENT B0, `(.L_x_87) ;  /* 0x0000014000007945 */ /* 0x000fe20003800200 */
[----:B------:R-:W-:Y:S02]  /*75a0*/  DADD R80, -RZ, -R6 ;  /* 0x00000000ff507229 */ /* 0x000fe40000000906 */
[----:B------:R-:W-:-:S06]  /*75b0*/  DMUL R76, R50, 4 ;  /* 0x40100000324c7828 */ /* 0x000fcc0000000000 */
[----:B------:R-:W-:Y:S02]  /*75c0*/  LOP3.LUT R4, R5, 0x7ff00000, RZ, 0xc0, !PT ;  /* 0x7ff0000005047812 */ /* 0x000fe400078ec0ff */
[----:B------:R-:W-:Y:S01]  /*75d0*/  FSEL R5, R80, R6, !P1 ;  /* 0x0000000650057208 */ /* 0x000fe20004800000 */
[----:B------:R-:W-:Y:S01]  /*75e0*/  DMUL R78, R76, 90 ;  /* 0x405680004c4e7828 */ /* 0x000fe20000000000 */
[----:B------:R-:W-:Y:S02]  /*75f0*/  FSEL R81, R81, R7, !P1 ;  /* 0x0000000751517208 */ /* 0x000fe40004800000 */
[----:B------:R-:W-:Y:S02]  /*7600*/  ISETP.NE.AND P1, PT, R4, 0x7ff00000, PT ;  /* 0x7ff000000400780c */ /* 0x000fe40003f25270 */
[----:B------:R-:W-:Y:S02]  /*7610*/  FSEL R4, R5, RZ, P0 ;  /* 0x000000ff05047208 */ /* 0x000fe40000000000 */
[----:B------:R-:W-:Y:S01]  /*7620*/  FSEL R5, R29, R81, !P0 ;  /* 0x000000511d057208 */ /* 0x000fe20004000000 */
[----:B------:R-:W-:-:S08]  /*7630*/  DMUL R6, R78, R16 ;  /* 0x000000104e067228 */ /* 0x000fd00000000000 */
        /* <DEDUP_REMOVED lines=9> */
.L_x_88:
[----:B------:R-:W-:Y:S05]  /*76d0*/  BSYNC.RECONVERGENT B0 ;  /* 0x0000000000007941 */ /* 0x000fea0003800200 */
.L_x_87:
[----:B------:R-:W-:Y:S01]  /*76e0*/  UMOV UR8, 0x51eb851f ;  /* 0x51eb851f00087882 */ /* 0x000fe20000000000 */
[----:B------:R-:W-:Y:S01]  /*76f0*/  UMOV UR9, 0x40239eb8 ;  /* 0x40239eb800097882 */ /* 0x000fe20000000000 */
[----:B------:R-:W-:Y:S01]  /*7700*/  DMUL R6, R46, R6 ;  /* 0x000000062e067228 */ /* 0x000fe20000000000 */
[----:B------:R-:W-:Y:S01]  /*7710*/  UMOV UR14, 0xcccccccd ;  /* 0xcccccccd000e7882 */ /* 0x000fe20000000000 */
[----:B------:R-:W-:Y:S01]  /*7720*/  DMUL R80, R76, UR8 ;  /* 0x000000084c507c28 */ /* 0x000fe20008000000 */
[----:B------:R-:W-:Y:S01]  /*7730*/  UMOV UR15, 0x402ccccc ;  /* 0x402ccccc000f7882 */ /* 0x000fe20000000000 */
[----:B------:R-:W-:Y:S01]  /*7740*/  DSETP.NEU.AND P0, PT, R28, 1, PT ;  /* 0x3ff000001c00742a */ /* 0x000fe20003f0d000 */
[----:B------:R-:W-:Y:S01]  /*7750*/  BSSY.RECONVERGENT B1, `(.L_x_89) ;  /* 0x00000a7000017945 */ /* 0x000fe20003800200 */
[----:B------:R-:W-:Y:S02]  /*7760*/  DMUL R100, R66, 90 ;  /* 0x4056800042647828 */ /* 0x000fe40000000000 */
[----:B------:R-:W-:-:S02]  /*7770*/  DMUL R6, R6, R10 ;  /* 0x0000000a06067228 */ /* 0x000fc40000000000 */
[----:B------:R-:W-:Y:S01]  /*7780*/  DMUL R82, R80, 90 ;  /* 0x4056800050527828 */ /* 0x000fe20000000000 */
[----:B------:R-:W-:Y:S01]  /*7790*/  FSEL R4, R4, RZ, P0 ;  /* 0x000000ff04047208 */ /* 0x000fe20000000000 */
[----:B------:R-:W-:Y:S01]  /*77a0*/  DMUL R114, R52, 324 ;  /* 0x4074400034727828 */ /* 0x000fe20000000000 */
[----:B------:R-:W-:Y:S01]  /*77b0*/  FSEL R5, R5, 1.875, P0 ;  /* 0x3ff0000005057808 */ /* 0x000fe20000000000 */
[----:B------:R-:W-:Y:S02]  /*77c0*/  DMUL R94, R36, R94 ;  /* 0x0000005e245e7228 */ /* 0x000fe40000000000 */
[----:B------:R-:W-:Y:S02]  /*77d0*/  DMUL R104, R104, 90 ;  /* 0x4056800068687828 */ /* 0x000fe40000000000 */
[----:B------:R-:W-:Y:S02]  /*77e0*/  DMUL R88, R46, R82 ;  /* 0x000000522e587228 */ /* 0x000fe40000000000 */
[----:B------:R-:W-:-:S02]  /*77f0*/  DMUL R84, R6, R4 ;  /* 0x0000000406547228 */ /* 0x000fc40000000000 */
[----:B------:R-:W-:Y:S02]  /*7800*/  DMUL R82, R66, 24 ;  /* 0x4038000042527828 */ /* 0x000fe40000000000 */
[----:B------:R-:W-:Y:S02]  /*7810*/  DMUL R94, R64, R94 ;  /* 0x0000005e405e7228 */ /* 0x000fe40000000000 */
[----:B------:R-:W-:Y:S02]  /*7820*/  DMUL R92, R28, R88 ;  /* 0x000000581c5c7228 */ /* 0x000fe40000000000 */
[----:B------:R-:W-:Y:S02]  /*7830*/  DMUL R88, R26, R84 ;  /* 0x000000541a587228 */ /* 0x000fe40000000000 */
[----:B------:R-:W-:Y:S02]  /*7840*/  DMUL R98, R82, 90 ;  /* 0x4056800052627828 */ /* 0x000fe40000000000 */
[----:B------:R-:W-:-:S02]  /*7850*/  DADD R84, R66, R66 ;  /* 0x0000000042547229 */ /* 0x000fc40000000042 */
[----:B------:R-:W-:Y:S02]  /*7860*/  DMUL R96, R30, R92 ;  /* 0x0000005c1e607228 */ /* 0x000fe40000000000 */
[----:B------:R-:W-:Y:S02]  /*7870*/  DFMA R92, R24, R88, R86 ;  /* 0x00000058185c722b */ /* 0x000fe40000000056 */
[----:B------:R-:W-:Y:S02]  /*7880*/  DMUL R98, R52, R98 ;  /* 0x0000006234627228 */ /* 0x000fe40000000000 */
[----:B------:R-:W-:Y:S02]  /*7890*/  DMUL R88, R84, 90 ;  /* 0x4056800054587828 */ /* 0x000fe40000000000 */
[----:B------:R-:W-:Y:S02]  /*78a0*/  DMUL R86, R66, 4 ;  /* 0x4010000042567828 */ /* 0x000fe40000000000 */
[----:B------:R-:W-:-:S02]  /*78b0*/  DMUL R96, R32, R96 ;  /* 0x0000006020607228 */ /* 0x000fc40000000000 */
[----:B------:R-:W-:Y:S02]  /*78c0*/  DMUL R98, R98, R14 ;  /* 0x0000000e62627228 */ /* 0x000fe40000000000 */
[----:B------:R-:W-:Y:S02]  /*78d0*/  DMUL R106, R52, R88 ;  /* 0x00000058346a7228 */ /* 0x000fe40000000000 */
[----:B------:R-:W-:Y:S02]  /*78e0*/  DMUL R108, R64, R86 ;  /* 0x00000056406c7228 */ /* 0x000fe40000000000 */
[----:B------:R-:W-:Y:S02]  /*78f0*/  DFMA R92, R22, R96, R92 ;  /* 0x00000060165c722b */ /* 0x000fe4000000005c */
[----:B------:R-:W-:Y:S02]  /*7900*/  DMUL R96, R36, R90 ;  /* 0x0000005a24607228 */ /* 0x000fe40000000000 */
[----:B------:R-:W-:-:S02]  /*7910*/  DMUL R90, R76, 4 ;  /* 0x401000004c5a7828 */ /* 0x000fc40000000000 */
[----:B------:R-:W-:Y:S02]  /*7920*/  DMUL R98, R98, R10 ;  /* 0x0000000a62627228 */ /* 0x000fe40000000000 */
[----:B------:R-:W-:Y:S02]  /*7930*/  DMUL R106, R106, R14 ;  /* 0x0000000e6a6a7228 */ /* 0x000fe40000000000 */
[----:B------:R-:W-:Y:S02]  /*7940*/  DMUL R110, R34, R108 ;  /* 0x0000006c226e7228 */ /* 0x000fe40000000000 */
[----:B------:R-:W-:Y:S01]  /*7950*/  DMUL R108, R52, UR14 ;  /* 0x0000000e346c7c28 */ /* 0x000fe20008000000 */
[----:B------:R-:W-:Y:S01]  /*7960*/  UMOV UR15, 0x400ccccc ;  /* 0x400ccccc000f7882 */ /* 0x000fe20000000000 */
[----:B------:R-:W-:Y:S02]  /*7970*/  DMUL R112, R90, R44 ;  /* 0x0000002c5a707228 */ /* 0x000fe40000000000 */
[----:B------:R-:W-:-:S02]  /*7980*/  DMUL R96, R32, R96 ;  /* 0x0000006020607228 */ /* 0x000fc40000000000 */
[----:B------:R-:W-:Y:S02]  /*7990*/  DMUL R98, R54, R98 ;  /* 0x0000006236627228 */ /* 0x000fe40000000000 */
[----:B------:R-:W-:Y:S02]  /*79a0*/  DMUL R106, R106, R10 ;  /* 0x0000000a6a6a7228 */ /* 0x000fe40000000000 */
[C---:B------:R-:W-:Y:S02]  /*79b0*/  DFMA R108, R30.reuse, R108, R110 ;  /* 0x0000006c1e6c722b */ /* 0x040fe4000000006e */
[----:B------:R-:W-:Y:S02]  /*79c0*/  DMUL R110, R30, R100 ;  /* 0x000000641e6e7228 */ /* 0x000fe40000000000 */
[----:B------:R-:W-:Y:S02]  /*79d0*/  DMUL R112, R54, R112 ;  /* 0x0000007036707228 */ /* 0x000fe40000000000 */
[----:B------:R-:W-:-:S02]  /*79e0*/  DFMA R92, -R102, R96, R92 ;  /* 0x00000060665c722b */ /* 0x000fc4000000015c */
[----:B------:R-:W-:Y:S02]  /*79f0*/  DMUL R98, R34, R98 ;  /* 0x0000006222627228 */ /* 0x000fe40000000000 */
[----:B------:R-:W-:Y:S02]  /*7a00*/  DMUL R96, R26, R106 ;  /* 0x0000006a1a607228 */ /* 0x000fe40000000000 */
[----:B------:R-:W-:Y:S02]  /*7a10*/  DFMA R108, -R32, R112, R108 ;  /* 0x00000070206c722b */ /* 0x000fe4000000016c */
[----:B------:R-:W-:Y:S02]  /*7a20*/  DMUL R110, R58, R110 ;  /* 0x0000006e3a6e7228 */ /* 0x000fe40000000000 */
[----:B------:R-:W-:Y:S02]  /*7a30*/  DMUL R112, R52, UR14 ;  /* 0x0000000e34707c28 */ /* 0x000fe40008000000 */
[----:B------:R-:W-:-:S02]  /*7a40*/  DFMA R98, R22, R98, R92 ;  /* 0x000000621662722b */ /* 0x000fc4000000005c */
[----:B------:R-:W-:Y:S02]  /*7a50*/  DMUL R96, R58, R96 ;  /* 0x000000603a607228 */ /* 0x000fe40000000000 */
[----:B------:R-:W-:Y:S02]  /*7a60*/  DMUL R92, R60, 90 ;  /* 0x405680003c5c7828 */ /* 0x000fe40000000000 */
[----:B------:R-:W-:Y:S02]  /*7a70*/  DFMA R108, R24, R110, R108 ;  /* 0x0000006e186c722b */ /* 0x000fe4000000006c */
[----:B------:R-:W-:Y:S02]  /*7a80*/  DMUL R110, R36, R112 ;  /* 0x00000070246e7228 */ /* 0x000fe40000000000 */
[----:B------:R-:W-:Y:S02]  /*7a90*/  DFMA R96, R102, R96, R98 ;  /* 0x000000606660722b */ /* 0x000fe40000000062 */
[----:B------:R-:W-:-:S02]  /*7aa0*/  DMUL R98, R52, R92 ;  /* 0x0000005c34627228 */ /* 0x000fc40000000000 */
[----:B------:R-:W-:Y:S02]  /*7ab0*/  DMUL R112, R34, R112 ;  /* 0x0000007022707228 */ /* 0x000fe40000000000 */
[----:B------:R-:W-:Y:S02]  /*7ac0*/  DFMA R108, R24, R110, R108 ;  /* 0x0000006e186c722b */ /* 0x000fe4000000006c */
[----:B------:R-:W-:Y:S02]  /*7ad0*/  DMUL R110, R36, R114 ;  /* 0x00000072246e7228 */ /* 0x000fe40000000000 */
[----:B------:R-:W-:Y:S02]  /*7ae0*/  DMUL R98, R40, R98 ;  /* 0x0000006228627228 */ /* 0x000fe40000000000 */
[----:B------:R-:W-:Y:S02]  /*7af0*/  DMUL R114, R34, R114 ;  /* 0x0000007222727228 */ /* 0x000fe40000000000 */
[----:B------:R-:W-:-:S02]  /*7b00*/  DMUL R100, R36, R100 ;  /* 0x0000006424647228 */ /* 0x000fc40000000000 */
[----:B------:R-:W-:Y:S02]  /*7b10*/  DFMA R110, R24, R110, R108 ;  /* 0x0000006e186e722b */ /* 0x000fe4000000006c */
[----:B------:R-:W-:Y:S02]  /*7b20*/  DMUL R108, R36, R98 ;  /* 0x00000062246c7228 */ /* 0x000fe40000000000 */
[----:B------:R-:W-:Y:S02]  /*7b30*/  DMUL R98, R34, R94 ;  /* 0x0000005e22627228 */ /* 0x000fe40000000000 */
[----:B------:R-:W-:Y:S02]  /*7b40*/  DMUL R94, R86, 90 ;  /* 0x40568000565e7828 */ /* 0x000fe40000000000 */
[----:B------:R-:W-:Y:S02]  /*7b50*/  DFMA R112, R24, R112, R110 ;  /* 0x000000701870722b */ /* 0x000fe4000000006e */
[----:B------:R-:W-:-:S02]  /*7b60*/  DMUL R108, R64, R108 ;  /* 0x0000006c406c7228 */ /* 0x000fc40000000000 */
[----:B------:R-:W-:Y:S02]  /*7b70*/  DFMA R98, R22, R98, R96 ;  /* 0x000000621662722b */ /* 0x000fe40000000060 */
[----:B------:R-:W-:Y:S02]  /*7b80*/  DMUL R110, R94, R16 ;  /* 0x000000105e6e7228 */ /* 0x000fe40000000000 */
[----:B------:R-:W-:Y:S01]  /*7b90*/  DMUL R96, R66, UR8 ;  /* 0x0000000842607c28 */ /* 0x000fe20008000000 */
[----:B------:R-:W-:Y:S01]  /*7ba0*/  UMOV UR8, 0x33333333 ;  /* 0x3333333300087882 */ /* 0x000fe20000000000 */
[----:B------:R-:W-:Y:S01]  /*7bb0*/  DMUL R108, R34, R108 ;  /* 0x0000006c226c7228 */ /* 0x000fe20000000000 */
[----:B------:R-:W-:Y:S01]  /*7bc0*/  UMOV UR9, 0x40173333 ;  /* 0x4017333300097882 */ /* 0x000fe20000000000 */
[----:B------:R-:W-:Y:S02]  /*7bd0*/  DFMA R116, R24, R114, R112 ;  /* 0x000000721874722b */ /* 0x000fe40000000070 */
[----:B------:R-:W-:-:S02]  /*7be0*/  DMUL R110, R46, R110 ;  /* 0x0000006e2e6e7228 */ /* 0x000fc40000000000 */
[----:B------:R-:W-:Y:S02]  /*7bf0*/  DMUL R112, R96, 90 ;  /* 0x4056800060707828 */ /* 0x000fe40000000000 */
[----:B------:R-:W-:Y:S02]  /*7c00*/  DFMA R108, R22, R108, R98 ;  /* 0x0000006c166c722b */ /* 0x000fe40000000062 */
[----:B------:R-:W-:Y:S02]  /*7c10*/  DMUL R98, R78, R44 ;  /* 0x0000002c4e627228 */ /* 0x000fe40000000000 */
[----:B------:R-:W-:Y:S02]  /*7c20*/  DMUL R110, R110, R14 ;  /* 0x0000000e6e6e7228 */ /* 0x000fe40000000000 */
[----:B------:R-:W-:Y:S02]  /*7c30*/  DMUL R114, R52, R112 ;  /* 0x0000007034727228 */ /* 0x000fe40000000000 */
[----:B------:R-:W-:-:S02]  /*7c40*/  DMUL R100, R30, R100 ;  /* 0x000000641e647228 */ /* 0x000fc40000000000 */
[----:B------:R-:W-:Y:S02]  /*7c50*/  DMUL R118, R26, R98 ;  /* 0x000000621a767228 */ /* 0x000fe40000000000 */
[----:B------:R-:W-:Y:S02]  /*7c60*/  DMUL R112, R4, R110 ;  /* 0x0000006e04707228 */ /* 0x000fe40000000000 */
[C---:B------:R-:W-:Y:S02]  /*7c70*/  DMUL R114, R28.reuse, R114 ;  /* 0x000000721c727228 */ /* 0x040fe40000000000 */
[----:B------:R-:W-:Y:S02]  /*7c80*/  DMUL R6, R28, R6 ;  /* 0x000000061c067228 */ /* 0x000fe40000000000 */
[----:B------:R-:W-:Y:S02]  /*7c90*/  DMUL R118, R42, R118 ;  /* 0x000000762a767228 */ /* 0x000fe40000000000 */
[----:B------:R-:W-:-:S02]  /*7ca0*/  DMUL R112, R30, R112 ;  /* 0x000000701e707228 */ /* 0x000fc40000000000 */
[----:B------:R-:W-:Y:S02]  /*7cb0*/  DMUL R114, R54, R114 ;  /* 0x0000007236727228 */ /* 0x000fe40000000000 */
[----:B------:R-:W-:Y:S02]  /*7cc0*/  DMUL R6, R26, R6 ;  /* 0x000000061a067228 */ /* 0x000fe40000000000 */
[C---:B------:R-:W-:Y:S02]  /*7cd0*/  DFMA R116, -R24.reuse, R118, R116 ;  /* 0x000000761874722b */ /* 0x040fe40000000174 */
[----:B------:R-:W-:Y:S02]  /*7ce0*/  DFMA R108, R24, R112, R108 ;  /* 0x00000070186c722b */ /* 0x000fe4000000006c */
[----:B------:R-:W-:Y:S02]  /*7cf0*/  DMUL R112, R34, R100 ;  /* 0x0000006422707228 */ /* 0x000fe40000000000 */
[----:B------:R-:W-:-:S02]  /*7d00*/  DADD R100, R60, R60 ;  /* 0x000000003c647229 */ /* 0x000fc4000000003c */
[C---:B------:R-:W-:Y:S02]  /*7d10*/  DMUL R114, R34.reuse, R114 ;  /* 0x0000007222727228 */ /* 0x040fe40000000000 */
[----:B------:R-:W-:Y:S02]  /*7d20*/  DMUL R6, R34, R6 ;  /* 0x0000000622067228 */ /* 0x000fe40000000000 */
[----:B------:R-:W-:Y:S02]  /*7d30*/  DFMA R116, R24, R112, R116 ;  /* 0x000000701874722b */ /* 0x000fe40000000074 */
[----:B------:R-:W-:Y:S02]  /*7d40*/  DMUL R112, R100, 90 ;  /* 0x4056800064707828 */ /* 0x000fe40000000000 */
[----:B------:R-:W-:Y:S02]  /*7d50*/  DFMA R108, -R22, R114, R108 ;  /* 0x00000072166c722b */ /* 0x000fe4000000016c */
[----:B------:R-:W-:-:S02]  /*7d60*/  DMUL R110, R28, R110 ;  /* 0x0000006e1c6e7228 */ /* 0x000fc40000000000 */
[-C--:B------:R-:W-:Y:S02]  /*7d70*/  DMUL R114, R88, R16.reuse ;  /* 0x0000001058727228 */ /* 0x080fe40000000000 */
[----:B------:R-:W-:Y:S02]  /*7d80*/  DMUL R112, R112, R16 ;  /* 0x0000001070707228 */ /* 0x000fe40000000000 */
[----:B------:R-:W-:Y:S02]  /*7d90*/  DFMA R6, R24, R6, R108 ;  /* 0x000000061806722b */ /* 0x000fe4000000006c */
[----:B------:R-:W-:Y:S02]  /*7da0*/  DMUL R108, R36, R98 ;  /* 0x00000062246c7228 */ /* 0x000fe40000000000 */
[----:B------:R-:W-:Y:S02]  /*7db0*/  DMUL R110, R30, R110 ;  /* 0x0000006e1e6e7228 */ /* 0x000fe40000000000 */
[----:B------:R-:W-:-:S02]  /*7dc0*/  DMUL R112, R52, R112 ;  /* 0x0000007034707228 */ /* 0x000fc40000000000 */
[----:B------:R-:W-:Y:S02]  /*7dd0*/  DMUL R114, R52, R114 ;  /* 0x0000007234727228 */ /* 0x000fe40000000000 */
[----:B------:R-:W-:Y:S02]  /*7de0*/  DMUL R108, R26, R108 ;  /* 0x0000006c1a6c7228 */ /* 0x000fe40000000000 */
[----:B------:R-:W-:Y:S02]  /*7df0*/  DMUL R110, R34, R110 ;  /* 0x0000006e226e7228 */ /* 0x000fe40000000000 */
[----:B------:R-:W-:Y:S02]  /*7e00*/  DMUL R112, R112, R14 ;  /* 0x0000000e70707228 */ /* 0x000fe40000000000 */
[----:B------:R-:W-:Y:S02]  /*7e10*/  DMUL R114, R114, R10 ;  /* 0x0000000a72727228 */ /* 0x000fe40000000000 */
[----:B------:R-:W-:-:S02]  /*7e20*/  DMUL R108, R32, R108 ;  /* 0x0000006c206c7228 */ /* 0x000fc40000000000 */
[----:B------:R-:W-:Y:S02]  /*7e30*/  DFMA R110, R24, R110, R6 ;  /* 0x0000006e186e722b */ /* 0x000fe40000000006 */
[-C--:B------:R-:W-:Y:S02]  /*7e40*/  DMUL R6, R28, R112.reuse ;  /* 0x000000701c067228 */ /* 0x080fe40000000000 */
[----:B------:R-:W-:Y:S02]  /*7e50*/  DMUL R112, R4, R112 ;  /* 0x0000007004707228 */ /* 0x000fe40000000000 */
[----:B------:R-:W-:Y:S02]  /*7e60*/  DFMA R116, -R24, R108, R116 ;  /* 0x0000006c1874722b */ /* 0x000fe40000000174 */
[----:B------:R-:W-:Y:S02]  /*7e70*/  DMUL R4, R4, R114 ;  /* 0x0000007204047228 */ /* 0x000fe40000000000 */
[----:B------:R-:W-:-:S02]  /*7e80*/  DMUL R108, R54, R6 ;  /* 0x00000006366c7228 */ /* 0x000fc40000000000 */
[----:B------:R-:W-:Y:S02]  /*7e90*/  DMUL R112, R54, R112 ;  /* 0x0000007036707228 */ /* 0x000fe40000000000 */
[----:B------:R-:W-:Y:S01]  /*7ea0*/  DMUL R6, R52, R116 ;  /* 0x0000007434067228 */ /* 0x000fe20000000000 */
[----:B------:R-:W-:Y:S01]  /*7eb0*/  IMAD.MOV.U32 R116, RZ, RZ, 0x1 ;  /* 0x00000001ff747424 */ /* 0x000fe200078e00ff */
[----:B------:R-:W-:Y:S02]  /*7ec0*/  DMUL R106, R36, R106 ;  /* 0x0000006a246a7228 */ /* 0x000fe40000000000 */
[----:B------:R-:W-:Y:S02]  /*7ed0*/  DMUL R108, R42, R108 ;  /* 0x0000006c2a6c7228 */ /* 0x000fe40000000000 */
[----:B------:R-:W0:Y:S01]  /*7ee0*/  MUFU.RCP64H R117, R7 ;  /* 0x0000000700757308 */ /* 0x000e220000001800 */
[----:B------:R-:W-:Y:S02]  /*7ef0*/  DMUL R112, R32, R112 ;  /* 0x0000007020707228 */ /* 0x000fe40000000000 */
[----:B------:R-:W-:-:S02]  /*7f00*/  DMUL R4, R30, R4 ;  /* 0x000000041e047228 */ /* 0x000fc40000000000 */
[----:B------:R-:W-:Y:S02]  /*7f10*/  DMUL R106, R26, R106 ;  /* 0x0000006a1a6a7228 */ /* 0x000fe40000000000 */
[----:B------:R-:W-:Y:S02]  /*7f20*/  DFMA R108, -R24, R108, R110 ;  /* 0x0000006c186c722b */ /* 0x000fe4000000016e */
[----:B------:R-:W-:Y:S02]  /*7f30*/  DMUL R110, R28, R114 ;  /* 0x000000721c6e7228 */ /* 0x000fe40000000000 */
[----:B------:R-:W-:Y:S02]  /*7f40*/  DMUL R4, R32, R4 ;  /* 0x0000000420047228 */ /* 0x000fe40000000000 */
[----:B------:R-:W-:Y:S02]  /*7f50*/  DMUL R106, R34, R106 ;  /* 0x0000006a226a7228 */ /* 0x000fe40000000000 */
[----:B------:R-:W-:-:S02]  /*7f60*/  DFMA R108, -R24, R112, R108 ;  /* 0x00000070186c722b */ /* 0x000fc4000000016c */
[----:B------:R-:W-:Y:S02]  /*7f70*/  DMUL R110, R30, R110 ;  /* 0x0000006e1e6e7228 */ /* 0x000fe40000000000 */
[----:B0-----:R-:W-:-:S06]  /*7f80*/  DFMA R112, -R6, R116, 1 ;  /* 0x3ff000000670742b */ /* 0x001fcc0000000174 */
[----:B------:R-:W-:Y:S02]  /*7f90*/  DMUL R110, R42, R110 ;  /* 0x0000006e2a6e7228 */ /* 0x000fe40000000000 */
[----:B------:R-:W-:-:S06]  /*7fa0*/  DFMA R112, R112, R112, R112 ;  /* 0x000000707070722b */ /* 0x000fcc0000000070 */
[----:B------:R-:W-:Y:S02]  /*7fb0*/  DFMA R108, -R24, R110, R108 ;  /* 0x0000006e186c722b */ /* 0x000fe4000000016c */
[----:B------:R-:W-:-:S06]  /*7fc0*/  DFMA R112, R116, R112, R116 ;  /* 0x000000707470722b */ /* 0x000fcc0000000074 */
[----:B------:R-:W-:Y:S02]  /*7fd0*/  DFMA R4, -R24, R4, R108 ;  /* 0x000000041804722b */ /* 0x000fe4000000016c */
[----:B------:R-:W-:-:S06]  /*7fe0*/  DFMA R110, -R6, R112, 1 ;  /* 0x3ff00000066e742b */ /* 0x000fcc0000000170 */
[----:B------:R-:W-:Y:S02]  /*7ff0*/  DFMA R116, R102, R106, R4 ;  /* 0x0000006a6674722b */ /* 0x000fe40000000004 */
[----:B------:R-:W-:Y:S02]  /*8000*/  DFMA R110, R112, R110, R112 ;  /* 0x0000006e706e722b */ /* 0x000fe40000000070 */
[----:B------:R-:W-:Y:S02]  /*8010*/  DFMA R4, R18, -0.5, R16 ;  /* 0xbfe000001204782b */ /* 0x000fe40000000010 */
[----:B------:R-:W-:-:S04]  /*8020*/  DFMA R102, R20, -0.5, R12 ;  /* 0xbfe000001466782b */ /* 0x000fc8000000000c */
[----:B------:R-:W-:Y:S01]  /*8030*/  DMUL R106, R116, R110 ;  /* 0x0000006e746a7228 */ /* 0x000fe20000000000 */
[----:B------:R-:W-:Y:S01]  /*8040*/  FSETP.GEU.AND P1, PT, |R117|, 6.5827683646048100446e-37, PT ;  /* 0x036000007500780b */ /* 0x000fe20003f2e200 */
[----:B------:R-:W-:-:S06]  /*8050*/  DMUL R4, R4, -349 ;  /* 0xc075d00004047828 */ /* 0x000fcc0000000000 */
[----:B------:R-:W-:Y:S02]  /*8060*/  DFMA R108, -R6, R106, R116 ;  /* 0x0000006a066c722b */ /* 0x000fe40000000174 */
[----:B------:R-:W-:Y:S02]  /*8070*/  DFMA R102, R102, -1066, R4 ;  /* 0xc090a8006666782b */ /* 0x000fe40000000004 */
[----:B------:R-:W-:-:S04]  /*8080*/  DADD R4, -R20, R12 ;  /* 0x0000000014047229 */ /* 0x000fc8000000010c */
[----:B------:R-:W-:Y:S01]  /*8090*/  DFMA R106, R110, R108, R106 ;  /* 0x0000006c6e6a722b */ /* 0x000fe2000000006a */
[----:B------:R-:W-:Y:S02]  /*80a0*/  IMAD.MOV.U32 R110, RZ, RZ, 0x0 ;  /* 0x00000000ff6e7424 */ /* 0x000fe400078e00ff */
[----:B------:R-:W-:Y:S01]  /*80b0*/  IMAD.MOV.U32 R111, RZ, RZ, 0x40568000 ;  /* 0x40568000ff6f7424 */ /* 0x000fe200078e00ff */
[----:B------:R-:W-:Y:S02]  /*80c0*/  DFMA R4, R4, -94, R102 ;  /* 0xc05780000404782b */ /* 0x000fe40000000066 */
[----:B------:R-:W-:-:S04]  /*80d0*/  DADD R102, -R18, R16 ;  /* 0x0000000012667229 */ /* 0x000fc80000000110 */
[----:B------:R-:W-:Y:S01]  /*80e0*/  FFMA R0, RZ, R7, R107 ;  /* 0x00000007ff007223 */ /* 0x000fe2000000006b */
[----:B------:R-:W-:-:S04]  /*80f0*/  DFMA R110, R24, R110, 4 ;  /* 0x40100000186e742b */ /* 0x000fc8000000006e */
[----:B------:R-:W-:Y:S01]  /*8100*/  FSETP.GT.AND P0, PT, |R0|, 1.469367938527859385e-39, PT ;  /* 0x001000000000780b */ /* 0x000fe20003f04200 */
[----:B------:R-:W-:Y:S01]  /*8110*/  DFMA R102, R102, -UR8, R4 ;  /* 0x8000000866667c2b */ /* 0x000fe20008000004 */
[----:B------:R-:W-:Y:S01]  /*8120*/  UMOV UR8, 0xcccccccd ;  /* 0xcccccccd00087882 */ /* 0x000fe20000000000 */
[----:B------:R-:W-:Y:S01]  /*8130*/  UMOV UR9, 0x3feccccc ;  /* 0x3feccccc00097882 */ /* 0x000fe20000000000 */
[----:B------:R-:W-:Y:S02]  /*8140*/  DMUL R126, R2, R110 ;  /* 0x0000006e027e7228 */ /* 0x000fe40000000000 */
[----:B------:R-:W-:-:S07]  /*8150*/  DMUL R124, R110, UR8 ;  /* 0x000000086e7c7c28 */ /* 0x000fce0008000000 */
[----:B------:R-:W-:Y:S05]  /*8160*/  @P0 BRA P1, `(.L_x_90) ;  /* 0x0000000000140947 */ /* 0x000fea0000800000 */
[----:B------:R-:W-:Y:S01]  /*8170*/  IMAD.MOV.U32 R113, RZ, RZ, R7 ;  /* 0x000000ffff717224 */ /* 0x000fe200078e0007 */
[----:B------:R-:W-:-:S07]  /*8180*/  MOV R0, 0x81a0 ;  /* 0x000081a000007802 */ /* 0x000fce0000000f00 */
[----:B------:R-:W-:Y:S05]  /*8190*/  CALL.REL.NOINC `($__internal_1_$__cuda_sm20_div_rn_f64_full) ;  /* 0x0000002400547944 */ /* 0x000fea0003c00000 */
[----:B------:R-:W-:Y:S02]  /*81a0*/  IMAD.MOV.U32 R106, RZ, RZ, R112 ;  /* 0x000000ffff6a7224 */ /* 0x000fe400078e0070 */
[----:B------:R-:W-:-:S07]  /*81b0*/  IMAD.MOV.U32 R107, RZ, RZ, R113 ;  /* 0x000000ffff6b7224 */ /* 0x000fce00078e0071 */
.L_x_90:
[----:B------:R-:W-:Y:S05]  /*81c0*/  BSYNC.RECONVERGENT B1 ;  /* 0x0000000000017941 */ /* 0x000fea0003800200 */
.L_x_89:
[----:B------:R-:W0:Y:S01]  /*81d0*/  MUFU.RCP64H R5, R125 ;  /* 0x0000007d00057308 */ /* 0x000e220000001800 */
[----:B------:R-:W-:Y:S01]  /*81e0*/  IMAD.MOV.U32 R4, RZ, RZ, 0x1 ;  /* 0x00000001ff047424 */ /* 0x000fe200078e00ff */
[----:B------:R-:W-:Y:S05]  /*81f0*/  BSSY.RECONVERGENT B1, `(.L_x_91) ;  /* 0x0000016000017945 */ /* 0x000fea0003800200 */
[----:B0-----:R-:W-:-:S08]  /*8200*/  DFMA R2, -R124, R4, 1 ;  /* 0x3ff000007c02742b */ /* 0x001fd00000000104 */
[----:B------:R-:W-:Y:S02]  /*8210*/  DFMA R6, R2, R2, R2 ;  /* 0x000000020206722b */ /* 0x000fe40000000002 */
[----:B------:R-:W-:-:S06]  /*8220*/  DMUL R2, R32, R104 ;  /* 0x0000006820027228 */ /* 0x000fcc0000000000 */
[----:B------:R-:W-:Y:S02]  /*8230*/  DFMA R6, R4, R6, R4 ;  /* 0x000000060406722b */ /* 0x000fe40000000004 */
[----:B------:R-:W-:-:S06]  /*8240*/  DMUL R2, R22, R2 ;  /* 0x0000000216027228 */ /* 0x000fcc0000000000 */
[----:B------:R-:W-:Y:S02]  /*8250*/  DFMA R4, -R124, R6, 1 ;  /* 0x3ff000007c04742b */ /* 0x000fe40000000106 */
[----:B------:R-:W-:-:S06]  /*8260*/  DMUL R116, R26, R2 ;  /* 0x000000021a747228 */ /* 0x000fcc0000000000 */
[----:B------:R-:W-:-:S04]  /*8270*/  DFMA R4, R6, R4, R6 ;  /* 0x000000040604722b */ /* 0x000fc80000000006 */
[----:B------:R-:W-:-:S04]  /*8280*/  FSETP.GEU.AND P1, PT, |R117|, 6.5827683646048100446e-37, PT ;  /* 0x036000007500780b */ /* 0x000fc80003f2e200 */
[----:B------:R-:W-:-:S08]  /*8290*/  DMUL R108, R116, R4 ;  /* 0x00000004746c7228 */ /* 0x000fd00000000000 */
[----:B------:R-:W-:-:S08]  /*82a0*/  DFMA R2, -R124, R108, R116 ;  /* 0x0000006c7c02722b */ /* 0x000fd00000000174 */
[----:B------:R-:W-:-:S10]  /*82b0*/  DFMA R108, R4, R2, R108 ;  /* 0x00000002046c722b */ /* 0x000fd4000000006c */
[----:B------:R-:W-:-:S05]  /*82c0*/  FFMA R0, RZ, R125, R109 ;  /* 0x0000007dff007223 */ /* 0x000fca000000006d */
[----:B------:R-:W-:-:S13]  /*82d0*/  FSETP.GT.AND P0, PT, |R0|, 1.469367938527859385e-39, PT ;  /* 0x001000000000780b */ /* 0x000fda0003f04200 */
[----:B------:R-:W-:Y:S05]  /*82e0*/  @P0 BRA P1, `(.L_x_92) ;  /* 0x0000000000180947 */ /* 0x000fea0000800000 */
[----:B------:R-:W-:Y:S01]  /*82f0*/  IMAD.MOV.U32 R6, RZ, RZ, R124 ;  /* 0x000000ffff067224 */ /* 0x000fe200078e007c */
[----:B------:R-:W-:Y:S01]  /*8300*/  MOV R0, 0x8330 ;  /* 0x0000833000007802 */ /* 0x000fe20000000f00 */
[----:B------:R-:W-:-:S07]  /*8310*/  IMAD.MOV.U32 R113, RZ, RZ, R125 ;  /* 0x000000ffff717224 */ /* 0x000fce00078e007d */
[----:B------:R-:W-:Y:S05]  /*8320*/  CALL.REL.NOINC `($__internal_1_$__cuda_sm20_div_rn_f64_full) ;  /* 0x0000002000f07944 */ /* 0x000fea0003c00000 */
[----:B------:R-:W-:Y:S02]  /*8330*/  IMAD.MOV.U32 R108, RZ, RZ, R112 ;  /* 0x000000ffff6c7224 */ /* 0x000fe400078e0070 */
[----:B------:R-:W-:-:S07]  /*8340*/  IMAD.MOV.U32 R109, RZ, RZ, R113 ;  /* 0x000000ffff6d7224 */ /* 0x000fce00078e0071 */
.L_x_92:
[----:B------:R-:W-:Y:S05]  /*8350*/  BSYNC.RECONVERGENT B1 ;  /* 0x0000000000017941 */ /* 0x000fea0003800200 */
.L_x_91:
[----:B------:R-:W0:Y:S01]  /*8360*/  MUFU.RCP64H R3, R111 ;  /* 0x0000006f00037308 */ /* 0x000e220000001800 */
[----:B------:R-:W-:Y:S01]  /*8370*/  IMAD.MOV.U32 R2, RZ, RZ, 0x1 ;  /* 0x00000001ff027424 */ /* 0x000fe200078e00ff */
[----:B------:R-:W-:Y:S01]  /*8380*/  FSETP.GEU.AND P1, PT, |R127|, 6.5827683646048100446e-37, PT ;  /* 0x036000007f00780b */ /* 0x000fe20003f2e200 */
[----:B------:R-:W-:Y:S04]  /*8390*/  BSSY.RECONVERGENT B1, `(.L_x_93) ;  /* 0x0000012000017945 */ /* 0x000fe80003800200 */
[----:B0-----:R-:W-:-:S08]  /*83a0*/  DFMA R4, -R110, R2, 1 ;  /* 0x3ff000006e04742b */ /* 0x001fd00000000102 */
[----:B------:R-:W-:-:S08]  /*83b0*/  DFMA R4, R4, R4, R4 ;  /* 0x000000040404722b */ /* 0x000fd00000000004 */
[----:B------:R-:W-:-:S08]  /*83c0*/  DFMA R4, R2, R4, R2 ;  /* 0x000000040204722b */ /* 0x000fd00000000002 */
[----:B------:R-:W-:-:S08]  /*83d0*/  DFMA R2, -R110, R4, 1 ;  /* 0x3ff000006e02742b */ /* 0x000fd00000000104 */
[----:B------:R-:W-:-:S08]  /*83e0*/  DFMA R2, R4, R2, R4 ;  /* 0x000000020402722b */ /* 0x000fd00000000004 */
        /* <DEDUP_REMOVED lines=8> */
[----:B------:R-:W-:Y:S02]  /*8470*/  IMAD.MOV.U32 R117, RZ, RZ, R127 ;  /* 0x000000ffff757224 */ /* 0x000fe400078e007f */
[----:B------:R-:W-:Y:S02]  /*8480*/  IMAD.MOV.U32 R6, RZ, RZ, R110 ;  /* 0x000000ffff067224 */ /* 0x000fe400078e006e */
[----:B------:R-:W-:-:S07]  /*8490*/  IMAD.MOV.U32 R113, RZ, RZ, R111 ;  /* 0x000000ffff717224 */ /* 0x000fce00078e006f */
[----:B------:R-:W-:Y:S05]  /*84a0*/  CALL.REL.NOINC `($__internal_1_$__cuda_sm20_div_rn_f64_full) ;  /* 0x0000002000907944 */ /* 0x000fea0003c00000 */
.L_x_94:
[----:B------:R-:W-:Y:S05]  /*84b0*/  BSYNC.RECONVERGENT B1 ;  /* 0x0000000000017941 */ /* 0x000fea0003800200 */
.L_x_93:
[----:B------:R-:W0:Y:S01]  /*84c0*/  MUFU.RCP64H R3, 0.47499990463256835938 ;  /* 0x3fde666600037908 */ /* 0x000e220000001800 */
[----:B------:R-:W-:Y:S01]  /*84d0*/  IMAD.MOV.U32 R6, RZ, RZ, 0x66666666 ;  /* 0x66666666ff067424 */ /* 0x000fe200078e00ff */
[----:B------:R-:W-:Y:S01]  /*84e0*/  DFMA R116, R20, -250, -R102 ;  /* 0xc06f40001474782b */ /* 0x000fe20000000866 */
[----:B------:R-:W-:Y:S01]  /*84f0*/  IMAD.MOV.U32 R7, RZ, RZ, 0x3fde6666 ;  /* 0x3fde6666ff077424 */ /* 0x000fe200078e00ff */
[----:B------:R-:W-:Y:S01]  /*8500*/  DADD R108, R112, -R108 ;  /* 0x00000000706c7229 */ /* 0x000fe2000000086c */
[----:B------:R-:W-:Y:S01]  /*8510*/  IMAD.MOV.U32 R2, RZ, RZ, 0x1 ;  /* 0x00000001ff027424 */ /* 0x000fe200078e00ff */
[----:B------:R-:W-:Y:S06]  /*8520*/  BSSY.RECONVERGENT B1, `(.L_x_95) ;  /* 0x0000014000017945 */ /* 0x000fec0003800200 */
[----:B------:R-:W-:Y:S01]  /*8530*/  FSETP.GEU.AND P1, PT, |R117|, 6.5827683646048100446e-37, PT ;  /* 0x036000007500780b */ /* 0x000fe20003f2e200 */
[----:B------:R-:W-:-:S02]  /*8540*/  DADD R106, R108, R106 ;  /* 0x000000006c6a7229 */ /* 0x000fc4000000006a */
[----:B0-----:R-:W-:-:S08]  /*8550*/  DFMA R4, R2, -R6, 1 ;  /* 0x3ff000000204742b */ /* 0x001fd00000000806 */
[----:B------:R-:W-:-:S08]  /*8560*/  DFMA R4, R4, R4, R4 ;  /* 0x000000040404722b */ /* 0x000fd00000000004 */
[----:B------:R-:W-:-:S08]  /*8570*/  DFMA R4, R2, R4, R2 ;  /* 0x000000040204722b */ /* 0x000fd00000000002 */
[----:B------:R-:W-:-:S08]  /*8580*/  DFMA R2, R4, -R6, 1 ;  /* 0x3ff000000402742b */ /* 0x000fd00000000806 */
[----:B------:R-:W-:-:S08]  /*8590*/  DFMA R2, R4, R2, R4 ;  /* 0x000000020402722b */ /* 0x000fd00000000004 */
[----:B------:R-:W-:-:S08]  /*85a0*/  DMUL R4, R116, R2 ;  /* 0x0000000274047228 */ /* 0x000fd00000000000 */
[----:B------:R-:W-:-:S08]  /*85b0*/  DFMA R6, R4, -R6, R116 ;  /* 0x800000060406722b */ /* 0x000fd00000000074 */
[----:B------:R-:W-:-:S10]  /*85c0*/  DFMA R2, R2, R6, R4 ;  /* 0x000000060202722b */ /* 0x000fd40000000004 */
[----:B------:R-:W-:-:S05]  /*85d0*/  FFMA R0, RZ, 1.7374999523162841797, R3 ;  /* 0x3fde6666ff007823 */ /* 0x000fca0000000003 */
[----:B------:R-:W-:-:S13]  /*85e0*/  FSETP.GT.AND P0, PT, |R0|, 1.469367938527859385e-39, PT ;  /* 0x001000000000780b */ /* 0x000fda0003f04200 */
[----:B------:R-:W-:Y:S05]  /*85f0*/  @P0 BRA P1, `(.L_x_96) ;  /* 0x0000000000180947 */ /* 0x000fea0000800000 */
[----:B------:R-:W-:Y:S01]  /*8600*/  IMAD.MOV.U32 R6, RZ, RZ, 0x66666666 ;  /* 0x66666666ff067424 */ /* 0x000fe200078e00ff */
[----:B------:R-:W-:Y:S01]  /*8610*/  MOV R0, 0x8640 ;  /* 0x0000864000007802 */ /* 0x000fe20000000f00 */
[----:B------:R-:W-:-:S07]  /*8620*/  IMAD.MOV.U32 R113, RZ, RZ, 0x3fde6666 ;  /* 0x3fde6666ff717424 */ /* 0x000fce00078e00ff */
[----:B------:R-:W-:Y:S05]  /*8630*/  CALL.REL.NOINC `($__internal_1_$__cuda_sm20_div_rn_f64_full) ;  /* 0x00000020002c7944 */ /* 0x000fea0003c00000 */
[----:B------:R-:W-:Y:S02]  /*8640*/  IMAD.MOV.U32 R2, RZ, RZ, R112 ;  /* 0x000000ffff027224 */ /* 0x000fe400078e0070 */
[----:B------:R-:W-:-:S07]  /*8650*/  IMAD.MOV.U32 R3, RZ, RZ, R113 ;  /* 0x000000ffff037224 */ /* 0x000fce00078e0071 */
.L_x_96:
[----:B------:R-:W-:Y:S05]  /*8660*/  BSYNC.RECONVERGENT B1 ;  /* 0x0000000000017941 */ /* 0x000fea0003800200 */
.L_x_95:
[----:B------:R-:W-:Y:S01]  /*8670*/  DMUL R108, R50, 90 ;  /* 0x40568000326c7828 */ /* 0x000fe20000000000 */
[----:B------:R-:W-:Y:S01]  /*8680*/  IMAD.MOV.U32 R4, RZ, RZ, 0x1 ;  /* 0x00000001ff047424 */ /* 0x000fe200078e00ff */
[----:B------:R-:W-:Y:S06]  /*8690*/  BSSY.RECONVERGENT B1, `(.L_x_97) ;  /* 0x0000017000017945 */ /* 0x000fec0003800200 */
[----:B------:R-:W-:-:S06]  /*86a0*/  DMUL R112, R110, R108 ;  /* 0x0000006c6e707228 */ /* 0x000fcc0000000000 */
[----:B------:R-:W0:Y:S02]  /*86b0*/  MUFU.RCP64H R5, R113 ;  /* 0x0000007100057308 */ /* 0x000e240000001800 */
[----:B0-----:R-:W-:-:S08]  /*86c0*/  DFMA R6, -R112, R4, 1 ;  /* 0x3ff000007006742b */ /* 0x001fd00000000104 */
[----:B------:R-:W-:-:S08]  /*86d0*/  DFMA R6, R6, R6, R6 ;  /* 0x000000060606722b */ /* 0x000fd00000000006 */
[----:B------:R-:W-:Y:S02]  /*86e0*/  DFMA R6, R4, R6, R4 ;  /* 0x000000060406722b */ /* 0x000fe40000000004 */
[----:B------:R-:W-:-:S06]  /*86f0*/  DMUL R4, R104, 94 ;  /* 0x4057800068047828 */ /* 0x000fcc0000000000 */
[----:B------:R-:W-:Y:S02]  /*8700*/  DFMA R110, -R112, R6, 1 ;  /* 0x3ff00000706e742b */ /* 0x000fe40000000106 */
[----:B------:R-:W-:-:S06]  /*8710*/  DMUL R4, R32, R4 ;  /* 0x0000000420047228 */ /* 0x000fcc0000000000 */
[----:B------:R-:W-:Y:S02]  /*8720*/  DFMA R110, R6, R110, R6 ;  /* 0x0000006e066e722b */ /* 0x000fe40000000006 */
[----:B------:R-:W-:-:S08]  /*8730*/  DMUL R116, R22, R4 ;  /* 0x0000000416747228 */ /* 0x000fd00000000000 */
[----:B------:R-:W-:Y:S02]  /*8740*/  DMUL R4, R116, R110 ;  /* 0x0000006e74047228 */ /* 0x000fe40000000000 */
[----:B------:R-:W-:-:S06]  /*8750*/  FSETP.GEU.AND P1, PT, |R117|, 6.5827683646048100446e-37, PT ;  /* 0x036000007500780b */ /* 0x000fcc0003f2e200 */
[----:B------:R-:W-:-:S08]  /*8760*/  DFMA R6, -R112, R4, R116 ;  /* 0x000000047006722b */ /* 0x000fd00000000174 */
[----:B------:R-:W-:-:S10]  /*8770*/  DFMA R110, R110, R6, R4 ;  /* 0x000000066e6e722b */ /* 0x000fd40000000004 */
[----:B------:R-:W-:-:S05]  /*8780*/  FFMA R0, RZ, R113, R111 ;  /* 0x00000071ff007223 */ /* 0x000fca000000006f */
[----:B------:R-:W-:-:S13]  /*8790*/  FSETP.GT.AND P0, PT, |R0|, 1.469367938527859385e-39, PT ;  /* 0x001000000000780b */ /* 0x000fda0003f04200 */
[----:B------:R-:W-:Y:S05]  /*87a0*/  @P0 BRA P1, `(.L_x_98) ;  /* 0x0000000000140947 */ /* 0x000fea0000800000 */
[----:B------:R-:W-:Y:S01]  /*87b0*/  IMAD.MOV.U32 R6, RZ, RZ, R112 ;  /* 0x000000ffff067224 */ /* 0x000fe200078e0070 */
[----:B------:R-:W-:-:S07]  /*87c0*/  MOV R0, 0x87e0 ;  /* 0x000087e000007802 */ /* 0x000fce0000000f00 */
[----:B------:R-:W-:Y:S05]  /*87d0*/  CALL.REL.NOINC `($__internal_1_$__cuda_sm20_div_rn_f64_full) ;  /* 0x0000001c00c47944 */ /* 0x000fea0003c00000 */
[----:B------:R-:W-:Y:S02]  /*87e0*/  IMAD.MOV.U32 R110, RZ, RZ, R112 ;  /* 0x000000ffff6e7224 */ /* 0x000fe400078e0070 */
[----:B------:R-:W-:-:S07]  /*87f0*/  IMAD.MOV.U32 R111, RZ, RZ, R113 ;  /* 0x000000ffff6f7224 */ /* 0x000fce00078e0071 */
.L_x_98:
[----:B------:R-:W-:Y:S05]  /*8800*/  BSYNC.RECONVERGENT B1 ;  /* 0x0000000000017941 */ /* 0x000fea0003800200 */
.L_x_97:
[----:B------:R-:W0:Y:S01]  /*8810*/  MUFU.RCP64H R5, R125 ;  /* 0x0000007d00057308 */ /* 0x000e220000001800 */
[----:B------:R-:W-:Y:S01]  /*8820*/  IMAD.MOV.U32 R4, RZ, RZ, 0x1 ;  /* 0x00000001ff047424 */ /* 0x000fe200078e00ff */
[----:B------:R-:W-:Y:S01]  /*8830*/  DMUL R116, R26, R126 ;  /* 0x0000007e1a747228 */ /* 0x000fe20000000000 */
[----:B------:R-:W-:Y:S09]  /*8840*/  BSSY.RECONVERGENT B1, `(.L_x_99) ;  /* 0x0000011000017945 */ /* 0x000ff20003800200 */
[----:B------:R-:W-:Y:S01]  /*8850*/  FSETP.GEU.AND P1, PT, |R117|, 6.5827683646048100446e-37, PT ;  /* 0x036000007500780b */ /* 0x000fe20003f2e200 */
        /* <DEDUP_REMOVED lines=15> */
.L_x_100:
[----:B------:R-:W-:Y:S05]  /*8950*/  BSYNC.RECONVERGENT B1 ;  /* 0x0000000000017941 */ /* 0x000fea0003800200 */
.L_x_99:
[----:B------:R-:W-:Y:S01]  /*8960*/  DADD R110, -R112, R110 ;  /* 0x00000000706e7229 */ /* 0x000fe2000000016e */
[----:B------:R-:W-:Y:S01]  /*8970*/  BSSY.RECONVERGENT B0, `(.L_x_101) ;  /* 0x0000006000007945 */ /* 0x000fe20003800200 */
[----:B------:R-:W-:Y:S01]  /*8980*/  IMAD.MOV.U32 R4, RZ, RZ, RZ ;  /* 0x000000ffff047224 */ /* 0x000fe200078e00ff */
[----:B------:R-:W-:Y:S01]  /*8990*/  MOV R0, 0x89d0 ;  /* 0x000089d000007802 */ /* 0x000fe20000000f00 */
[----:B------:R-:W-:Y:S01]  /*89a0*/  IMAD.MOV.U32 R5, RZ, RZ, 0x40568000 ;  /* 0x40568000ff057424 */ /* 0x000fe200078e00ff */
[----:B------:R-:W-:-:S06]  /*89b0*/  UMOV UR7, 0x40000000 ;  /* 0x4000000000077882 */ /* 0x000fcc0000000000 */
[----:B------:R-:W-:Y:S05]  /*89c0*/  CALL.REL.NOINC `($_Z8simulateP17curandStateXORWOWPdS1_S1_ii$__internal_accurate_pow) ;  /* 0x0000002000bc7944 */ /* 0x000fea0003c00000 */
[----:B------:R-:W-:Y:S05]  /*89d0*/  BSYNC.RECONVERGENT B0 ;  /* 0x0000000000007941 */ /* 0x000fea0003800200 */
.L_x_101:
[-C--:B------:R-:W-:Y:S01]  /*89e0*/  DMUL R56, R56, R6.reuse ;  /* 0x0000000638387228 */ /* 0x080fe20000000000 */
[----:B------:R-:W-:Y:S01]  /*89f0*/  UMOV UR6, 0xb020c49c ;  /* 0xb020c49c00067882 */ /* 0x000fe20000000000 */
[----:B------:R-:W-:Y:S01]  /*8a00*/  DMUL R112, R14, -710 ;  /* 0xc08630000e707828 */ /* 0x000fe20000000000 */
[----:B------:R-:W-:Y:S01]  /*8a10*/  UMOV UR7, 0x4041a872 ;  /* 0x4041a87200077882 */ /* 0x000fe20000000000 */
[----:B------:R-:W-:Y:S01]  /*8a20*/  DMUL R4, R48, -360 ;  /* 0xc076800030047828 */ /* 0x000fe20000000000 */
[----:B------:R-:W-:Y:S01]  /*8a30*/  UMOV UR8, 0xcccccccd ;  /* 0xcccccccd00087882 */ /* 0x000fe20000000000 */
[----:B------:R-:W-:Y:S01]  /*8a40*/  UMOV UR9, 0x401ccccc ;  /* 0x401ccccc00097882 */ /* 0x000fe20000000000 */
[----:B------:R-:W-:Y:S01]  /*8a50*/  DMUL R74, R74, R6 ;  /* 0x000000064a4a7228 */ /* 0x000fe20000000000 */
[----:B------:R-:W-:Y:S01]  /*8a60*/  BSSY.RECONVERGENT B1, `(.L_x_102) ;  /* 0x000011a000017945 */ /* 0x000fe20003800200 */
[----:B------:R-:W-:Y:S02]  /*8a70*/  DMUL R56, R40, R56 ;  /* 0x0000003828387228 */ /* 0x000fe40000000000 */
[----:B------:R-:W-:-:S02]  /*8a80*/  DFMA R114, R8, -2200, R112 ;  /* 0xc0a130000872782b */ /* 0x000fc40000000070 */
[----:B------:R-:W-:Y:S02]  /*8a90*/  DMUL R112, R48, 4 ;  /* 0x4010000030707828 */ /* 0x000fe40000000000 */
[----:B------:R-:W-:Y:S02]  /*8aa0*/  DMUL R74, R74, R14 ;  /* 0x0000000e4a4a7228 */ /* 0x000fe40000000000 */
[----:B------:R-:W-:Y:S02]  /*8ab0*/  DMUL R56, R70, R56 ;  /* 0x0000003846387228 */ /* 0x000fe40000000000 */
[----:B------:R-:W-:Y:S02]  /*8ac0*/  DMUL R70, R4, R114 ;  /* 0x0000007204467228 */ /* 0x000fe40000000000 */
[----:B------:R-:W-:Y:S02]  /*8ad0*/  DMUL R4, R60, R6 ;  /* 0x000000063c047228 */ /* 0x000fe40000000000 */
[----:B------:R-:W-:-:S02]  /*8ae0*/  DMUL R74, R74, R10 ;  /* 0x0000000a4a4a7228 */ /* 0x000fc40000000000 */
[----:B------:R-:W-:Y:S02]  /*8af0*/  DMUL R56, R58, R56 ;  /* 0x000000383a387228 */ /* 0x000fe40000000000 */
[----:B------:R-:W-:Y:S02]  /*8b00*/  DMUL R68, R68, R6 ;  /* 0x0000000644447228 */ /* 0x000fe40000000000 */
[----:B------:R-:W-:Y:S02]  /*8b10*/  DMUL R118, R60, 12 ;  /* 0x402800003c767828 */ /* 0x000fe40000000000 */
[----:B------:R-:W-:Y:S02]  /*8b20*/  DMUL R74, R64, R74 ;  /* 0x0000004a404a7228 */ /* 0x000fe40000000000 */
[----:B------:R-:W-:Y:S02]  /*8b30*/  DFMA R56, R22, R56, R70 ;  /* 0x000000381638722b */ /* 0x000fe40000000046 */
[----:B------:R-:W-:-:S02]  /*8b40*/  DMUL R70, R62, R4 ;  /* 0x000000043e467228 */ /* 0x000fc40000000000 */
[----:B------:R-:W-:Y:S02]  /*8b50*/  DMUL R68, R68, R44 ;  /* 0x0000002c44447228 */ /* 0x000fe40000000000 */
[----:B------:R-:W-:Y:S02]  /*8b60*/  DMUL R74, R58, R74 ;  /* 0x0000004a3a4a7228 */ /* 0x000fe40000000000 */
[----:B------:R-:W-:Y:S02]  /*8b70*/  DFMA R56, R112, -R114, R56 ;  /* 0x800000727038722b */ /* 0x000fe40000000038 */
[----:B------:R-:W-:Y:S02]  /*8b80*/  DMUL R70, R54, R70 ;  /* 0x0000004636467228 */ /* 0x000fe40000000000 */
[----:B------:R-:W-:Y:S02]  /*8b90*/  DMUL R112, R46, 324 ;  /* 0x407440002e707828 */ /* 0x000fe40000000000 */
[----:B------:R-:W-:-:S02]  /*8ba0*/  DMUL R68, R40, R68 ;  /* 0x0000004428447228 */ /* 0x000fc40000000000 */
[----:B------:R-:W-:Y:S02]  /*8bb0*/  DMUL R72, R32, R72 ;  /* 0x0000004820487228 */ /* 0x000fe40000000000 */
[----:B------:R-:W-:Y:S02]  /*8bc0*/  DMUL R70, R58, R70 ;  /* 0x000000463a467228 */ /* 0x000fe40000000000 */
[----:B------:R-:W-:Y:S02]  /*8bd0*/  DMUL R112, R112, R114 ;  /* 0x0000007270707228 */ /* 0x000fe40000000000 */
[----:B------:R-:W-:Y:S02]  /*8be0*/  DMUL R68, R64, R68 ;  /* 0x0000004440447228 */ /* 0x000fe40000000000 */
[----:B------:R-:W-:Y:S02]  /*8bf0*/  DMUL R96, R96, R6 ;  /* 0x0000000660607228 */ /* 0x000fe40000000000 */
[----:B------:R-:W-:-:S02]  /*8c00*/  DFMA R56, R22, R70, R56 ;  /* 0x000000461638722b */ /* 0x000fc40000000038 */
[----:B------:R-:W-:Y:S02]  /*8c10*/  DMUL R112, R26, R112 ;  /* 0x000000701a707228 */ /* 0x000fe40000000000 */
[----:B------:R-:W-:Y:S02]  /*8c20*/  DMUL R70, R52, R108 ;  /* 0x0000006c34467228 */ /* 0x000fe40000000000 */
[----:B------:R-:W-:Y:S02]  /*8c30*/  DMUL R68, R42, R68 ;  /* 0x000000442a447228 */ /* 0x000fe40000000000 */
[----:B------:R-:W-:Y:S02]  /*8c40*/  DMUL R96, R52, R96 ;  /* 0x0000006034607228 */ /* 0x000fe40000000000 */
[----:B------:R-:W-:Y:S02]  /*8c50*/  DFMA R56, R32, R112, R56 ;  /* 0x000000702038722b */ /* 0x000fe40000000038 */
[----:B------:R-:W-:-:S02]  /*8c60*/  DMUL R70, R70, R114 ;  /* 0x0000007246467228 */ /* 0x000fc40000000000 */
[C---:B------:R-:W-:Y:S01]  /*8c70*/  DMUL R112, R6.reuse, -UR6 ;  /* 0x8000000606707c28 */ /* 0x040fe20008000000 */
[----:B------:R-:W-:Y:S01]  /*8c80*/  UMOV UR6, 0x47ae147b ;  /* 0x47ae147b00067882 */ /* 0x000fe20000000000 */
[----:B------:R-:W-:Y:S01]  /*8c90*/  DMUL R114, R6, -UR8 ;  /* 0x8000000806727c28 */ /* 0x000fe20008000000 */
[----:B------:R-:W-:Y:S01]  /*8ca0*/  UMOV UR7, 0x40a8d4e1 ;  /* 0x40a8d4e100077882 */ /* 0x000fe20000000000 */
[----:B------:R-:W-:Y:S02]  /*8cb0*/  DMUL R96, R28, R96 ;  /* 0x000000601c607228 */ /* 0x000fe40000000000 */
[----:B------:R-:W-:Y:S02]  /*8cc0*/  DMUL R70, R30, R70 ;  /* 0x000000461e467228 */ /* 0x000fe40000000000 */
[----:B------:R-:W-:Y:S02]  /*8cd0*/  DMUL R112, R48, R112 ;  /* 0x0000007030707228 */ /* 0x000fe40000000000 */
[----:B------:R-:W-:-:S02]  /*8ce0*/  DMUL R114, R46, R114 ;  /* 0x000000722e727228 */ /* 0x000fc40000000000 */
[----:B------:R-:W-:Y:S02]  /*8cf0*/  DMUL R96, R30, R96 ;  /* 0x000000601e607228 */ /* 0x000fe40000000000 */
[----:B------:R-:W-:Y:S02]  /*8d00*/  DFMA R56, -R34, R70, R56 ;  /* 0x000000462238722b */ /* 0x000fe40000000138 */
[----:B------:R-:W-:Y:S02]  /*8d10*/  DMUL R112, R28, R112 ;  /* 0x000000701c707228 */ /* 0x000fe40000000000 */
[----:B------:R-:W-:Y:S02]  /*8d20*/  DMUL R114, R62, R114 ;  /* 0x000000723e727228 */ /* 0x000fe40000000000 */
[----:B------:R-:W-:Y:S02]  /*8d30*/  DMUL R80, R80, R6 ;  /* 0x0000000650507228 */ /* 0x000fe40000000000 */
[----:B------:R-:W-:-:S02]  /*8d40*/  DMUL R96, R34, R96 ;  /* 0x0000006022607228 */ /* 0x000fc40000000000 */
[----:B------:R-:W-:Y:S02]  /*8d50*/  DFMA R112, R22, R112, R56 ;  /* 0x000000701670722b */ /* 0x000fe40000000038 */
[----:B------:R-:W-:Y:S02]  /*8d60*/  DMUL R56, R90, 90 ;  /* 0x405680005a387828 */ /* 0x000fe40000000000 */
[----:B------:R-:W-:Y:S02]  /*8d70*/  DMUL R114, R32, R114 ;  /* 0x0000007220727228 */ /* 0x000fe40000000000 */
[----:B------:R-:W-:Y:S02]  /*8d80*/  DMUL R80, R46, R80 ;  /* 0x000000502e507228 */ /* 0x000fe40000000000 */
[----:B------:R-:W-:Y:S02]  /*8d90*/  DMUL R90, R52, R90 ;  /* 0x0000005a345a7228 */ /* 0x000fe40000000000 */
[----:B------:R-:W-:-:S02]  /*8da0*/  DMUL R70, R48, R56 ;  /* 0x0000003830467228 */ /* 0x000fc40000000000 */
[----:B------:R-:W-:Y:S02]  /*8db0*/  DFMA R112, R22, R114, R112 ;  /* 0x000000721670722b */ /* 0x000fe40000000070 */
[----:B------:R-:W-:Y:S02]  /*8dc0*/  DMUL R114, R76, R6 ;  /* 0x000000064c727228 */ /* 0x000fe40000000000 */
[----:B------:R-:W-:Y:S02]  /*8dd0*/  DMUL R80, R28, R80 ;  /* 0x000000501c507228 */ /* 0x000fe40000000000 */
[----:B------:R-:W-:Y:S02]  /*8de0*/  DMUL R70, R40, R70 ;  /* 0x0000004628467228 */ /* 0x000fe40000000000 */
[----:B------:R-:W-:Y:S02]  /*8df0*/  DFMA R74, R22, R74, R112 ;  /* 0x0000004a164a722b */ /* 0x000fe40000000070 */
[----:B------:R-:W-:-:S02]  /*8e00*/  DMUL R112, R38, R114 ;  /* 0x0000007226707228 */ /* 0x000fc40000000000 */
[----:B------:R-:W-:Y:S02]  /*8e10*/  DMUL R114, R48, R114 ;  /* 0x0000007230727228 */ /* 0x000fe40000000000 */
[C---:B------:R-:W-:Y:S02]  /*8e20*/  DMUL R70, R26.reuse, R70 ;  /* 0x000000461a467228 */ /* 0x040fe40000000000 */
[----:B------:R-:W-:Y:S02]  /*8e30*/  DMUL R80, R26, R80 ;  /* 0x000000501a507228 */ /* 0x000fe40000000000 */
[----:B------:R-:W-:Y:S02]  /*8e40*/  DMUL R112, R48, R112 ;  /* 0x0000007030707228 */ /* 0x000fe40000000000 */
[----:B------:R-:W-:Y:S02]  /*8e50*/  DMUL R114, R40, R114 ;  /* 0x0000007228727228 */ /* 0x000fe40000000000 */
[----:B------:R-:W-:-:S02]  /*8e60*/  DFMA R70, -R22, R70, R74 ;  /* 0x000000461646722b */ /* 0x000fc4000000014a */
[----:B------:R-:W-:Y:S02]  /*8e70*/  DMUL R80, R32, R80 ;  /* 0x0000005020507228 */ /* 0x000fe40000000000 */
[C---:B------:R-:W-:Y:S02]  /*8e80*/  DMUL R74, R36.reuse, R112 ;  /* 0x00000070244a7228 */ /* 0x040fe40000000000 */
[----:B------:R-:W-:Y:S02]  /*8e90*/  DMUL R116, R36, R114 ;  /* 0x0000007224747228 */ /* 0x000fe40000000000 */
[C---:B------:R-:W-:Y:S02]  /*8ea0*/  DMUL R112, R26.reuse, R112 ;  /* 0x000000701a707228 */ /* 0x040fe40000000000 */
[C---:B------:R-:W-:Y:S02]  /*8eb0*/  DMUL R114, R26.reuse, R114 ;  /* 0x000000721a727228 */ /* 0x040fe40000000000 */
[----:B------:R-:W-:-:S02]  /*8ec0*/  DMUL R74, R26, R74 ;  /* 0x0000004a1a4a7228 */ /* 0x000fc40000000000 */
[----:B------:R-:W-:Y:S02]  /*8ed0*/  DMUL R116, R26, R116 ;  /* 0x000000741a747228 */ /* 0x000fe40000000000 */
[C---:B------:R-:W-:Y:S02]  /*8ee0*/  DMUL R112, R34.reuse, R112 ;  /* 0x0000007022707228 */ /* 0x040fe40000000000 */
[----:B------:R-:W-:Y:S02]  /*8ef0*/  DMUL R114, R34, R114 ;  /* 0x0000007222727228 */ /* 0x000fe40000000000 */
[----:B------:R-:W-:Y:S02]  /*8f00*/  DFMA R70, R22, R74, R70 ;  /* 0x0000004a1646722b */ /* 0x000fe40000000046 */
[----:B------:R-:W-:Y:S02]  /*8f10*/  DMUL R74, R48, -UR6 ;  /* 0x80000006304a7c28 */ /* 0x000fe40008000000 */
[----:B------:R-:W-:-:S02]  /*8f20*/  DMUL R76, R52, R76 ;  /* 0x0000004c344c7228 */ /* 0x000fc40000000000 */
[----:B------:R-:W-:Y:S02]  /*8f30*/  DMUL R94, R94, R44 ;  /* 0x0000002c5e5e7228 */ /* 0x000fe40000000000 */
[----:B------:R-:W-:Y:S02]  /*8f40*/  DFMA R70, R22, R116, R70 ;  /* 0x000000741646722b */ /* 0x000fe40000000046 */
[----:B------:R-:W-:Y:S02]  /*8f50*/  DMUL R74, R28, R74 ;  /* 0x0000004a1c4a7228 */ /* 0x000fe40000000000 */
[----:B------:R-:W-:Y:S02]  /*8f60*/  DMUL R56, R56, R16 ;  /* 0x0000001038387228 */ /* 0x000fe40000000000 */
[----:B------:R-:W-:Y:S02]  /*8f70*/  DMUL R100, R100, 4 ;  /* 0x4010000064647828 */ /* 0x000fe40000000000 */
[----:B------:R-:W-:-:S02]  /*8f80*/  DMUL R84, R84, 4 ;  /* 0x4010000054547828 */ /* 0x000fc40000000000 */
[----:B------:R-:W-:Y:S02]  /*8f90*/  DFMA R70, R22, R74, R70 ;  /* 0x0000004a1646722b */ /* 0x000fe40000000046 */
[C---:B------:R-:W-:Y:S02]  /*8fa0*/  DMUL R74, R66.reuse, 8 ;  /* 0x40200000424a7828 */ /* 0x040fe40000000000 */
[----:B------:R-:W-:Y:S02]  /*8fb0*/  DMUL R66, R66, 6 ;  /* 0x4018000042427828 */ /* 0x000fe40000000000 */
[----:B------:R-:W-:Y:S02]  /*8fc0*/  DMUL R56, R46, R56 ;  /* 0x000000382e387228 */ /* 0x000fe40000000000 */
[----:B------:R-:W-:Y:S02]  /*8fd0*/  DFMA R70, R22, R112, R70 ;  /* 0x000000701646722b */ /* 0x000fe40000000046 */
[----:B------:R-:W-:-:S02]  /*8fe0*/  DMUL R74, R74, R6 ;  /* 0x000000064a4a7228 */ /* 0x000fc40000000000 */
[----:B------:R-:W-:Y:S02]  /*8ff0*/  DMUL R112, R50, 12 ;  /* 0x4028000032707828 */ /* 0x000fe40000000000 */
[----:B------:R-:W-:Y:S02]  /*9000*/  DMUL R56, R56, R10 ;  /* 0x0000000a38387228 */ /* 0x000fe40000000000 */
[----:B------:R-:W-:Y:S02]  /*9010*/  DFMA R70, R22, R114, R70 ;  /* 0x000000721646722b */ /* 0x000fe40000000046 */
[----:B------:R-:W-:Y:S02]  /*9020*/  DMUL R74, R46, R74 ;  /* 0x0000004a2e4a7228 */ /* 0x000fe40000000000 */
[-C--:B------:R-:W-:Y:S02]  /*9030*/  DMUL R112, R112, R6.reuse ;  /* 0x0000000670707228 */ /* 0x080fe40000000000 */
[----:B------:R-:W-:-:S02]  /*9040*/  DMUL R114, R66, R6 ;  /* 0x0000000642727228 */ /* 0x000fc40000000000 */
[----:B------:R-:W-:Y:S02]  /*9050*/  DMUL R66, R66, 4 ;  /* 0x4010000042427828 */ /* 0x000fe40000000000 */
[----:B------:R-:W-:Y:S02]  /*9060*/  DMUL R74, R40, R74 ;  /* 0x0000004a284a7228 */ /* 0x000fe40000000000 */
[----:B------:R-:W-:Y:S02]  /*9070*/  DMUL R112, R52, R112 ;  /* 0x0000007034707228 */ /* 0x000fe40000000000 */
[----:B------:R-:W-:Y:S02]  /*9080*/  DMUL R114, R114, R44 ;  /* 0x0000002c72727228 */ /* 0x000fe40000000000 */
[----:B------:R-:W-:Y:S02]  /*9090*/  DMUL R66, R66, 90 ;  /* 0x4056800042427828 */ /* 0x000fe40000000000 */
[----:B------:R-:W-:-:S02]  /*90a0*/  DMUL R74, R30, R74 ;  /* 0x0000004a1e4a7228 */ /* 0x000fc40000000000 */
[C---:B------:R-:W-:Y:S02]  /*90b0*/  DMUL R112, R62.reuse, R112 ;  /* 0x000000703e707228 */ /* 0x040fe40000000000 */
[----:B------:R-:W-:Y:S02]  /*90c0*/  DMUL R114, R62, R114 ;  /* 0x000000723e727228 */ /* 0x000fe40000000000 */
        /* <DEDUP_REMOVED lines=10> */
[-C--:B------:R-:W-:Y:S02]  /*9170*/  DMUL R70, R38, R74.reuse ;  /* 0x0000004a26467228 */ /* 0x080fe40000000000 */
[----:B------:R-:W-:Y:S02]  /*9180*/  DMUL R116, R46, R74 ;  /* 0x0000004a2e747228 */ /* 0x000fe40000000000 */
[----:B------:R-:W-:Y:S02]  /*9190*/  DMUL R86, R86, 4 ;  /* 0x4010000056567828 */ /* 0x000fe40000000000 */
[----:B------:R-:W-:Y:S02]  /*91a0*/  DFMA R112, R22, R112, R68 ;  /* 0x000000701670722b */ /* 0x000fe40000000044 */
[----:B------:R-:W-:Y:S02]  /*91b0*/  DMUL R68, R46, R70 ;  /* 0x000000462e447228 */ /* 0x000fe40000000000 */
[----:B------:R-:W-:-:S02]  /*91c0*/  DMUL R66, R30, R66 ;  /* 0x000000421e427228 */ /* 0x000fc40000000000 */
[----:B------:R-:W-:Y:S02]  /*91d0*/  DMUL R100, R100, 90 ;  /* 0x4056800064647828 */ /* 0x000fe40000000000 */
[----:B------:R-:W-:Y:S02]  /*91e0*/  DFMA R112, -R22, R114, R112 ;  /* 0x000000721670722b */ /* 0x000fe40000000170 */
[----:B------:R-:W-:Y:S02]  /*91f0*/  DMUL R70, R30, R68 ;  /* 0x000000441e467228 */ /* 0x000fe40000000000 */
[-C--:B------:R-:W-:Y:S02]  /*9200*/  DMUL R114, R38, R4.reuse ;  /* 0x0000000426727228 */ /* 0x080fe40000000000 */
[----:B------:R-:W-:Y:S02]  /*9210*/  DMUL R4, R52, R4 ;  /* 0x0000000434047228 */ /* 0x000fe40000000000 */
[----:B------:R-:W-:-:S02]  /*9220*/  DMUL R38, R38, R78 ;  /* 0x0000004e26267228 */ /* 0x000fc40000000000 */
[----:B------:R-:W-:Y:S02]  /*9230*/  DMUL R70, R42, R70 ;  /* 0x000000462a467228 */ /* 0x000fe40000000000 */
[----:B------:R-:W-:Y:S02]  /*9240*/  DMUL R114, R52, R114 ;  /* 0x0000007234727228 */ /* 0x000fe40000000000 */
[----:B------:R-:W-:Y:S02]  /*9250*/  DMUL R4, R40, R4 ;  /* 0x0000000428047228 */ /* 0x000fe40000000000 */
[----:B------:R-:W-:Y:S02]  /*9260*/  DMUL R38, R48, R38 ;  /* 0x0000002630267228 */ /* 0x000fe40000000000 */
[----:B------:R-:W-:Y:S02]  /*9270*/  DFMA R112, -R22, R70, R112 ;  /* 0x000000461670722b */ /* 0x000fe40000000170 */
[----:B------:R-:W-:-:S02]  /*9280*/  DMUL R70, R54, R114 ;  /* 0x0000007236467228 */ /* 0x000fc40000000000 */
[----:B------:R-:W-:Y:S02]  /*9290*/  DMUL R114, R36, R114 ;  /* 0x0000007224727228 */ /* 0x000fe40000000000 */
[----:B------:R-:W-:Y:S02]  /*92a0*/  DMUL R66, R32, R66 ;  /* 0x0000004220427228 */ /* 0x000fe40000000000 */
        /* <DEDUP_REMOVED lines=24> */
[----:B------:R-:W-:Y:S02]  /*9430*/  DFMA R112, R22, R118, R112 ;  /* 0x000000761670722b */ /* 0x000fe40000000070 */
[----:B------:R-:W-:Y:S02]  /*9440*/  DMUL R118, R50, 16 ;  /* 0x4030000032767828 */ /* 0x000fe40000000000 */
[----:B------:R-:W-:Y:S02]  /*9450*/  DMUL R116, R58, R116 ;  /* 0x000000743a747228 */ /* 0x000fe40000000000 */
[----:B------:R-:W-:-:S02]  /*9460*/  DMUL R4, R54, R4 ;  /* 0x0000000436047228 */ /* 0x000fc40000000000 */
[----:B------:R-:W-:Y:S02]  /*9470*/  DMUL R70, R42, R70 ;  /* 0x000000462a467228 */ /* 0x000fe40000000000 */
[----:B------:R-:W-:Y:S02]  /*9480*/  DMUL R118, R118, R6 ;  /* 0x0000000676767228 */ /* 0x000fe40000000000 */
[----:B------:R-:W-:Y:S02]  /*9490*/  DFMA R112, R22, R116, R112 ;  /* 0x000000741670722b */ /* 0x000fe40000000070 */
[----:B------:R-:W-:Y:S02]  /*94a0*/  DMUL R4, R34, R4 ;  /* 0x0000000422047228 */ /* 0x000fe40000000000 */
[----:B------:R-:W-:Y:S02]  /*94b0*/  DMUL R6, R82, R6 ;  /* 0x0000000652067228 */ /* 0x000fe40000000000 */
[----:B------:R-:W-:-:S02]  /*94c0*/  DMUL R118, R46, R118 ;  /* 0x000000762e767228 */ /* 0x000fc40000000000 */
[----:B------:R-:W-:Y:S02]  /*94d0*/  DFMA R72, -R22, R72, R112 ;  /* 0x000000481648722b */ /* 0x000fe40000000170 */
[C---:B------:R-:W-:Y:S02]  /*94e0*/  DMUL R112, R86.reuse, R44 ;  /* 0x0000002c56707228 */ /* 0x040fe40000000000 */
[----:B------:R-:W-:Y:S02]  /*94f0*/  DMUL R86, R86, 90 ;  /* 0x4056800056567828 */ /* 0x000fe40000000000 */
[----:B------:R-:W-:Y:S02]  /*9500*/  DMUL R118, R118, R14 ;  /* 0x0000000e76767228 */ /* 0x000fe40000000000 */
[----:B------:R-:W-:Y:S02]  /*9510*/  DFMA R72, R22, R114, R72 ;  /* 0x000000721648722b */ /* 0x000fe40000000048 */
        /* <DEDUP_REMOVED lines=9> */
[----:B------:R-:W-:Y:S02]  /*95b0*/  DMUL R60, R40, R60 ;  /* 0x0000003c283c7228 */ /* 0x000fe40000000000 */
[----:B------:R-:W-:Y:S02]  /*95c0*/  DMUL R118, R32, R118 ;  /* 0x0000007620767228 */ /* 0x000fe40000000000 */
[C---:B------:R-:W-:Y:S02]  /*95d0*/  DMUL R48, R26.reuse, R48 ;  /* 0x000000301a307228 */ /* 0x040fe40000000000 */
        /* <DEDUP_REMOVED lines=8> */
[-C--:B------:R-:W-:Y:S02]  /*9660*/  DMUL R72, R36, R60.reuse ;  /* 0x0000003c24487228 */ /* 0x080fe40000000000 */
[----:B------:R-:W-:Y:S02]  /*9670*/  DMUL R60, R26, R60 ;  /* 0x0000003c1a3c7228 */ /* 0x000fe40000000000 */
[----:B------:R-:W-:Y:S02]  /*9680*/  DFMA R4, R22, R48, R4 ;  /* 0x000000301604722b */ /* 0x000fe40000000004 */
[----:B------:R-:W-:Y:S02]  /*9690*/  DFMA R90, R30, R90, R96 ;  /* 0x0000005a1e5a722b */ /* 0x000fe40000000060 */
[----:B------:R-:W-:-:S02]  /*96a0*/  DMUL R72, R26, R72 ;  /* 0x000000481a487228 */ /* 0x000fc40000000000 */
[----:B------:R-:W-:Y:S02]  /*96b0*/  DMUL R48, R30, R92 ;  /* 0x0000005c1e307228 */ /* 0x000fe40000000000 */
[----:B------:R-:W-:Y:S02]  /*96c0*/  DMUL R60, R34, R60 ;  /* 0x0000003c223c7228 */ /* 0x000fe40000000000 */
[----:B------:R-:W-:Y:S02]  /*96d0*/  DFMA R90, -R32, R112, R90 ;  /* 0x00000070205a722b */ /* 0x000fe4000000015a */
[----:B------:R-:W-:Y:S02]  /*96e0*/  DFMA R4, R22, R72, R4 ;  /* 0x000000481604722b */ /* 0x000fe40000000004 */
[----:B------:R-:W-:Y:S02]  /*96f0*/  DMUL R48, R58, R48 ;  /* 0x000000303a307228 */ /* 0x000fe40000000000 */
[----:B------:R-:W-:-:S02]  /*9700*/  DMUL R58, R36, R76 ;  /* 0x0000004c243a7228 */ /* 0x000fc40000000000 */
[----:B------:R-:W-:Y:S02]  /*9710*/  DMUL R76, R34, R76 ;  /* 0x0000004c224c7228 */ /* 0x000fe40000000000 */
[----:B------:R-:W-:Y:S02]  /*9720*/  DFMA R4, R22, R80, R4 ;  /* 0x000000501604722b */ /* 0x000fe40000000004 */
[----:B------:R-:W-:Y:S02]  /*9730*/  DFMA R48, R24, R48, R90 ;  /* 0x000000301830722b */ /* 0x000fe4000000005a */
[----:B------:R-:W-:Y:S02]  /*9740*/  DMUL R86, R86, R14 ;  /* 0x0000000e56567228 */ /* 0x000fe40000000000 */
[----:B------:R-:W-:Y:S02]  /*9750*/  DMUL R84, R84, 90 ;  /* 0x4056800054547828 */ /* 0x000fe40000000000 */
[----:B------:R-:W-:-:S02]  /*9760*/  DFMA R4, R22, R38, R4 ;  /* 0x000000261604722b */ /* 0x000fc40000000004 */
[----:B------:R-:W-:Y:S02]  /*9770*/  DFMA R48, R24, R58, R48 ;  /* 0x0000003a1830722b */ /* 0x000fe40000000030 */
[----:B------:R-:W-:Y:S02]  /*9780*/  DMUL R38, R36, R78 ;  /* 0x0000004e24267228 */ /* 0x000fe40000000000 */
[----:B------:R-:W-:Y:S02]  /*9790*/  DMUL R58, R26, R94 ;  /* 0x0000005e1a3a7228 */ /* 0x000fe40000000000 */
[----:B------:R-:W-:Y:S02]  /*97a0*/  DFMA R4, R22, R60, R4 ;  /* 0x0000003c1604722b */ /* 0x000fe40000000004 */
[----:B------:R-:W-:Y:S02]  /*97b0*/  DMUL R94, R36, R94 ;  /* 0x0000005e245e7228 */ /* 0x000fe40000000000 */
[----:B------:R-:W-:-:S02]  /*97c0*/  DFMA R48, R24, R38, R48 ;  /* 0x000000261830722b */ /* 0x000fc40000000030 */
[----:B------:R-:W-:Y:S02]  /*97d0*/  DMUL R38, R62, R78 ;  /* 0x0000004e3e267228 */ /* 0x000fe40000000000 */
[----:B------:R-:W-:Y:S02]  /*97e0*/  DMUL R58, R42, R58 ;  /* 0x0000003a2a3a7228 */ /* 0x000fe40000000000 */
[----:B------:R-:W-:Y:S02]  /*97f0*/  DMUL R78, R34, R78 ;  /* 0x0000004e224e7228 */ /* 0x000fe40000000000 */
[----:B------:R-:W-:Y:S02]  /*9800*/  DFMA R48, R24, R76, R48 ;  /* 0x0000004c1830722b */ /* 0x000fe40000000030 */
[----:B------:R-:W-:Y:S02]  /*9810*/  DMUL R42, R36, R92 ;  /* 0x0000005c242a7228 */ /* 0x000fe40000000000 */
[----:B------:R-:W-:-:S02]  /*9820*/  DMUL R38, R26, R38 ;  /* 0x000000261a267228 */ /* 0x000fc40000000000 */
[----:B------:R-:W-:Y:S02]  /*9830*/  DFMA R4, R22, R66, R4 ;  /* 0x000000421604722b */ /* 0x000fe40000000004 */
[----:B------:R-:W-:Y:S02]  /*9840*/  DFMA R48, R24, R78, R48 ;  /* 0x0000004e1830722b */ /* 0x000fe40000000030 */
[----:B------:R-:W-:Y:S02]  /*9850*/  DMUL R42, R30, R42 ;  /* 0x0000002a1e2a7228 */ /* 0x000fe40000000000 */
[----:B------:R-:W-:Y:S02]  /*9860*/  DMUL R38, R34, R38 ;  /* 0x0000002622267228 */ /* 0x000fe40000000000 */
[----:B------:R-:W-:Y:S02]  /*9870*/  DMUL R94, R26, R94 ;  /* 0x0000005e1a5e7228 */ /* 0x000fe40000000000 */
[----:B------:R-:W-:-:S02]  /*9880*/  DFMA R48, -R24, R58, R48 ;  /* 0x0000003a1830722b */ /* 0x000fc40000000130 */
[----:B------:R-:W-:Y:S02]  /*9890*/  DMUL R42, R34, R42 ;  /* 0x0000002a222a7228 */ /* 0x000fe40000000000 */
[----:B------:R-:W-:Y:S02]  /*98a0*/  DFMA R4, R22, R38, R4 ;  /* 0x000000261604722b */ /* 0x000fe40000000004 */
[----:B------:R-:W-:Y:S02]  /*98b0*/  DMUL R94, R32, R94 ;  /* 0x0000005e205e7228 */ /* 0x000fe40000000000 */
[----:B------:R-:W-:Y:S02]  /*98c0*/  DMUL R86, R28, R86 ;  /* 0x000000561c567228 */ /* 0x000fe40000000000 */
[----:B------:R-:W-:Y:S02]  /*98d0*/  DFMA R42, R24, R42, R48 ;  /* 0x0000002a182a722b */ /* 0x000fe40000000030 */
[----:B------:R-:W-:-:S02]  /*98e0*/  DFMA R4, -R22, R70, R4 ;  /* 0x000000461604722b */ /* 0x000fc40000000104 */
[C---:B------:R-:W-:Y:S02]  /*98f0*/  DMUL R38, R52.reuse, R6 ;  /* 0x0000000634267228 */ /* 0x040fe40000000000 */
[----:B------:R-:W-:Y:S02]  /*9900*/  DMUL R6, R52, R100 ;  /* 0x0000006434067228 */ /* 0x000fe40000000000 */
[----:B------:R-:W-:Y:S02]  /*9910*/  DFMA R42, -R24, R94, R42 ;  /* 0x0000005e182a722b */ /* 0x000fe4000000012a */
[----:B------:R-:W-:Y:S02]  /*9920*/  DMUL R24, R52, 90 ;  /* 0x4056800034187828 */ /* 0x000fe40000000000 */
[----:B------:R-:W-:Y:S02]  /*9930*/  DFMA R4, -R54, R86, R4 ;  /* 0x000000563604722b */ /* 0x000fe40000000104 */
[----:B------:R-:W-:-:S02]  /*9940*/  DMUL R38, R38, R14 ;  /* 0x0000000e26267228 */ /* 0x000fc40000000000 */
[----:B------:R-:W-:Y:S02]  /*9950*/  DMUL R6, R40, R6 ;  /* 0x0000000628067228 */ /* 0x000fe40000000000 */
[----:B------:R-:W-:Y:S02]  /*9960*/  DMUL R48, R24, R42 ;  /* 0x0000002a18307228 */ /* 0x000fe40000000000 */
[----:B------:R-:W-:Y:S01]  /*9970*/  DFMA R4, -R30, R56, R4 ;  /* 0x000000381e04722b */ /* 0x000fe20000000104 */
[----:B------:R-:W-:Y:S01]  /*9980*/  IMAD.MOV.U32 R42, RZ, RZ, 0x1 ;  /* 0x00000001ff2a7424 */ /* 0x000fe200078e00ff */
[----:B------:R-:W-:Y:S02]  /*9990*/  DMUL R100, R100, R16 ;  /* 0x0000001064647228 */ /* 0x000fe40000000000 */
[----:B------:R-:W0:Y:S01]  /*99a0*/  MUFU.RCP64H R43, R49 ;  /* 0x00000031002b7308 */ /* 0x000e220000001800 */
[----:B------:R-:W-:Y:S02]  /*99b0*/  DMUL R74, R32, R74 ;  /* 0x0000004a204a7228 */ /* 0x000fe40000000000 */
[----:B------:R-:W-:-:S02]  /*99c0*/  DMUL R38, R38, R10 ;  /* 0x0000000a26267228 */ /* 0x000fc40000000000 */
[----:B------:R-:W-:Y:S02]  /*99d0*/  DFMA R4, -R22, R68, R4 ;  /* 0x000000441604722b */ /* 0x000fe40000000104 */
[----:B------:R-:W-:Y:S02]  /*99e0*/  DMUL R6, R54, R6 ;  /* 0x0000000636067228 */ /* 0x000fe40000000000 */
[----:B------:R-:W-:Y:S02]  /*99f0*/  DMUL R84, R84, R16 ;  /* 0x0000001054547228 */ /* 0x000fe40000000000 */
[----:B------:R-:W-:Y:S02]  /*9a00*/  DMUL R100, R52, R100 ;  /* 0x0000006434647228 */ /* 0x000fe40000000000 */
[----:B------:R-:W-:Y:S02]  /*9a10*/  DFMA R4, -R22, R74, R4 ;  /* 0x0000004a1604722b */ /* 0x000fe40000000104 */
[----:B------:R-:W-:-:S02]  /*9a20*/  DMUL R38, R30, R38 ;  /* 0x000000261e267228 */ /* 0x000fc40000000000 */
[----:B------:R-:W-:Y:S02]  /*9a30*/  DMUL R6, R34, R6 ;  /* 0x0000000622067228 */ /* 0x000fe40000000000 */
[----:B0-----:R-:W-:Y:S02]  /*9a40*/  DFMA R46, -R48, R42, 1 ;  /* 0x3ff00000302e742b */ /* 0x001fe4000000012a */
[----:B------:R-:W-:Y:S02]  /*9a50*/  DMUL R84, R52, R84 ;  /* 0x0000005434547228 */ /* 0x000fe40000000000 */
[----:B------:R-:W-:Y:S02]  /*9a60*/  DMUL R100, R100, R14 ;  /* 0x0000000e64647228 */ /* 0x000fe40000000000 */
[----:B------:R-:W-:Y:S02]  /*9a70*/  DFMA R4, -R22, R6, R4 ;  /* 0x000000061604722b */ /* 0x000fe40000000104 */
[----:B------:R-:W-:-:S02]  /*9a80*/  DMUL R38, R34, R38 ;  /* 0x0000002622267228 */ /* 0x000fc40000000000 */
[----:B------:R-:W-:Y:S02]  /*9a90*/  DFMA R46, R46, R46, R46 ;  /* 0x0000002e2e2e722b */ /* 0x000fe4000000002e */
[----:B------:R-:W-:Y:S02]  /*9aa0*/  DMUL R84, R84, R10 ;  /* 0x0000000a54547228 */ /* 0x000fe40000000000 */
[----:B------:R-:W-:Y:S02]  /*9ab0*/  DMUL R100, R28, R100 ;  /* 0x000000641c647228 */ /* 0x000fe40000000000 */
[----:B------:R-:W-:Y:S02]  /*9ac0*/  DFMA R4, R22, R38, R4 ;  /* 0x000000261604722b */ /* 0x000fe40000000004 */
[----:B------:R-:W-:Y:S02]  /*9ad0*/  DFMA R46, R42, R46, R42 ;  /* 0x0000002e2a2e722b */ /* 0x000fe4000000002a */
[----:B------:R-:W-:-:S02]  /*9ae0*/  DMUL R84, R28, R84 ;  /* 0x000000541c547228 */ /* 0x000fc40000000000 */
[----:B------:R-:W-:-:S04]  /*9af0*/  DMUL R100, R64, R100 ;  /* 0x0000006440647228 */ /* 0x000fc80000000000 */
[----:B------:R-:W-:Y:S02]  /*9b00*/  DFMA R6, -R48, R46, 1 ;  /* 0x3ff000003006742b */ /* 0x000fe4000000012e */
[----:B------:R-:W-:Y:S02]  /*9b10*/  DMUL R84, R54, R84 ;  /* 0x0000005436547228 */ /* 0x000fe40000000000 */
[----:B------:R-:W-:-:S04]  /*9b20*/  DFMA R4, R32, R100, R4 ;  /* 0x000000642004722b */ /* 0x000fc80000000004 */
[----:B------:R-:W-:-:S04]  /*9b30*/  DFMA R6, R46, R6, R46 ;  /* 0x000000062e06722b */ /* 0x000fc8000000002e */
[----:B------:R-:W-:-:S08]  /*9b40*/  DFMA R116, R32, R84, R4 ;  /* 0x000000542074722b */ /* 0x000fd00000000004 */
        /* <DEDUP_REMOVED lines=11> */
.L_x_103:
[----:B------:R-:W-:Y:S05]  /*9c00*/  BSYNC.RECONVERGENT B1 ;  /* 0x0000000000017941 */ /* 0x000fea0003800200 */
.L_x_102:
[----:B------:R-:W-:Y:S01]  /*9c10*/  DMUL R42, R30, R108 ;  /* 0x0000006c1e2a7228 */ /* 0x000fe20000000000 */
[----:B------:R-:W-:Y:S01]  /*9c20*/  IMAD.MOV.U32 R4, RZ, RZ, 0x1 ;  /* 0x00000001ff047424 */ /* 0x000fe200078e00ff */
[----:B------:R-:W-:Y:S01]  /*9c30*/  DMUL R116, R28, R104 ;  /* 0x000000681c747228 */ /* 0x000fe20000000000 */
[----:B------:R-:W-:Y:S01]  /*9c40*/  BSSY.RECONVERGENT B1, `(.L_x_104) ;  /* 0x0000015000017945 */ /* 0x000fe20003800200 */
[----:B------:R-:W-:Y:S02]  /*9c50*/  DADD R110, R110, -R112 ;  /* 0x000000006e6e7229 */ /* 0x000fe40000000870 */
[----:B------:R-:W0:Y:S06]  /*9c60*/  MUFU.RCP64H R5, R43 ;  /* 0x0000002b00057308 */ /* 0x000e2c0000001800 */
        /* <DEDUP_REMOVED lines=18> */
.L_x_105:
[----:B------:R-:W-:Y:S05]  /*9d90*/  BSYNC.RECONVERGENT B1 ;  /* 0x0000000000017941 */ /* 0x000fea0003800200 */
.L_x_104:
[----:B------:R-:W-:Y:S01]  /*9da0*/  UMOV UR6, 0x47ae147b ;  /* 0x47ae147b00067882 */ /* 0x000fe20000000000 */
[----:B------:R-:W-:Y:S01]  /*9db0*/  UMOV UR7, 0x4088d4e1 ;  /* 0x4088d4e100077882 */ /* 0x000fe20000000000 */
[----:B------:R-:W-:Y:S01]  /*9dc0*/  DMUL R6, R44, -162 ;  /* 0xc06440002c067828 */ /* 0x000fe20000000000 */
[----:B------:R-:W-:Y:S01]  /*9dd0*/  BSSY.RECONVERGENT B1, `(.L_x_106) ;  /* 0x000003f000017945 */ /* 0x000fe20003800200 */
[----:B------:R-:W-:Y:S02]  /*9de0*/  DMUL R4, R52, UR6 ;  /* 0x0000000634047c28 */ /* 0x000fe40008000000 */
        /* <DEDUP_REMOVED lines=10> */
[----:B------:R-:W-:Y:S02]  /*9e90*/  DADD R50, R50, R50 ;  /* 0x0000000032327229 */ /* 0x000fe40000000032 */
[----:B------:R-:W-:Y:S02]  /*9ea0*/  DFMA R4, R52, R102, R4 ;  /* 0x000000663404722b */ /* 0x000fe40000000004 */
[----:B------:R-:W-:Y:S02]  /*9eb0*/  DFMA R42, R30, R42, R46 ;  /* 0x0000002a1e2a722b */ /* 0x000fe4000000002e */
[----:B------:R-:W-:Y:S02]  /*9ec0*/  DMUL R92, R64, R92 ;  /* 0x0000005c405c7228 */ /* 0x000fe40000000000 */
[----:B------:R-:W-:-:S02]  /*9ed0*/  DMUL R62, R28, R62 ;  /* 0x0000003e1c3e7228 */ /* 0x000fc40000000000 */
[----:B------:R-:W-:Y:S02]  /*9ee0*/  DFMA R4, R26, R6, R4 ;  /* 0x000000061a04722b */ /* 0x000fe40000000004 */
[----:B------:R-:W-:Y:S02]  /*9ef0*/  DMUL R6, R88, R14 ;  /* 0x0000000e58067228 */ /* 0x000fe40000000000 */
[----:B------:R-:W-:Y:S02]  /*9f00*/  DMUL R50, R50, 90 ;  /* 0x4056800032327828 */ /* 0x000fe40000000000 */
[----:B------:R-:W-:Y:S02]  /*9f10*/  DMUL R44, R88, R44 ;  /* 0x0000002c582c7228 */ /* 0x000fe40000000000 */
[----:B------:R-:W-:Y:S02]  /*9f20*/  DMUL R42, R24, R42 ;  /* 0x0000002a182a7228 */ /* 0x000fe40000000000 */
[----:B------:R-:W-:Y:S01]  /*9f30*/  DFMA R4, R32, R92, R4 ;  /* 0x0000005c2004722b */ /* 0x000fe20000000004 */
[----:B------:R-:W-:Y:S01]  /*9f40*/  IMAD.MOV.U32 R24, RZ, RZ, 0x1 ;  /* 0x00000001ff187424 */ /* 0x000fe200078e00ff */
[----:B------:R-:W-:-:S02]  /*9f50*/  DMUL R6, R6, R10 ;  /* 0x0000000a06067228 */ /* 0x000fc40000000000 */
[----:B------:R-:W0:Y:S01]  /*9f60*/  MUFU.RCP64H R25, R43 ;  /* 0x0000002b00197308 */ /* 0x000e220000001800 */
[----:B------:R-:W-:Y:S02]  /*9f70*/  DMUL R62, R30, R62 ;  /* 0x0000003e1e3e7228 */ /* 0x000fe40000000000 */
[----:B------:R-:W-:Y:S02]  /*9f80*/  DMUL R50, R50, R16 ;  /* 0x0000001032327228 */ /* 0x000fe40000000000 */
        /* <DEDUP_REMOVED lines=8> */
[----:B------:R-:W-:Y:S02]  /*a010*/  DMUL R50, R50, R14 ;  /* 0x0000000e32327228 */ /* 0x000fe40000000000 */
[----:B0-----:R-:W-:-:S02]  /*a020*/  DFMA R40, -R42, R24, 1 ;  /* 0x3ff000002a28742b */ /* 0x001fc40000000118 */
[----:B------:R-:W-:Y:S02]  /*a030*/  DFMA R4, -R54, R44, R4 ;  /* 0x0000002c3604722b */ /* 0x000fe40000000104 */
[----:B------:R-:W-:Y:S02]  /*a040*/  DMUL R98, R28, R98 ;  /* 0x000000621c627228 */ /* 0x000fe40000000000 */
[----:B------:R-:W-:Y:S02]  /*a050*/  DMUL R36, R36, R50 ;  /* 0x0000003224247228 */ /* 0x000fe40000000000 */
[----:B------:R-:W-:Y:S02]  /*a060*/  DFMA R40, R40, R40, R40 ;  /* 0x000000282828722b */ /* 0x000fe40000000028 */
[----:B------:R-:W-:Y:S02]  /*a070*/  DFMA R4, R32, R6, R4 ;  /* 0x000000062004722b */ /* 0x000fe40000000004 */
[----:B------:R-:W-:-:S02]  /*a080*/  DMUL R50, R26, R50 ;  /* 0x000000321a327228 */ /* 0x000fc40000000000 */
[----:B------:R-:W-:Y:S02]  /*a090*/  DMUL R36, R26, R36 ;  /* 0x000000241a247228 */ /* 0x000fe40000000000 */
[----:B------:R-:W-:Y:S02]  /*a0a0*/  DFMA R40, R24, R40, R24 ;  /* 0x000000281828722b */ /* 0x000fe40000000018 */
[----:B------:R-:W-:Y:S02]  /*a0b0*/  DFMA R4, -R30, R98, R4 ;  /* 0x000000621e04722b */ /* 0x000fe40000000104 */
[----:B------:R-:W-:-:S04]  /*a0c0*/  DMUL R50, R34, R50 ;  /* 0x0000003222327228 */ /* 0x000fc80000000000 */
[----:B------:R-:W-:Y:S02]  /*a0d0*/  DFMA R6, -R42, R40, 1 ;  /* 0x3ff000002a06742b */ /* 0x000fe40000000128 */
[----:B------:R-:W-:-:S06]  /*a0e0*/  DFMA R4, R22, R36, R4 ;  /* 0x000000241604722b */ /* 0x000fcc0000000004 */
[----:B------:R-:W-:Y:S02]  /*a0f0*/  DFMA R6, R40, R6, R40 ;  /* 0x000000062806722b */ /* 0x000fe40000000028 */
        /* <DEDUP_REMOVED lines=12> */
.L_x_107:
[----:B------:R-:W-:Y:S05]  /*a1c0*/  BSYNC.RECONVERGENT B1 ;  /* 0x0000000000017941 */ /* 0x000fea0003800200 */
.L_x_106:
[----:B------:R-:W0:Y:S01]  /*a1d0*/  S2R R7, SR_TID.X ;  /* 0x0000000000077919 */ /* 0x000e220000002100 */
[----:B------:R-:W0:Y:S01]  /*a1e0*/  S2UR UR5, SR_CTAID.X ;  /* 0x00000000000579c3 */ /* 0x000e220000002500 */
[----:B------:R-:W-:Y:S01]  /*a1f0*/  DADD R38, R112, -R38 ;  /* 0x0000000070267229 */ /* 0x000fe20000000826 */
[----:B------:R-:W-:Y:S01]  /*a200*/  UMOV UR6, 0xd2f1a9fc ;  /* 0xd2f1a9fc00067882 */ /* 0x000fe20000000000 */
[----:B------:R-:W-:Y:S01]  /*a210*/  UMOV UR7, 0x3f50624d ;  /* 0x3f50624d00077882 */ /* 0x000fe20000000000 */
[----:B------:R-:W-:Y:S01]  /*a220*/  UIADD3 UR4, UPT, UPT, UR4, 0x1, URZ ;  /* 0x0000000104047890 */ /* 0x000fe2000fffe0ff */
[----:B------:R-:W-:Y:S02]  /*a230*/  DFMA R20, R18, UR6, R20 ;  /* 0x0000000612147c2b */ /* 0x000fe40008000014 */
[----:B------:R-:W-:Y:S01]  /*a240*/  DFMA R8, R14, UR6, R8 ;  /* 0x000000060e087c2b */ /* 0x000fe20008000008 */
[----:B------:R-:W0:Y:S01]  /*a250*/  LDC R0, c[0x0][0x360] ;  /* 0x0000d800ff007b82 */ /* 0x000e220000000800 */
[----:B------:R-:W-:Y:S01]  /*a260*/  DFMA R12, R16, UR6, R12 ;  /* 0x00000006100c7c2b */ /* 0x000fe2000800000c */
[----:B------:R-:W-:Y:S01]  /*a270*/  UISETP.NE.AND UP0, UPT, UR4, 0x5dc, UPT ;  /* 0x000005dc0400788c */ /* 0x000fe2000bf05270 */
[----:B------:R-:W-:-:S02]  /*a280*/  DFMA R10, R106, UR6, R10 ;  /* 0x000000066a0a7c2b */ /* 0x000fc4000800000a */
[----:B------:R-:W-:Y:S02]  /*a290*/  DFMA R18, R2, UR6, R18 ;  /* 0x0000000602127c2b */ /* 0x000fe40008000012 */
[----:B------:R-:W-:Y:S01]  /*a2a0*/  DFMA R14, R110, UR6, R14 ;  /* 0x000000066e0e7c2b */ /* 0x000fe2000800000e */
[----:B------:R-:W1:Y:S01]  /*a2b0*/  LDC.64 R4, c[0x0][0x388] ;  /* 0x0000e200ff047b82 */ /* 0x000e620000000a00 */
[----:B------:R-:W-:Y:S01]  /*a2c0*/  DFMA R16, R38, UR6, R16 ;  /* 0x0000000626107c2b */ /* 0x000fe20008000010 */
[----:B0-----:R-:W-:-:S04]  /*a2d0*/  IMAD R0, R0, UR5, R7 ;  /* 0x0000000500007c24 */ /* 0x001fc8000f8e0207 */
[----:B------:R-:W-:-:S04]  /*a2e0*/  IMAD.SHL.U32 R7, R0, 0x8, RZ ;  /* 0x0000000800077824 */ /* 0x000fc800078e00ff */
[----:B-1----:R-:W-:-:S05]  /*a2f0*/  IMAD.WIDE R2, R7, 0x8, R4 ;  /* 0x0000000807027825 */ /* 0x002fca00078e0204 */
[----:B------:R1:W-:Y:S04]  /*a300*/  STG.E.64 desc[UR10][R2.64], RZ ;  /* 0x000000ff02007986 */ /* 0x0003e8000c101b0a */
[----:B------:R1:W-:Y:S04]  /*a310*/  STG.E.64 desc[UR10][R2.64+0x8], R20 ;  /* 0x0000081402007986 */ /* 0x0003e8000c101b0a */
[----:B------:R1:W-:Y:S04]  /*a320*/  STG.E.64 desc[UR10][R2.64+0x10], R8 ;  /* 0x0000100802007986 */ /* 0x0003e8000c101b0a */
[----:B------:R1:W-:Y:S04]  /*a330*/  STG.E.64 desc[UR10][R2.64+0x18], R12 ;  /* 0x0000180c02007986 */ /* 0x0003e8000c101b0a */
[----:B------:R1:W-:Y:S04]  /*a340*/  STG.E.64 desc[UR10][R2.64+0x20], R10 ;  /* 0x0000200a02007986 */ /* 0x0003e8000c101b0a */
[----:B------:R1:W-:Y:S04]  /*a350*/  STG.E.64 desc[UR10][R2.64+0x28], R18 ;  /* 0x0000281202007986 */ /* 0x0003e8000c101b0a */
[----:B------:R1:W-:Y:S04]  /*a360*/  STG.E.64 desc[UR10][R2.64+0x30], R14 ;  /* 0x0000300e02007986 */ /* 0x0003e8000c101b0a */
[----:B------:R1:W-:Y:S01]  /*a370*/  STG.E.64 desc[UR10][R2.64+0x38], R16 ;  /* 0x0000381002007986 */ /* 0x0003e2000c101b0a */
[----:B------:R-:W-:Y:S05]  /*a380*/  BRA.U UP0, `(.L_x_108) ;  /* 0xffffff6900107547 */ /* 0x000fea000b83ffff */
[----:B-1----:R-:W0:Y:S02]  /*a390*/  LDC.64 R2, c[0x0][0x398] ;  /* 0x0000e600ff027b82 */ /* 0x002e240000000a00 */
[----:B0-----:R-:W-:-:S05]  /*a3a0*/  IMAD.WIDE R2, R7, 0x8, R2 ;  /* 0x0000000807027825 */ /* 0x001fca00078e0202 */
[----:B------:R-:W-:Y:S04]  /*a3b0*/  STG.E.64 desc[UR10][R2.64+0x8], R20 ;  /* 0x0000081402007986 */ /* 0x000fe8000c101b0a */
[----:B------:R-:W-:Y:S04]  /*a3c0*/  STG.E.64 desc[UR10][R2.64+0x10], R8 ;  /* 0x0000100802007986 */ /* 0x000fe8000c101b0a */
[----:B------:R-:W-:Y:S04]  /*a3d0*/  STG.E.64 desc[UR10][R2.64+0x18], R12 ;  /* 0x0000180c02007986 */ /* 0x000fe8000c101b0a */
[----:B------:R-:W-:Y:S04]  /*a3e0*/  STG.E.64 desc[UR10][R2.64+0x20], R10 ;  /* 0x0000200a02007986 */ /* 0x000fe8000c101b0a */
[----:B------:R-:W-:Y:S04]  /*a3f0*/  STG.E.64 desc[UR10][R2.64+0x28], R18 ;  /* 0x0000281202007986 */ /* 0x000fe8000c101b0a */
[----:B------:R-:W-:Y:S04]  /*a400*/  STG.E.64 desc[UR10][R2.64+0x30], R14 ;  /* 0x0000300e02007986 */ /* 0x000fe8000c101b0a */
[----:B------:R-:W-:Y:S04]  /*a410*/  STG.E.64 desc[UR10][R2.64+0x38], R16 ;  /* 0x0000381002007986 */ /* 0x000fe8000c101b0a */
[----:B------:R-:W-:Y:S01]  /*a420*/  STG.E.64 desc[UR10][R2.64], RZ ;  /* 0x000000ff02007986 */ /* 0x000fe2000c101b0a */
[----:B------:R-:W-:Y:S05]  /*a430*/  EXIT ;  /* 0x000000000000794d */ /* 0x000fea0003800000 */
        .weak           $__internal_0_$__cuda_sm20_dblrcp_rn_slowpath_v3
        .type           $__internal_0_$__cuda_sm20_dblrcp_rn_slowpath_v3,@function
        .size           $__internal_0_$__cuda_sm20_dblrcp_rn_slowpath_v3,($__internal_1_$__cuda_sm20_div_rn_f64_full - $__internal_0_$__cuda_sm20_dblrcp_rn_slowpath_v3)
$__internal_0_$__cuda_sm20_dblrcp_rn_slowpath_v3:
[----:B------:R-:W-:Y:S01]  /*a440*/  DSETP.GTU.AND P0, PT, |R46|, +INF , PT ;  /* 0x7ff000002e00742a */ /* 0x000fe20003f0c200 */
[----:B------:R-:W-:-:S13]  /*a450*/  BSSY.RECONVERGENT B1, `(.L_x_109) ;  /* 0x0000024000017945 */ /* 0x000fda0003800200 */
[----:B------:R-:W-:Y:S05]  /*a460*/  @P0 BRA `(.L_x_110) ;  /* 0x0000000000800947 */ /* 0x000fea0003800000 */
[----:B------:R-:W-:-:S05]  /*a470*/  LOP3.LUT R6, R47, 0x7fffffff, RZ, 0xc0, !PT ;  /* 0x7fffffff2f067812 */ /* 0x000fca00078ec0ff */
[----:B------:R-:W-:-:S05]  /*a480*/  VIADD R4, R6, 0xffffffff ;  /* 0xffffffff06047836 */ /* 0x000fca0000000000 */
[----:B------:R-:W-:-:S13]  /*a490*/  ISETP.GE.U32.AND P0, PT, R4, 0x7fefffff, PT ;  /* 0x7fefffff0400780c */ /* 0x000fda0003f06070 */
[----:B------:R-:W-:Y:S01]  /*a4a0*/  @P0 LOP3.LUT R5, R47, 0x7ff00000, RZ, 0x3c, !PT ;  /* 0x7ff000002f050812 */ /* 0x000fe200078e3cff */
[----:B------:R-:W-:Y:S01]  /*a4b0*/  @P0 IMAD.MOV.U32 R4, RZ, RZ, RZ ;  /* 0x000000ffff040224 */ /* 0x000fe200078e00ff */
[----:B------:R-:W-:Y:S06]  /*a4c0*/  @P0 BRA `(.L_x_111) ;  /* 0x0000000000700947 */ /* 0x000fec0003800000 */
[----:B------:R-:W-:-:S13]  /*a4d0*/  ISETP.GE.U32.AND P0, PT, R6, 0x1000001, PT ;  /* 0x010000010600780c */ /* 0x000fda0003f06070 */
[----:B------:R-:W-:Y:S05]  /*a4e0*/  @!P0 BRA `(.L_x_112) ;  /* 0x0000000000388947 */ /* 0x000fea0003800000 */
[----:B------:R-:W-:Y:S02]  /*a4f0*/  VIADD R5, R47, 0xc0200000 ;  /* 0xc02000002f057836 */ /* 0x000fe40000000000 */
[----:B------:R-:W-:Y:S02]  /*a500*/  IMAD.MOV.U32 R4, RZ, RZ, R46 ;  /* 0x000000ffff047224 */ /* 0x000fe400078e002e */
[----:B------:R-:W0:Y:S01]  /*a510*/  MUFU.RCP64H R7, R5 ;  /* 0x0000000500077308 */ /* 0x000e220000001800 */
[----:B------:R-:W-:-:S06]  /*a520*/  IMAD.MOV.U32 R6, RZ, RZ, R45 ;  /* 0x000000ffff067224 */ /* 0x000fcc00078e002d */
[----:B0-----:R-:W-:-:S08]  /*a530*/  DFMA R44, -R4, R6, 1 ;  /* 0x3ff00000042c742b */ /* 0x001fd00000000106 */
[----:B------:R-:W-:-:S08]  /*a540*/  DFMA R44, R44, R44, R44 ;  /* 0x0000002c2c2c722b */ /* 0x000fd0000000002c */
[----:B------:R-:W-:-:S08]  /*a550*/  DFMA R44, R6, R44, R6 ;  /* 0x0000002c062c722b */ /* 0x000fd00000000006 */
[----:B------:R-:W-:-:S08]  /*a560*/  DFMA R6, -R4, R44, 1 ;  /* 0x3ff000000406742b */ /* 0x000fd0000000012c */
[----:B------:R-:W-:-:S08]  /*a570*/  DFMA R6, R44, R6, R44 ;  /* 0x000000062c06722b */ /* 0x000fd0000000002c */
[----:B------:R-:W-:-:S08]  /*a580*/  DMUL R6, R6, 2.2250738585072013831e-308 ;  /* 0x0010000006067828 */ /* 0x000fd00000000000 */
[----:B------:R-:W-:-:S08]  /*a590*/  DFMA R44, -R46, R6, 1 ;  /* 0x3ff000002e2c742b */ /* 0x000fd00000000106 */
[----:B------:R-:W-:-:S08]  /*a5a0*/  DFMA R44, R44, R44, R44 ;  /* 0x0000002c2c2c722b */ /* 0x000fd0000000002c */
[----:B------:R-:W-:Y:S01]  /*a5b0*/  DFMA R4, R6, R44, R6 ;  /* 0x0000002c0604722b */ /* 0x000fe20000000006 */
[----:B------:R-:W-:Y:S10]  /*a5c0*/  BRA `(.L_x_111) ;  /* 0x0000000000307947 */ /* 0x000ff40003800000 */
.L_x_112:
[----:B------:R-:W-:Y:S01]  /*a5d0*/  DMUL R6, R46, 8.11296384146066816958e+31 ;  /* 0x469000002e067828 */ /* 0x000fe20000000000 */
[----:B------:R-:W-:-:S05]  /*a5e0*/  IMAD.MOV.U32 R4, RZ, RZ, R45 ;  /* 0x000000ffff047224 */ /* 0x000fca00078e002d */
[----:B------:R-:W0:Y:S02]  /*a5f0*/  MUFU.RCP64H R5, R7 ;  /* 0x0000000700057308 */ /* 0x000e240000001800 */
[----:B0-----:R-:W-:-:S08]  /*a600*/  DFMA R44, -R6, R4, 1 ;  /* 0x3ff00000062c742b */ /* 0x001fd00000000104 */
[----:B------:R-:W-:-:S08]  /*a610*/  DFMA R44, R44, R44, R44 ;  /* 0x0000002c2c2c722b */ /* 0x000fd0000000002c */
[----:B------:R-:W-:-:S08]  /*a620*/  DFMA R44, R4, R44, R4 ;  /* 0x0000002c042c722b */ /* 0x000fd00000000004 */
[----:B------:R-:W-:-:S08]  /*a630*/  DFMA R4, -R6, R44, 1 ;  /* 0x3ff000000604742b */ /* 0x000fd0000000012c */
[----:B------:R-:W-:-:S08]  /*a640*/  DFMA R4, R44, R4, R44 ;  /* 0x000000042c04722b */ /* 0x000fd0000000002c */
[----:B------:R-:W-:Y:S01]  /*a650*/  DMUL R4, R4, 8.11296384146066816958e+31 ;  /* 0x4690000004047828 */ /* 0x000fe20000000000 */
[----:B------:R-:W-:Y:S10]  /*a660*/  BRA `(.L_x_111) ;  /* 0x0000000000087947 */ /* 0x000ff40003800000 */
.L_x_110:
[----:B------:R-:W-:Y:S01]  /*a670*/  LOP3.LUT R5, R47, 0x80000, RZ, 0xfc, !PT ;  /* 0x000800002f057812 */ /* 0x000fe200078efcff */
[----:B------:R-:W-:-:S07]  /*a680*/  IMAD.MOV.U32 R4, RZ, RZ, R46 ;  /* 0x000000ffff047224 */ /* 0x000fce00078e002e */
.L_x_111:
[----:B------:R-:W-:Y:S05]  /*a690*/  BSYNC.RECONVERGENT B1 ;  /* 0x0000000000017941 */ /* 0x000fea0003800200 */
.L_x_109:
[----:B------:R-:W-:Y:S02]  /*a6a0*/  IMAD.MOV.U32 R44, RZ, RZ, R4 ;  /* 0x000000ffff2c7224 */ /* 0x000fe400078e0004 */
[----:B------:R-:W-:Y:S02]  /*a6b0*/  IMAD.MOV.U32 R45, RZ, RZ, R5 ;  /* 0x000000ffff2d7224 */ /* 0x000fe400078e0005 */
[----:B------:R-:W-:Y:S02]  /*a6c0*/  IMAD.MOV.U32 R4, RZ, RZ, R0 ;  /* 0x000000ffff047224 */ /* 0x000fe400078e0000 */
[----:B------:R-:W-:-:S04]  /*a6d0*/  IMAD.MOV.U32 R5, RZ, RZ, 0x0 ;  /* 0x00000000ff057424 */ /* 0x000fc800078e00ff */
[----:B------:R-:W-:Y:S05]  /*a6e0*/  RET.REL.NODEC R4 `(_Z8simulateP17curandStateXORWOWPdS1_S1_ii) ;  /* 0xffffff5804447950 */ /* 0x000fea0003c3ffff */
        .weak           $__internal_1_$__cuda_sm20_div_rn_f64_full
        .type           $__internal_1_$__cuda_sm20_div_rn_f64_full,@function
        .size           $__internal_1_$__cuda_sm20_div_rn_f64_full,($_Z8simulateP17curandStateXORWOWPdS1_S1_ii$__internal_accurate_pow - $__internal_1_$__cuda_sm20_div_rn_f64_full)
$__internal_1_$__cuda_sm20_div_rn_f64_full:
[----:B------:R-:W-:Y:S01]  /*a6f0*/  FSETP.GEU.AND P4, PT, |R117|, 1.469367938527859385e-39, PT ;  /* 0x001000007500780b */ /* 0x000fe20003f8e200 */
[----:B------:R-:W-:Y:S01]  /*a700*/  IMAD.MOV.U32 R115, RZ, RZ, R113 ;  /* 0x000000ffff737224 */ /* 0x000fe200078e0071 */
[C---:B------:R-:W-:Y:S01]  /*a710*/  FSETP.GEU.AND P2, PT, |R113|.reuse, 1.469367938527859385e-39, PT ;  /* 0x001000007100780b */ /* 0x040fe20003f4e200 */
[--C-:B------:R-:W-:Y:S01]  /*a720*/  IMAD.MOV.U32 R114, RZ, RZ, R6.reuse ;  /* 0x000000ffff727224 */ /* 0x100fe200078e0006 */
[----:B------:R-:W-:Y:S01]  /*a730*/  LOP3.LUT R112, R113, 0x800fffff, RZ, 0xc0, !PT ;  /* 0x800fffff71707812 */ /* 0x000fe200078ec0ff */
[----:B------:R-:W-:Y:S01]  /*a740*/  IMAD.MOV.U32 R118, RZ, RZ, R6 ;  /* 0x000000ffff767224 */ /* 0x000fe200078e0006 */
[----:B------:R-:W-:Y:S01]  /*a750*/  LOP3.LUT R4, R117, 0x7ff00000, RZ, 0xc0, !PT ;  /* 0x7ff0000075047812 */ /* 0x000fe200078ec0ff */
[----:B------:R-:W-:Y:S01]  /*a760*/  IMAD.MOV.U32 R120, RZ, RZ, R116 ;  /* 0x000000ffff787224 */ /* 0x000fe200078e0074 */
[----:B------:R-:W-:Y:S01]  /*a770*/  LOP3.LUT R119, R112, 0x3ff00000, RZ, 0xfc, !PT ;  /* 0x3ff0000070777812 */ /* 0x000fe200078efcff */
[----:B------:R-:W-:Y:S01]  /*a780*/  IMAD.MOV.U32 R122, RZ, RZ, 0x1 ;  /* 0x00000001ff7a7424 */ /* 0x000fe200078e00ff */
[----:B------:R-:W-:Y:S01]  /*a790*/  LOP3.LUT R7, R113, 0x7ff00000, RZ, 0xc0, !PT ;  /* 0x7ff0000071077812 */ /* 0x000fe200078ec0ff */
[----:B------:R-:W-:Y:S01]  /*a7a0*/  IMAD.MOV.U32 R6, RZ, RZ, R4 ;  /* 0x000000ffff067224 */ /* 0x000fe200078e0004 */
[----:B------:R-:W-:Y:S01]  /*a7b0*/  BSSY.RECONVERGENT B0, `(.L_x_113) ;  /* 0x000004d000007945 */ /* 0x000fe20003800200 */
[----:B------:R-:W-:-:S02]  /*a7c0*/  @!P4 LOP3.LUT R5, R115, 0x7ff00000, RZ, 0xc0, !PT ;  /* 0x7ff000007305c812 */ /* 0x000fc400078ec0ff */
[----:B------:R-:W-:Y:S01]  /*a7d0*/  @!P2 DMUL R118, R114, 8.98846567431157953865e+307 ;  /* 0x7fe000007276a828 */ /* 0x000fe20000000000 */
[C---:B------:R-:W-:Y:S02]  /*a7e0*/  ISETP.GE.U32.AND P3, PT, R4.reuse, R7, PT ;  /* 0x000000070400720c */ /* 0x040fe40003f66070 */
[----:B------:R-:W-:Y:S01]  /*a7f0*/  @!P4 ISETP.GE.U32.AND P5, PT, R4, R5, PT ;  /* 0x000000050400c20c */ /* 0x000fe20003fa6070 */
[----:B------:R-:W-:Y:S02]  /*a800*/  IMAD.MOV.U32 R5, RZ, RZ, 0x1ca00000 ;  /* 0x1ca00000ff057424 */ /* 0x000fe400078e00ff */
[----:B------:R-:W0:Y:S03]  /*a810*/  MUFU.RCP64H R123, R119 ;  /* 0x00000077007b7308 */ /* 0x000e260000001800 */
[C---:B------:R-:W-:Y:S02]  /*a820*/  @!P4 SEL R113, R5.reuse, 0x63400000, !P5 ;  /* 0x634000000571c807 */ /* 0x040fe40006800000 */
[----:B------:R-:W-:-:S02]  /*a830*/  SEL R112, R5, 0x63400000, !P3 ;  /* 0x6340000005707807 */ /* 0x000fc40005800000 */
[--C-:B------:R-:W-:Y:S02]  /*a840*/  @!P4 LOP3.LUT R113, R113, 0x80000000, R117.reuse, 0xf8, !PT ;  /* 0x800000007171c812 */ /* 0x100fe400078ef875 */
[----:B------:R-:W-:Y:S01]  /*a850*/  LOP3.LUT R121, R112, 0x800fffff, R117, 0xf8, !PT ;  /* 0x800fffff70797812 */ /* 0x000fe200078ef875 */
[----:B------:R-:W-:Y:S01]  /*a860*/  @!P4 IMAD.MOV.U32 R112, RZ, RZ, RZ ;  /* 0x000000ffff70c224 */ /* 0x000fe200078e00ff */
[----:B------:R-:W-:Y:S02]  /*a870*/  @!P4 LOP3.LUT R113, R113, 0x100000, RZ, 0xfc, !PT ;  /* 0x001000007171c812 */ /* 0x000fe400078efcff */
[----:B------:R-:W-:-:S04]  /*a880*/  @!P2 LOP3.LUT R7, R119, 0x7ff00000, RZ, 0xc0, !PT ;  /* 0x7ff000007707a812 */ /* 0x000fc800078ec0ff */
[----:B------:R-:W-:Y:S02]  /*a890*/  @!P4 DFMA R120, R120, 2, -R112 ;  /* 0x400000007878c82b */ /* 0x000fe40000000870 */
[----:B0-----:R-:W-:-:S08]  /*a8a0*/  DFMA R112, R122, -R118, 1 ;  /* 0x3ff000007a70742b */ /* 0x001fd00000000876 */
[----:B------:R-:W-:Y:S01]  /*a8b0*/  DFMA R112, R112, R112, R112 ;  /* 0x000000707070722b */ /* 0x000fe20000000070 */
[----:B------:R-:W-:-:S07]  /*a8c0*/  @!P4 LOP3.LUT R6, R121, 0x7ff00000, RZ, 0xc0, !PT ;  /* 0x7ff000007906c812 */ /* 0x000fce00078ec0ff */
[----:B------:R-:W-:-:S08]  /*a8d0*/  DFMA R112, R122, R112, R122 ;  /* 0x000000707a70722b */ /* 0x000fd0000000007a */
[----:B------:R-:W-:-:S08]  /*a8e0*/  DFMA R128, R112, -R118, 1 ;  /* 0x3ff000007080742b */ /* 0x000fd00000000876 */
[----:B------:R-:W-:-:S08]  /*a8f0*/  DFMA R128, R112, R128, R112 ;  /* 0x000000807080722b */ /* 0x000fd00000000070 */
[----:B------:R-:W-:-:S08]  /*a900*/  DMUL R112, R128, R120 ;  /* 0x0000007880707228 */ /* 0x000fd00000000000 */
[----:B------:R-:W-:-:S08]  /*a910*/  DFMA R122, R112, -R118, R120 ;  /* 0x80000076707a722b */ /* 0x000fd00000000078 */
[----:B------:R-:W-:Y:S01]  /*a920*/  DFMA R122, R128, R122, R112 ;  /* 0x0000007a807a722b */ /* 0x000fe20000000070 */
[----:B------:R-:W-:-:S05]  /*a930*/  VIADD R112, R6, 0xffffffff ;  /* 0xffffffff06707836 */ /* 0x000fca0000000000 */
[----:B------:R-:W-:Y:S01]  /*a940*/  ISETP.GT.U32.AND P2, PT, R112, 0x7feffffe, PT ;  /* 0x7feffffe7000780c */ /* 0x000fe20003f44070 */
[----:B------:R-:W-:-:S05]  /*a950*/  VIADD R112, R7, 0xffffffff ;  /* 0xffffffff07707836 */ /* 0x000fca0000000000 */
[----:B------:R-:W-:-:S13]  /*a960*/  ISETP.GT.U32.OR P2, PT, R112, 0x7feffffe, P2 ;  /* 0x7feffffe7000780c */ /* 0x000fda0001744470 */
[----:B------:R-:W-:Y:S05]  /*a970*/  @P2 BRA `(.L_x_114) ;  /* 0x00000000006c2947 */ /* 0x000fea0003800000 */
[----:B------:R-:W-:Y:S01]  /*a980*/  LOP3.LUT R7, R115, 0x7ff00000, RZ, 0xc0, !PT ;  /* 0x7ff0000073077812 */ /* 0x000fe200078ec0ff */
[----:B------:R-:W-:-:S03]  /*a990*/  IMAD.MOV.U32 R6, RZ, RZ, RZ ;  /* 0x000000ffff067224 */ /* 0x000fc600078e00ff */
[CC--:B------:R-:W-:Y:S02]  /*a9a0*/  ISETP.GE.U32.AND P2, PT, R4.reuse, R7.reuse, PT ;  /* 0x000000070400720c */ /* 0x0c0fe40003f46070 */
[----:B------:R-:W-:Y:S02]  /*a9b0*/  VIADDMNMX R4, R4, -R7, 0xb9600000, !PT ;  /* 0xb960000004047446 */ /* 0x000fe40007800907 */
[----:B------:R-:W-:Y:S02]  /*a9c0*/  SEL R5, R5, 0x63400000, !P2 ;  /* 0x6340000005057807 */ /* 0x000fe40005000000 */
[----:B------:R-:W-:-:S05]  /*a9d0*/  VIMNMX R4, PT, PT, R4, 0x46a00000, PT ;  /* 0x46a0000004047848 */ /* 0x000fca0003fe0100 */
[----:B------:R-:W-:-:S04]  /*a9e0*/  IMAD.IADD R4, R4, 0x1, -R5 ;  /* 0x0000000104047824 */ /* 0x000fc800078e0a05 */
[----:B------:R-:W-:-:S06]  /*a9f0*/  VIADD R7, R4, 0x7fe00000 ;  /* 0x7fe0000004077836 */ /* 0x000fcc0000000000 */
[----:B------:R-:W-:-:S10]  /*aa00*/  DMUL R112, R122, R6 ;  /* 0x000000067a707228 */ /* 0x000fd40000000000 */
[----:B------:R-:W-:-:S13]  /*aa10*/  FSETP.GTU.AND P2, PT, |R113|, 1.469367938527859385e-39, PT ;  /* 0x001000007100780b */ /* 0x000fda0003f4c200 */
[----:B------:R-:W-:Y:S05]  /*aa20*/  @P2 BRA `(.L_x_115) ;  /* 0x0000000000942947 */ /* 0x000fea0003800000 */
[----:B------:R-:W-:Y:S01]  /*aa30*/  DFMA R118, R122, -R118, R120 ;  /* 0x800000767a76722b */ /* 0x000fe20000000078 */
[----:B------:R-:W-:-:S09]  /*aa40*/  IMAD.MOV.U32 R116, RZ, RZ, RZ ;  /* 0x000000ffff747224 */ /* 0x000fd200078e00ff */
[C---:B------:R-:W-:Y:S02]  /*aa50*/  FSETP.NEU.AND P2, PT, R119.reuse, RZ, PT ;  /* 0x000000ff7700720b */ /* 0x040fe40003f4d000 */
[----:B------:R-:W-:-:S04]  /*aa60*/  LOP3.LUT R114, R119, 0x80000000, R115, 0x48, !PT ;  /* 0x8000000077727812 */ /* 0x000fc800078e4873 */
[----:B------:R-:W-:-:S07]  /*aa70*/  LOP3.LUT R117, R114, R7, RZ, 0xfc, !PT ;  /* 0x0000000772757212 */ /* 0x000fce00078efcff */
[----:B------:R-:W-:Y:S05]  /*aa80*/  @!P2 BRA `(.L_x_115) ;  /* 0x00000000007ca947 */ /* 0x000fea0003800000 */
[----:B------:R-:W-:Y:S01]  /*aa90*/  IMAD.MOV R7, RZ, RZ, -R4 ;  /* 0x000000ffff077224 */ /* 0x000fe200078e0a04 */
[----:B------:R-:W-:Y:S01]  /*aaa0*/  IADD3 R4, PT, PT, -R4, -0x43300000, RZ ;  /* 0xbcd0000004047810 */ /* 0x000fe20007ffe1ff */
[----:B------:R-:W-:-:S06]  /*aab0*/  IMAD.MOV.U32 R6, RZ, RZ, RZ ;  /* 0x000000ffff067224 */ /* 0x000fcc00078e00ff */
[----:B------:R-:W-:Y:S02]  /*aac0*/  DFMA R6, R112, -R6, R122 ;  /* 0x800000067006722b */ /* 0x000fe4000000007a */
[----:B------:R-:W-:-:S08]  /*aad0*/  DMUL.RP R122, R122, R116 ;  /* 0x000000747a7a7228 */ /* 0x000fd00000008000 */
[----:B------:R-:W-:Y:S02]  /*aae0*/  FSETP.NEU.AND P2, PT, |R7|, R4, PT ;  /* 0x000000040700720b */ /* 0x000fe40003f4d200 */
[----:B------:R-:W-:Y:S02]  /*aaf0*/  LOP3.LUT R5, R123, R114, RZ, 0x3c, !PT ;  /* 0x000000727b057212 */ /* 0x000fe400078e3cff */
[----:B------:R-:W-:Y:S02]  /*ab00*/  FSEL R112, R122, R112, !P2 ;  /* 0x000000707a707208 */ /* 0x000fe40005000000 */
[----:B------:R-:W-:Y:S01]  /*ab10*/  FSEL R113, R5, R113, !P2 ;  /* 0x0000007105717208 */ /* 0x000fe20005000000 */
[----:B------:R-:W-:Y:S06]  /*ab20*/  BRA `(.L_x_115) ;  /* 0x0000000000547947 */ /* 0x000fec0003800000 */
.L_x_114:
[----:B------:R-:W-:-:S14]  /*ab30*/  DSETP.NAN.AND P2, PT, R116, R116, PT ;  /* 0x000000747400722a */ /* 0x000fdc0003f48000 */
[----:B------:R-:W-:Y:S05]  /*ab40*/  @P2 BRA `(.L_x_116) ;  /* 0x0000000000442947 */ /* 0x000fea0003800000 */
[----:B------:R-:W-:-:S14]  /*ab50*/  DSETP.NAN.AND P2, PT, R114, R114, PT ;  /* 0x000000727200722a */ /* 0x000fdc0003f48000 */
[----:B------:R-:W-:Y:S05]  /*ab60*/  @P2 BRA `(.L_x_117) ;  /* 0x0000000000302947 */ /* 0x000fea0003800000 */
[----:B------:R-:W-:Y:S01]  /*ab70*/  ISETP.NE.AND P2, PT, R6, R7, PT ;  /* 0x000000070600720c */ /* 0x000fe20003f45270 */
[----:B------:R-:W-:Y:S02]  /*ab80*/  IMAD.MOV.U32 R112, RZ, RZ, 0x0 ;  /* 0x00000000ff707424 */ /* 0x000fe400078e00ff */
[----:B------:R-:W-:-:S10]  /*ab90*/  IMAD.MOV.U32 R113, RZ, RZ, -0x80000 ;  /* 0xfff80000ff717424 */ /* 0x000fd400078e00ff */
[----:B------:R-:W-:Y:S05]  /*aba0*/  @!P2 BRA `(.L_x_115) ;  /* 0x000000000034a947 */ /* 0x000fea0003800000 */
[----:B------:R-:W-:Y:S02]  /*abb0*/  ISETP.NE.AND P2, PT, R6, 0x7ff00000, PT ;  /* 0x7ff000000600780c */ /* 0x000fe40003f45270 */
[----:B------:R-:W-:Y:S02]  /*abc0*/  LOP3.LUT R113, R117, 0x80000000, R115, 0x48, !PT ;  /* 0x8000000075717812 */ /* 0x000fe400078e4873 */
[----:B------:R-:W-:-:S13]  /*abd0*/  ISETP.EQ.OR P2, PT, R7, RZ, !P2 ;  /* 0x000000ff0700720c */ /* 0x000fda0005742670 */
[----:B------:R-:W-:Y:S01]  /*abe0*/  @P2 LOP3.LUT R4, R113, 0x7ff00000, RZ, 0xfc, !PT ;  /* 0x7ff0000071042812 */ /* 0x000fe200078efcff */
[----:B------:R-:W-:Y:S02]  /*abf0*/  @!P2 IMAD.MOV.U32 R112, RZ, RZ, RZ ;  /* 0x000000ffff70a224 */ /* 0x000fe400078e00ff */
[----:B------:R-:W-:Y:S02]  /*ac00*/  @P2 IMAD.MOV.U32 R112, RZ, RZ, RZ ;  /* 0x000000ffff702224 */ /* 0x000fe400078e00ff */
[----:B------:R-:W-:Y:S01]  /*ac10*/  @P2 IMAD.MOV.U32 R113, RZ, RZ, R4 ;  /* 0x000000ffff712224 */ /* 0x000fe200078e0004 */
[----:B------:R-:W-:Y:S06]  /*ac20*/  BRA `(.L_x_115) ;  /* 0x0000000000147947 */ /* 0x000fec0003800000 */
.L_x_117:
[----:B------:R-:W-:Y:S01]  /*ac30*/  LOP3.LUT R113, R115, 0x80000, RZ, 0xfc, !PT ;  /* 0x0008000073717812 */ /* 0x000fe200078efcff */
[----:B------:R-:W-:Y:S01]  /*ac40*/  IMAD.MOV.U32 R112, RZ, RZ, R114 ;  /* 0x000000ffff707224 */ /* 0x000fe200078e0072 */
[----:B------:R-:W-:Y:S06]  /*ac50*/  BRA `(.L_x_115) ;  /* 0x0000000000087947 */ /* 0x000fec0003800000 */
.L_x_116:
[----:B------:R-:W-:Y:S01]  /*ac60*/  LOP3.LUT R113, R117, 0x80000, RZ, 0xfc, !PT ;  /* 0x0008000075717812 */ /* 0x000fe200078efcff */
[----:B------:R-:W-:-:S07]  /*ac70*/  IMAD.MOV.U32 R112, RZ, RZ, R116 ;  /* 0x000000ffff707224 */ /* 0x000fce00078e0074 */
.L_x_115:
[----:B------:R-:W-:Y:S05]  /*ac80*/  BSYNC.RECONVERGENT B0 ;  /* 0x0000000000007941 */ /* 0x000fea0003800200 */
.L_x_113:
[----:B------:R-:W-:Y:S02]  /*ac90*/  IMAD.MOV.U32 R4, RZ, RZ, R0 ;  /* 0x000000ffff047224 */ /* 0x000fe400078e0000 */
[----:B------:R-:W-:-:S04]  /*aca0*/  IMAD.MOV.U32 R5, RZ, RZ, 0x0 ;  /* 0x00000000ff057424 */ /* 0x000fc800078e00ff */
[----:B------:R-:W-:Y:S05]  /*acb0*/  RET.REL.NODEC R4 `(_Z8simulateP17curandStateXORWOWPdS1_S1_ii) ;  /* 0xffffff5004d07950 */ /* 0x000fea0003c3ffff */
        .type           $_Z8simulateP17curandStateXORWOWPdS1_S1_ii$__internal_accurate_pow,@function
        .size           $_Z8simulateP17curandStateXORWOWPdS1_S1_ii$__internal_accurate_pow,($_Z8simulateP17curandStateXORWOWPdS1_S1_ii$__internal_trig_reduction_slowpathd - $_Z8simulateP17curandStateXORWOWPdS1_S1_ii$__internal_accurate_pow)
$_Z8simulateP17curandStateXORWOWPdS1_S1_ii$__internal_accurate_pow:
[----:B------:R-:W-:Y:S01]  /*acc0*/  ISETP.GT.U32.AND P3, PT, R5, 0xfffff, PT ;  /* 0x000fffff0500780c */ /* 0x000fe20003f64070 */
[----:B------:R-:W-:Y:S01]  /*acd0*/  IMAD.MOV.U32 R6, RZ, RZ, R5 ;  /* 0x000000ffff067224 */ /* 0x000fe200078e0005 */
[----:B------:R-:W-:Y:S01]  /*ace0*/  UMOV UR8, 0x7d2cafe2 ;  /* 0x7d2cafe200087882 */ /* 0x000fe20000000000 */
[----:B------:R-:W-:Y:S01]  /*acf0*/  IMAD.MOV.U32 R116, RZ, RZ, RZ ;  /* 0x000000ffff747224 */ /* 0x000fe200078e00ff */
[----:B------:R-:W-:Y:S01]  /*ad00*/  UMOV UR9, 0x3eb0f5ff ;  /* 0x3eb0f5ff00097882 */ /* 0x000fe20000000000 */
[----:B------:R-:W-:Y:S01]  /*ad10*/  IMAD.MOV.U32 R120, RZ, RZ, 0x41ad3b5a ;  /* 0x41ad3b5aff787424 */ /* 0x000fe200078e00ff */
[----:B------:R-:W-:Y:S01]  /*ad20*/  UMOV UR14, 0xfefa39ef ;  /* 0xfefa39ef000e7882 */ /* 0x000fe20000000000 */
[----:B------:R-:W-:Y:S01]  /*ad30*/  IMAD.MOV.U32 R121, RZ, RZ, 0x3ed0f5d2 ;  /* 0x3ed0f5d2ff797424 */ /* 0x000fe200078e00ff */
[----:B------:R-:W-:Y:S01]  /*ad40*/  UMOV UR15, 0x3fe62e42 ;  /* 0x3fe62e42000f7882 */ /* 0x000fe20000000000 */
[----:B------:R-:W-:-:S04]  /*ad50*/  USHF.L.U32 UR5, UR7, 0x1, URZ ;  /* 0x0000000107057899 */ /* 0x000fc800080006ff */
[----:B------:R-:W-:Y:S01]  /*ad60*/  @!P3 DMUL R112, R4, 1.80143985094819840000e+16 ;  /* 0x435000000470b828 */ /* 0x000fe20000000000 */
[----:B------:R-:W-:Y:S01]  /*ad70*/  UISETP.GT.U32.AND UP0, UPT, UR5, -0x2000001, UPT ;  /* 0xfdffffff0500788c */ /* 0x000fe2000bf04070 */
[----:B------:R-:W-:-:S08]  /*ad80*/  SHF.R.U32.HI R5, RZ, 0x14, R5 ;  /* 0x00000014ff057819 */ /* 0x000fd00000011605 */
[----:B------:R-:W-:Y:S01]  /*ad90*/  @!P3 IMAD.MOV.U32 R6, RZ, RZ, R113 ;  /* 0x000000ffff06b224 */ /* 0x000fe200078e0071 */
[----:B------:R-:W-:Y:S01]  /*ada0*/  @!P3 LEA.HI R5, R113, 0xffffffca, RZ, 0xc ;  /* 0xffffffca7105b811 */ /* 0x000fe200078f60ff */
[----:B------:R-:W-:-:S03]  /*adb0*/  @!P3 IMAD.MOV.U32 R4, RZ, RZ, R112 ;  /* 0x000000ffff04b224 */ /* 0x000fc600078e0070 */
[----:B------:R-:W-:-:S04]  /*adc0*/  LOP3.LUT R6, R6, 0x800fffff, RZ, 0xc0, !PT ;  /* 0x800fffff06067812 */ /* 0x000fc800078ec0ff */
[----:B------:R-:W-:Y:S01]  /*add0*/  LOP3.LUT R7, R6, 0x3ff00000, RZ, 0xfc, !PT ;  /* 0x3ff0000006077812 */ /* 0x000fe200078efcff */
[----:B------:R-:W-:-:S03]  /*ade0*/  IMAD.MOV.U32 R6, RZ, RZ, R4 ;  /* 0x000000ffff067224 */ /* 0x000fc600078e0004 */
[----:B------:R-:W-:-:S13]  /*adf0*/  ISETP.GE.U32.AND P4, PT, R7, 0x3ff6a09f, PT ;  /* 0x3ff6a09f0700780c */ /* 0x000fda0003f86070 */
[----:B------:R-:W-:-:S04]  /*ae00*/  @P4 VIADD R4, R7, 0xfff00000 ;  /* 0xfff0000007044836 */ /* 0x000fc80000000000 */
[----:B------:R-:W-:Y:S02]  /*ae10*/  @P4 IMAD.MOV.U32 R7, RZ, RZ, R4 ;  /* 0x000000ffff074224 */ /* 0x000fe400078e0004 */
[C---:B------:R-:W-:Y:S02]  /*ae20*/  VIADD R4, R5.reuse, 0xfffffc01 ;  /* 0xfffffc0105047836 */ /* 0x040fe40000000000 */
[----:B------:R-:W-:Y:S02]  /*ae30*/  @P4 VIADD R4, R5, 0xfffffc02 ;  /* 0xfffffc0205044836 */ /* 0x000fe40000000000 */
[----:B------:R-:W-:Y:S01]  /*ae40*/  DADD R122, R6, 1 ;  /* 0x3ff00000067a7429 */ /* 0x000fe20000000000 */
[----:B------:R-:W-:Y:S02]  /*ae50*/  IMAD.MOV.U32 R5, RZ, RZ, 0x43300000 ;  /* 0x43300000ff057424 */ /* 0x000fe400078e00ff */
[----:B------:R-:W-:-:S03]  /*ae60*/  LOP3.LUT R4, R4, 0x80000000, RZ, 0x3c, !PT ;  /* 0x8000000004047812 */ /* 0x000fc600078e3cff */
[----:B------:R-:W0:Y:S02]  /*ae70*/  MUFU.RCP64H R117, R123 ;  /* 0x0000007b00757308 */ /* 0x000e240000001800 */
[----:B0-----:R-:W-:-:S08]  /*ae80*/  DFMA R114, -R122, R116, 1 ;  /* 0x3ff000007a72742b */ /* 0x001fd00000000174 */
[----:B------:R-:W-:-:S08]  /*ae90*/  DFMA R114, R114, R114, R114 ;  /* 0x000000727272722b */ /* 0x000fd00000000072 */
[----:B------:R-:W-:Y:S02]  /*aea0*/  DFMA R114, R116, R114, R116 ;  /* 0x000000727472722b */ /* 0x000fe40000000074 */
[----:B------:R-:W-:-:S08]  /*aeb0*/  DADD R116, R6, -1 ;  /* 0xbff0000006747429 */ /* 0x000fd00000000000 */
[----:B------:R-:W-:-:S08]  /*aec0*/  DMUL R6, R116, R114 ;  /* 0x0000007274067228 */ /* 0x000fd00000000000 */
[----:B------:R-:W-:-:S08]  /*aed0*/  DFMA R6, R116, R114, R6 ;  /* 0x000000727406722b */ /* 0x000fd00000000006 */
[----:B------:R-:W-:Y:S02]  /*aee0*/  DMUL R118, R6, R6 ;  /* 0x0000000606767228 */ /* 0x000fe40000000000 */
[----:B------:R-:W-:-:S06]  /*aef0*/  DADD R122, R116, -R6 ;  /* 0x00000000747a7229 */ /* 0x000fcc0000000806 */
[----:B------:R-:W-:Y:S01]  /*af00*/  DFMA R120, R118, UR8, R120 ;  /* 0x0000000876787c2b */ /* 0x000fe20008000078 */
[----:B------:R-:W-:Y:S01]  /*af10*/  UMOV UR8, 0x75488a3f ;  /* 0x75488a3f00087882 */ /* 0x000fe20000000000 */
[----:B------:R-:W-:Y:S01]  /*af20*/  UMOV UR9, 0x3ef3b20a ;  /* 0x3ef3b20a00097882 */ /* 0x000fe20000000000 */
[----:B------:R-:W-:-:S05]  /*af30*/  DADD R122, R122, R122 ;  /* 0x000000007a7a7229 */ /* 0x000fca000000007a */
[----:B------:R-:W-:Y:S01]  /*af40*/  DFMA R120, R118, R120, UR8 ;  /* 0x0000000876787e2b */ /* 0x000fe20008000078 */
[----:B------:R-:W-:Y:S01]  /*af50*/  UMOV UR8, 0xe4faecd5 ;  /* 0xe4faecd500087882 */ /* 0x000fe20000000000 */
[----:B------:R-:W-:Y:S01]  /*af60*/  UMOV UR9, 0x3f1745cd ;  /* 0x3f1745cd00097882 */ /* 0x000fe20000000000 */
[----:B------:R-:W-:-:S05]  /*af70*/  DFMA R122, R116, -R6, R122 ;  /* 0x80000006747a722b */ /* 0x000fca000000007a */
[----:B------:R-:W-:Y:S01]  /*af80*/  DFMA R120, R118, R120, UR8 ;  /* 0x0000000876787e2b */ /* 0x000fe20008000078 */
[----:B------:R-:W-:Y:S01]  /*af90*/  UMOV UR8, 0x258a578b ;  /* 0x258a578b00087882 */ /* 0x000fe20000000000 */
[----:B------:R-:W-:Y:S01]  /*afa0*/  UMOV UR9, 0x3f3c71c7 ;  /* 0x3f3c71c700097882 */ /* 0x000fe20000000000 */
[----:B------:R-:W-:-:S05]  /*afb0*/  DMUL R114, R114, R122 ;  /* 0x0000007a72727228 */ /* 0x000fca0000000000 */
[----:B------:R-:W-:Y:S01]  /*afc0*/  DFMA R120, R118, R120, UR8 ;  /* 0x0000000876787e2b */ /* 0x000fe20008000078 */
[----:B------:R-:W-:Y:S01]  /*afd0*/  UMOV UR8, 0x9242b910 ;  /* 0x9242b91000087882 */ /* 0x000fe20000000000 */
[----:B------:R-:W-:-:S03]  /*afe0*/  UMOV UR9, 0x3f624924 ;  /* 0x3f62492400097882 */ /* 0x000fc60000000000 */
[----:B------:R-:W-:Y:S02]  /*aff0*/  VIADD R113, R115, 0x100000 ;  /* 0x0010000073717836 */ /* 0x000fe40000000000 */
[----:B------:R-:W-:Y:S01]  /*b000*/  IMAD.MOV.U32 R112, RZ, RZ, R114 ;  /* 0x000000ffff707224 */ /* 0x000fe200078e0072 */
[----:B------:R-:W-:Y:S01]  /*b010*/  DFMA R120, R118, R120, UR8 ;  /* 0x0000000876787e2b */ /* 0x000fe20008000078 */
[----:B------:R-:W-:Y:S01]  /*b020*/  UMOV UR8, 0x99999dfb ;  /* 0x99999dfb00087882 */ /* 0x000fe20000000000 */
[----:B------:R-:W-:-:S06]  /*b030*/  UMOV UR9, 0x3f899999 ;  /* 0x3f89999900097882 */ /* 0x000fcc0000000000 */
[----:B------:R-:W-:Y:S01]  /*b040*/  DFMA R120, R118, R120, UR8 ;  /* 0x0000000876787e2b */ /* 0x000fe20008000078 */
[----:B------:R-:W-:Y:S01]  /*b050*/  UMOV UR8, 0x55555555 ;  /* 0x5555555500087882 */ /* 0x000fe20000000000 */
[----:B------:R-:W-:-:S06]  /*b060*/  UMOV UR9, 0x3fb55555 ;  /* 0x3fb5555500097882 */ /* 0x000fcc0000000000 */
[----:B------:R-:W-:-:S08]  /*b070*/  DFMA R116, R118, R120, UR8 ;  /* 0x0000000876747e2b */ /* 0x000fd00008000078 */
[----:B------:R-:W-:Y:S01]  /*b080*/  DADD R122, -R116, UR8 ;  /* 0x00000008747a7e29 */ /* 0x000fe20008000100 */
[----:B------:R-:W-:Y:S01]  /*b090*/  UMOV UR8, 0xb9e7b0 ;  /* 0x00b9e7b000087882 */ /* 0x000fe20000000000 */
[----:B------:R-:W-:-:S06]  /*b0a0*/  UMOV UR9, 0x3c46a4cb ;  /* 0x3c46a4cb00097882 */ /* 0x000fcc0000000000 */
[----:B------:R-:W-:Y:S02]  /*b0b0*/  DFMA R118, R118, R120, R122 ;  /* 0x000000787676722b */ /* 0x000fe4000000007a */
[----:B------:R-:W-:-:S06]  /*b0c0*/  DMUL R120, R6, R6 ;  /* 0x0000000606787228 */ /* 0x000fcc0000000000 */
[----:B------:R-:W-:Y:S01]  /*b0d0*/  DADD R118, R118, -UR8 ;  /* 0x8000000876767e29 */ /* 0x000fe20008000000 */
[----:B------:R-:W-:Y:S01]  /*b0e0*/  UMOV UR8, 0x80000000 ;  /* 0x8000000000087882 */ /* 0x000fe20000000000 */
[----:B------:R-:W-:Y:S01]  /*b0f0*/  DFMA R122, R6, R6, -R120 ;  /* 0x00000006067a722b */ /* 0x000fe20000000878 */
[----:B------:R-:W-:Y:S02]  /*b100*/  UMOV UR9, 0x43300000 ;  /* 0x4330000000097882 */ /* 0x000fe40000000000 */
[----:B------:R-:W-:Y:S01]  /*b110*/  DADD R4, R4, -UR8 ;  /* 0x8000000804047e29 */ /* 0x000fe20008000000 */
[----:B------:R-:W-:Y:S01]  /*b120*/  UMOV UR8, 0xfefa39ef ;  /* 0xfefa39ef00087882 */ /* 0x000fe20000000000 */
[----:B------:R-:W-:-:S03]  /*b130*/  UMOV UR9, 0x3fe62e42 ;  /* 0x3fe62e4200097882 */ /* 0x000fc60000000000 */
[C---:B------:R-:W-:Y:S02]  /*b140*/  DFMA R122, R6.reuse, R112, R122 ;  /* 0x00000070067a722b */ /* 0x040fe4000000007a */
[----:B------:R-:W-:-:S08]  /*b150*/  DMUL R112, R6, R120 ;  /* 0x0000007806707228 */ /* 0x000fd00000000000 */
[----:B------:R-:W-:-:S08]  /*b160*/  DFMA R124, R6, R120, -R112 ;  /* 0x00000078067c722b */ /* 0x000fd00000000870 */
[----:B------:R-:W-:Y:S02]  /*b170*/  DFMA R124, R114, R120, R124 ;  /* 0x00000078727c722b */ /* 0x000fe4000000007c */
[----:B------:R-:W-:-:S06]  /*b180*/  DADD R120, R116, R118 ;  /* 0x0000000074787229 */ /* 0x000fcc0000000076 */
[----:B------:R-:W-:Y:S02]  /*b190*/  DFMA R122, R6, R122, R124 ;  /* 0x0000007a067a722b */ /* 0x000fe4000000007c */
[----:B------:R-:W-:-:S08]  /*b1a0*/  DADD R116, R116, -R120 ;  /* 0x0000000074747229 */ /* 0x000fd00000000878 */
[----:B------:R-:W-:Y:S02]  /*b1b0*/  DADD R118, R118, R116 ;  /* 0x0000000076767229 */ /* 0x000fe40000000074 */
[----:B------:R-:W-:-:S08]  /*b1c0*/  DMUL R116, R120, R112 ;  /* 0x0000007078747228 */ /* 0x000fd00000000000 */
[----:B------:R-:W-:-:S08]  /*b1d0*/  DFMA R124, R120, R112, -R116 ;  /* 0x00000070787c722b */ /* 0x000fd00000000874 */
[----:B------:R-:W-:-:S08]  /*b1e0*/  DFMA R120, R120, R122, R124 ;  /* 0x0000007a7878722b */ /* 0x000fd0000000007c */
[----:B------:R-:W-:-:S08]  /*b1f0*/  DFMA R120, R118, R112, R120 ;  /* 0x000000707678722b */ /* 0x000fd00000000078 */
[----:B------:R-:W-:-:S08]  /*b200*/  DADD R118, R116, R120 ;  /* 0x0000000074767229 */ /* 0x000fd00000000078 */
[--C-:B------:R-:W-:Y:S02]  /*b210*/  DADD R112, R6, R118.reuse ;  /* 0x0000000006707229 */ /* 0x100fe40000000076 */
[----:B------:R-:W-:-:S06]  /*b220*/  DADD R116, R116, -R118 ;  /* 0x0000000074747229 */ /* 0x000fcc0000000876 */
[----:B------:R-:W-:Y:S02]  /*b230*/  DADD R6, R6, -R112 ;  /* 0x0000000006067229 */ /* 0x000fe40000000870 */
[----:B------:R-:W-:-:S06]  /*b240*/  DADD R116, R120, R116 ;  /* 0x0000000078747229 */ /* 0x000fcc0000000074 */
[----:B------:R-:W-:-:S08]  /*b250*/  DADD R6, R118, R6 ;  /* 0x0000000076067229 */ /* 0x000fd00000000006 */
[----:B------:R-:W-:-:S08]  /*b260*/  DADD R6, R116, R6 ;  /* 0x0000000074067229 */ /* 0x000fd00000000006 */
[----:B------:R-:W-:-:S08]  /*b270*/  DADD R114, R114, R6 ;  /* 0x0000000072727229 */ /* 0x000fd00000000006 */
[----:B------:R-:W-:-:S08]  /*b280*/  DADD R6, R112, R114 ;  /* 0x0000000070067229 */ /* 0x000fd00000000072 */
[----:B------:R-:W-:-:S08]  /*b290*/  DADD R116, R112, -R6 ;  /* 0x0000000070747229 */ /* 0x000fd00000000806 */
[----:B------:R-:W-:Y:S02]  /*b2a0*/  DADD R116, R114, R116 ;  /* 0x0000000072747229 */ /* 0x000fe40000000074 */
[----:B------:R-:W-:Y:S01]  /*b2b0*/  DFMA R114, R4, UR8, R6 ;  /* 0x0000000804727c2b */ /* 0x000fe20008000006 */
[----:B------:R-:W-:Y:S01]  /*b2c0*/  UMOV UR8, 0x3b39803f ;  /* 0x3b39803f00087882 */ /* 0x000fe20000000000 */
[----:B------:R-:W-:-:S06]  /*b2d0*/  UMOV UR9, 0x3c7abc9e ;  /* 0x3c7abc9e00097882 */ /* 0x000fcc0000000000 */
[----:B------:R-:W-:-:S08]  /*b2e0*/  DFMA R112, R4, -UR14, R114 ;  /* 0x8000000e04707c2b */ /* 0x000fd00008000072 */
[----:B------:R-:W-:-:S08]  /*b2f0*/  DADD R112, -R6, R112 ;  /* 0x0000000006707229 */ /* 0x000fd00000000170 */
[----:B------:R-:W-:Y:S01]  /*b300*/  DADD R6, R116, -R112 ;  /* 0x0000000074067229 */ /* 0x000fe20000000870 */
[----:B------:R-:W-:Y:S02]  /*b310*/  IMAD.MOV.U32 R116, RZ, RZ, 0x652b82fe ;  /* 0x652b82feff747424 */ /* 0x000fe400078e00ff */
[----:B------:R-:W-:-:S05]  /*b320*/  IMAD.MOV.U32 R117, RZ, RZ, 0x3ff71547 ;  /* 0x3ff71547ff757424 */ /* 0x000fca00078e00ff */
[----:B------:R-:W-:Y:S01]  /*b330*/  DFMA R6, R4, UR8, R6 ;  /* 0x0000000804067c2b */ /* 0x000fe20008000006 */
[----:B------:R-:W-:-:S04]  /*b340*/  ULOP3.LUT UR8, UR7, 0xff0fffff, URZ, 0xc0, !UPT ;  /* 0xff0fffff07087892 */ /* 0x000fc8000f8ec0ff */
[----:B------:R-:W-:-:S03]  /*b350*/  USEL UR9, UR8, UR7, UP0 ;  /* 0x0000000708097287 */ /* 0x000fc60008000000 */
[----:B------:R-:W-:Y:S01]  /*b360*/  DADD R4, R114, R6 ;  /* 0x0000000072047229 */ /* 0x000fe20000000006 */
[----:B------:R-:W-:-:S07]  /*b370*/  UMOV UR8, UR6 ;  /* 0x0000000600087c82 */ /* 0x000fce0008000000 */
[----:B------:R-:W-:Y:S02]  /*b380*/  DADD R112, R114, -R4 ;  /* 0x0000000072707229 */ /* 0x000fe40000000804 */
[----:B------:R-:W-:-:S06]  /*b390*/  DMUL R114, R4, UR8 ;  /* 0x0000000804727c28 */ /* 0x000fcc0008000000 */
[----:B------:R-:W-:Y:S02]  /*b3a0*/  DADD R112, R6, R112 ;  /* 0x0000000006707229 */ /* 0x000fe40000000070 */
[----:B------:R-:W-:-:S08]  /*b3b0*/  DFMA R4, R4, UR8, -R114 ;  /* 0x0000000804047c2b */ /* 0x000fd00008000872 */
[----:B------:R-:W-:Y:S01]  /*b3c0*/  DFMA R112, R112, UR8, R4 ;  /* 0x0000000870707c2b */ /* 0x000fe20008000004 */
[----:B------:R-:W-:Y:S01]  /*b3d0*/  UMOV UR8, 0x3b39803f ;  /* 0x3b39803f00087882 */ /* 0x000fe20000000000 */
[----:B------:R-:W-:-:S06]  /*b3e0*/  UMOV UR9, 0x3c7abc9e ;  /* 0x3c7abc9e00097882 */ /* 0x000fcc0000000000 */
[----:B------:R-:W-:-:S08]  /*b3f0*/  DADD R4, R114, R112 ;  /* 0x0000000072047229 */ /* 0x000fd00000000070 */
[----:B------:R-:W-:Y:S02]  /*b400*/  DFMA R116, R4, R116, 6.75539944105574400000e+15 ;  /* 0x433800000474742b */ /* 0x000fe40000000074 */
[----:B------:R-:W-:Y:S01]  /*b410*/  FSETP.GEU.AND P3, PT, |R5|, 4.1917929649353027344, PT ;  /* 0x4086232b0500780b */ /* 0x000fe20003f6e200 */
[----:B------:R-:W-:-:S05]  /*b420*/  DADD R114, R114, -R4 ;  /* 0x0000000072727229 */ /* 0x000fca0000000804 */
[----:B------:R-:W-:-:S03]  /*b430*/  DADD R6, R116, -6.75539944105574400000e+15 ;  /* 0xc338000074067429 */ /* 0x000fc60000000000 */
[----:B------:R-:W-:-:S05]  /*b440*/  DADD R112, R112, R114 ;  /* 0x0000000070707229 */ /* 0x000fca0000000072 */
[----:B------:R-:W-:-:S08]  /*b450*/  DFMA R118, R6, -UR14, R4 ;  /* 0x8000000e06767c2b */ /* 0x000fd00008000004 */
[----:B------:R-:W-:Y:S01]  /*b460*/  DFMA R118, R6, -UR8, R118 ;  /* 0x8000000806767c2b */ /* 0x000fe20008000076 */
[----:B------:R-:W-:Y:S01]  /*b470*/  UMOV UR8, 0x69ce2bdf ;  /* 0x69ce2bdf00087882 */ /* 0x000fe20000000000 */
[----:B------:R-:W-:Y:S01]  /*b480*/  IMAD.MOV.U32 R6, RZ, RZ, -0x35dec16 ;  /* 0xfca213eaff067424 */ /* 0x000fe200078e00ff */
[----:B------:R-:W-:Y:S01]  /*b490*/  UMOV UR9, 0x3e5ade15 ;  /* 0x3e5ade1500097882 */ /* 0x000fe20000000000 */
[----:B------:R-:W-:-:S06]  /*b4a0*/  IMAD.MOV.U32 R7, RZ, RZ, 0x3e928af3 ;  /* 0x3e928af3ff077424 */ /* 0x000fcc00078e00ff */
[----:B------:R-:W-:Y:S01]  /*b4b0*/  DFMA R6, R118, UR8, R6 ;  /* 0x0000000876067c2b */ /* 0x000fe20008000006 */
        /* <DEDUP_REMOVED lines=24> */
[----:B------:R-:W-:-:S08]  /*b640*/  DFMA R6, R118, R6, 1 ;  /* 0x3ff000007606742b */ /* 0x000fd00000000006 */
[----:B------:R-:W-:-:S10]  /*b650*/  DFMA R6, R118, R6, 1 ;  /* 0x3ff000007606742b */ /* 0x000fd40000000006 */
[----:B------:R-:W-:Y:S02]  /*b660*/  IMAD R115, R116, 0x100000, R7 ;  /* 0x0010000074737824 */ /* 0x000fe400078e0207 */
[----:B------:R-:W-:Y:S01]  /*b670*/  IMAD.MOV.U32 R114, RZ, RZ, R6 ;  /* 0x000000ffff727224 */ /* 0x000fe200078e0006 */
[----:B------:R-:W-:Y:S06]  /*b680*/  @!P3 BRA `(.L_x_118) ;  /* 0x000000000030b947 */ /* 0x000fec0003800000 */
[----:B------:R-:W-:Y:S01]  /*b690*/  FSETP.GEU.AND P3, PT, |R5|, 4.2275390625, PT ;  /* 0x408748000500780b */ /* 0x000fe20003f6e200 */
[C---:B------:R-:W-:Y:S02]  /*b6a0*/  DSETP.GEU.AND P4, PT, R4.reuse, RZ, PT ;  /* 0x000000ff0400722a */ /* 0x040fe40003f8e000 */
[----:B------:R-:W-:-:S10]  /*b6b0*/  DADD R114, R4, +INF ;  /* 0x7ff0000004727429 */ /* 0x000fd40000000000 */
[----:B------:R-:W-:Y:S02]  /*b6c0*/  @!P3 LEA.HI R4, R116, R116, RZ, 0x1 ;  /* 0x000000747404b211 */ /* 0x000fe400078f08ff */
[----:B------:R-:W-:Y:S02]  /*b6d0*/  FSEL R114, R114, RZ, P4 ;  /* 0x000000ff72727208 */ /* 0x000fe40002000000 */
[----:B------:R-:W-:Y:S02]  /*b6e0*/  @!P3 SHF.R.S32.HI R4, RZ, 0x1, R4 ;  /* 0x00000001ff04b819 */ /* 0x000fe40000011404 */
[----:B------:R-:W-:-:S03]  /*b6f0*/  FSEL R115, R115, RZ, P4 ;  /* 0x000000ff73737208 */ /* 0x000fc60002000000 */
[----:B------:R-:W-:Y:S02]  /*b700*/  @!P3 IMAD.IADD R5, R116, 0x1, -R4 ;  /* 0x000000017405b824 */ /* 0x000fe400078e0a04 */
[----:B------:R-:W-:Y:S02]  /*b710*/  @!P3 IMAD R7, R4, 0x100000, R7 ;  /* 0x001000000407b824 */ /* 0x000fe400078e0207 */
[----:B------:R-:W-:Y:S01]  /*b720*/  @!P3 IMAD.MOV.U32 R4, RZ, RZ, RZ ;  /* 0x000000ffff04b224 */ /* 0x000fe200078e00ff */
[----:B------:R-:W-:-:S06]  /*b730*/  @!P3 LEA R5, R5, 0x3ff00000, 0x14 ;  /* 0x3ff000000505b811 */ /* 0x000fcc00078ea0ff */
[----:B------:R-:W-:-:S11]  /*b740*/  @!P3 DMUL R114, R6, R4 ;  /* 0x000000040672b228 */ /* 0x000fd60000000000 */
.L_x_118:
[----:B------:R-:W-:Y:S01]  /*b750*/  DFMA R112, R112, R114, R114 ;  /* 0x000000727070722b */ /* 0x000fe20000000072 */
[----:B------:R-:W-:Y:S01]  /*b760*/  IMAD.MOV.U32 R4, RZ, RZ, R0 ;  /* 0x000000ffff047224 */ /* 0x000fe200078e0000 */
[----:B------:R-:W-:Y:S01]  /*b770*/  DSETP.NEU.AND P3, PT, |R114|, +INF , PT ;  /* 0x7ff000007200742a */ /* 0x000fe20003f6d200 */
[----:B------:R-:W-:-:S07]  /*b780*/  IMAD.MOV.U32 R5, RZ, RZ, 0x0 ;  /* 0x00000000ff057424 */ /* 0x000fce00078e00ff */
[----:B------:R-:W-:Y:S02]  /*b790*/  FSEL R6, R114, R112, !P3 ;  /* 0x0000007072067208 */ /* 0x000fe40005800000 */
[----:B------:R-:W-:Y:S01]  /*b7a0*/  FSEL R7, R115, R113, !P3 ;  /* 0x0000007173077208 */ /* 0x000fe20005800000 */
[----:B------:R-:W-:Y:S06]  /*b7b0*/  RET.REL.NODEC R4 `(_Z8simulateP17curandStateXORWOWPdS1_S1_ii) ;  /* 0xffffff4804107950 */ /* 0x000fec0003c3ffff */
        .type           $_Z8simulateP17curandStateXORWOWPdS1_S1_ii$__internal_trig_reduction_slowpathd,@function
        .size           $_Z8simulateP17curandStateXORWOWPdS1_S1_ii$__internal_trig_reduction_slowpathd,(.L_x_139 - $_Z8simulateP17curandStateXORWOWPdS1_S1_ii$__internal_trig_reduction_slowpathd)
$_Z8simulateP17curandStateXORWOWPdS1_S1_ii$__internal_trig_reduction_slowpathd:
[----:B------:R-:W-:Y:S01]  /*b7c0*/  SHF.R.U32.HI R49, RZ, 0x14, R48 ;  /* 0x00000014ff317819 */ /* 0x000fe20000011630 */
[----:B------:R-:W-:Y:S02]  /*b7d0*/  IMAD.MOV.U32 R6, RZ, RZ, R0 ;  /* 0x000000ffff067224 */ /* 0x000fe400078e0000 */
[----:B------:R-:W-:Y:S01]  /*b7e0*/  IMAD.MOV.U32 R5, RZ, RZ, R48 ;  /* 0x000000ffff057224 */ /* 0x000fe200078e0030 */
[----:B------:R-:W-:Y:S01]  /*b7f0*/  LOP3.LUT R4, R49, 0x7ff, RZ, 0xc0, !PT ;  /* 0x000007ff31047812 */ /* 0x000fe200078ec0ff */
[----:B------:R-:W-:-:S03]  /*b800*/  IMAD.MOV.U32 R0, RZ, RZ, RZ ;  /* 0x000000ffff007224 */ /* 0x000fc600078e00ff */
[----:B------:R-:W-:-:S13]  /*b810*/  ISETP.NE.AND P0, PT, R4, 0x7ff, PT ;  /* 0x000007ff0400780c */ /* 0x000fda0003f05270 */
[----:B------:R-:W-:Y:S05]  /*b820*/  @!P0 BRA `(.L_x_119) ;  /* 0x0000000800448947 */ /* 0x000fea0003800000 */
[----:B------:R-:W-:Y:S01]  /*b830*/  VIADD R0, R4, 0xfffffc00 ;  /* 0xfffffc0004007836 */ /* 0x000fe20000000000 */
[----:B------:R-:W-:Y:S01]  /*b840*/  BSSY.RECONVERGENT B2, `(.L_x_120) ;  /* 0x000002e000027945 */ /* 0x000fe20003800200 */
[----:B------:R-:W-:-:S03]  /*b850*/  CS2R R54, SRZ ;  /* 0x0000000000367805 */ /* 0x000fc6000001ff00 */
[----:B------:R-:W-:Y:S02]  /*b860*/  SHF.R.U32.HI R53, RZ, 0x6, R0 ;  /* 0x00000006ff357819 */ /* 0x000fe40000011600 */
[----:B------:R-:W-:Y:S02]  /*b870*/  ISETP.GE.U32.AND P0, PT, R0, 0x80, PT ;  /* 0x000000800000780c */ /* 0x000fe40003f06070 */
[C---:B------:R-:W-:Y:S02]  /*b880*/  IADD3 R0, PT, PT, -R53.reuse, 0x13, RZ ;  /* 0x0000001335007810 */ /* 0x040fe40007ffe1ff */
[----:B------:R-:W-:Y:S02]  /*b890*/  IADD3 R4, PT, PT, -R53, 0xf, RZ ;  /* 0x0000000f35047810 */ /* 0x000fe40007ffe1ff */
[----:B------:R-:W-:-:S04]  /*b8a0*/  SEL R50, R0, 0x12, P0 ;  /* 0x0000001200327807 */ /* 0x000fc80000000000 */
[----:B------:R-:W-:-:S13]  /*b8b0*/  ISETP.GE.AND P0, PT, R4, R50, PT ;  /* 0x000000320400720c */ /* 0x000fda0003f06270 */
[----:B------:R-:W-:Y:S05]  /*b8c0*/  @P0 BRA `(.L_x_121) ;  /* 0x0000000000940947 */ /* 0x000fea0003800000 */
[----:B------:R-:W0:Y:S01]  /*b8d0*/  LDC.64 R58, c[0x0][0x358] ;  /* 0x0000d600ff3a7b82 */ /* 0x000e220000000a00 */
[C---:B------:R-:W-:Y:S01]  /*b8e0*/  SHF.L.U64.HI R5, R6.reuse, 0xb, R5 ;  /* 0x0000000b06057819 */ /* 0x040fe20000010205 */
[----:B------:R-:W-:Y:S01]  /*b8f0*/  BSSY.RECONVERGENT B3, `(.L_x_122) ;  /* 0x0000021000037945 */ /* 0x000fe20003800200 */
[----:B------:R-:W-:Y:S01]  /*b900*/  IMAD.SHL.U32 R51, R6, 0x800, RZ ;  /* 0x0000080006337824 */ /* 0x000fe200078e00ff */
[----:B------:R-:W-:Y:S01]  /*b910*/  IADD3 R0, PT, PT, RZ, -R53, -R50 ;  /* 0x80000035ff007210 */ /* 0x000fe20007ffe832 */
[----:B------:R-:W-:Y:S01]  /*b920*/  IMAD.MOV.U32 R45, RZ, RZ, R4 ;  /* 0x000000ffff2d7224 */ /* 0x000fe200078e0004 */
[----:B------:R-:W-:Y:S01]  /*b930*/  CS2R R54, SRZ ;  /* 0x0000000000367805 */ /* 0x000fe2000001ff00 */
[----:B------:R-:W-:Y:S01]  /*b940*/  IMAD.MOV.U32 R44, RZ, RZ, RZ ;  /* 0x000000ffff2c7224 */ /* 0x000fe200078e00ff */
[----:B------:R-:W-:-:S07]  /*b950*/  LOP3.LUT R57, R5, 0x80000000, RZ, 0xfc, !PT ;  /* 0x8000000005397812 */ /* 0x000fce00078efcff */
.L_x_123:
[----:B------:R-:W1:Y:S01]  /*b960*/  LDC.64 R4, c[0x4][0x40] ;  /* 0x01001000ff047b82 */ /* 0x000e620000000a00 */
[----:B0-----:R-:W-:Y:S02]  /*b970*/  R2UR UR8, R58 ;  /* 0x000000003a0872ca */ /* 0x001fe400000e0000 */
[----:B------:R-:W-:Y:S01]  /*b980*/  R2UR UR9, R59 ;  /* 0x000000003b0972ca */ /* 0x000fe200000e0000 */
[----:B-1----:R-:W-:-:S12]  /*b990*/  IMAD.WIDE R4, R45, 0x8, R4 ;  /* 0x000000082d047825 */ /* 0x002fd800078e0204 */
[----:B------:R-:W2:Y:S01]  /*b9a0*/  LDG.E.64.CONSTANT R4, desc[UR8][R4.64] ;  /* 0x0000000804047981 */ /* 0x000ea2000c1e9b00 */
[----:B------:R-:W-:Y:S02]  /*b9b0*/  VIADD R0, R0, 0x1 ;  /* 0x0000000100007836 */ /* 0x000fe40000000000 */
[----:B------:R-:W-:Y:S02]  /*b9c0*/  VIADD R45, R45, 0x1 ;  /* 0x000000012d2d7836 */ /* 0x000fe40000000000 */
[----:B--2---:R-:W-:-:S04]  /*b9d0*/  IMAD.WIDE.U32 R6, P2, R4, R51, R54 ;  /* 0x0000003304067225 */ /* 0x004fc80007840036 */
[----:B------:R-:W-:Y:S02]  /*b9e0*/  IMAD R47, R4, R57, RZ ;  /* 0x00000039042f7224 */ /* 0x000fe400078e02ff */
[CC--:B------:R-:W-:Y:S02]  /*b9f0*/  IMAD R52, R5.reuse, R51.reuse, RZ ;  /* 0x0000003305347224 */ /* 0x0c0fe400078e02ff */
[----:B------:R-:W-:Y:S01]  /*ba00*/  IMAD.HI.U32 R55, R5, R51, RZ ;  /* 0x0000003305377227 */ /* 0x000fe200078e00ff */
[----:B------:R-:W-:-:S03]  /*ba10*/  IADD3 R7, P0, PT, R47, R7, RZ ;  /* 0x000000072f077210 */ /* 0x000fc60007f1e0ff */
[----:B------:R-:W-:Y:S01]  /*ba20*/  IMAD R47, R44, 0x8, R1 ;  /* 0x000000082c2f7824 */ /* 0x000fe200078e0201 */
[----:B------:R-:W-:Y:S01]  /*ba30*/  IADD3 R7, P1, PT, R52, R7, RZ ;  /* 0x0000000734077210 */ /* 0x000fe20007f3e0ff */
[----:B------:R-:W-:-:S04]  /*ba40*/  IMAD.HI.U32 R52, R4, R57, RZ ;  /* 0x0000003904347227 */ /* 0x000fc800078e00ff */
[----:B------:R-:W-:Y:S01]  /*ba50*/  IMAD.X R4, RZ, RZ, R52, P2 ;  /* 0x000000ffff047224 */ /* 0x000fe200010e0634 */
[----:B------:R1:W-:Y:S01]  /*ba60*/  STL.64 [R47], R6 ;  /* 0x000000062f007387 */ /* 0x0003e20000100a00 */
[----:B------:R-:W-:-:S03]  /*ba70*/  IMAD.HI.U32 R52, R5, R57, RZ ;  /* 0x0000003905347227 */ /* 0x000fc600078e00ff */
[----:B------:R-:W-:Y:S01]  /*ba80*/  IADD3.X R4, P0, PT, R55, R4, RZ, P0, !PT ;  /* 0x0000000437047210 */ /* 0x000fe2000071e4ff */
[----:B------:R-:W-:Y:S02]  /*ba90*/  IMAD R5, R5, R57, RZ ;  /* 0x0000003905057224 */ /* 0x000fe400078e02ff */
[----:B------:R-:W-:-:S03]  /*baa0*/  VIADD R44, R44, 0x1 ;  /* 0x000000012c2c7836 */ /* 0x000fc60000000000 */
[----:B------:R-:W-:Y:S01]  /*bab0*/  IADD3.X R54, P1, PT, R5, R4, RZ, P1, !PT ;  /* 0x0000000405367210 */ /* 0x000fe20000f3e4ff */
[----:B------:R-:W-:Y:S01]  /*bac0*/  IMAD.X R4, RZ, RZ, R52, P0 ;  /* 0x000000ffff047224 */ /* 0x000fe200000e0634 */
[----:B------:R-:W-:-:S03]  /*bad0*/  ISETP.NE.AND P0, PT, R0, -0xf, PT ;  /* 0xfffffff10000780c */ /* 0x000fc60003f05270 */
[----:B------:R-:W-:-:S10]  /*bae0*/  IMAD.X R55, RZ, RZ, R4, P1 ;  /* 0x000000ffff377224 */ /* 0x000fd400008e0604 */
[----:B-1----:R-:W-:Y:S05]  /*baf0*/  @P0 BRA `(.L_x_123) ;  /* 0xfffffffc00980947 */ /* 0x002fea000383ffff */
[----:B------:R-:W-:Y:S05]  /*bb00*/  BSYNC.RECONVERGENT B3 ;  /* 0x0000000000037941 */ /* 0x000fea0003800200 */
.L_x_122:
[----:B------:R-:W-:-:S07]  /*bb10*/  IMAD.MOV.U32 R4, RZ, RZ, R50 ;  /* 0x000000ffff047224 */ /* 0x000fce00078e0032 */
.L_x_121:
[----:B------:R-:W-:Y:S05]  /*bb20*/  BSYNC.RECONVERGENT B2 ;  /* 0x0000000000027941 */ /* 0x000fea0003800200 */
.L_x_120:
[----:B------:R-:W-:Y:S01]  /*bb30*/  LOP3.LUT P0, R59, R49, 0x3f, RZ, 0xc0, !PT ;  /* 0x0000003f313b7812 */ /* 0x000fe2000780c0ff */
[----:B------:R-:W-:-:S04]  /*bb40*/  IMAD.IADD R0, R53, 0x1, R4 ;  /* 0x0000000135007824 */ /* 0x000fc800078e0204 */
[----:B------:R-:W-:-:S05]  /*bb50*/  IMAD.U32 R57, R0, 0x8, R1 ;  /* 0x0000000800397824 */ /* 0x000fca00078e0001 */
[----:B------:R0:W-:Y:S04]  /*bb60*/  STL.64 [R57+-0x78], R54 ;  /* 0xffff883639007387 */ /* 0x0001e80000100a00 */
[----:B------:R-:W2:Y:S04]  /*bb70*/  @P0 LDL.64 R44, [R1+0x8] ;  /* 0x00000800012c0983 */ /* 0x000ea80000100a00 */
[----:B------:R-:W3:Y:S04]  /*bb80*/  LDL.64 R52, [R1+0x10] ;  /* 0x0000100001347983 */ /* 0x000ee80000100a00 */
[----:B------:R-:W4:Y:S01]  /*bb90*/  LDL.64 R4, [R1+0x18] ;  /* 0x0000180001047983 */ /* 0x000f220000100a00 */
[----:B------:R-:W-:Y:S01]  /*bba0*/  @P0 LOP3.LUT R0, R59, 0x3f, RZ, 0x3c, !PT ;  /* 0x0000003f3b000812 */ /* 0x000fe200078e3cff */
[----:B------:R-:W-:Y:S01]  /*bbb0*/  BSSY.RECONVERGENT B2, `(.L_x_124) ;  /* 0x0000034000027945 */ /* 0x000fe20003800200 */
[----:B--2---:R-:W-:-:S02]  /*bbc0*/  @P0 SHF.R.U64 R7, R44, 0x1, R45 ;  /* 0x000000012c070819 */ /* 0x004fc4000000122d */
[----:B------:R-:W-:Y:S02]  /*bbd0*/  @P0 SHF.R.U32.HI R45, RZ, 0x1, R45 ;  /* 0x00000001ff2d0819 */ /* 0x000fe4000001162d */
[--C-:B---3--:R-:W-:Y:S02]  /*bbe0*/  @P0 SHF.R.U32.HI R51, RZ, 0x1, R53.reuse ;  /* 0x00000001ff330819 */ /* 0x108fe40000011635 */
[C---:B------:R-:W-:Y:S02]  /*bbf0*/  @P0 SHF.R.U64 R49, R52.reuse, 0x1, R53 ;  /* 0x0000000134310819 */ /* 0x040fe40000001235 */
[CC--:B------:R-:W-:Y:S02]  /*bc00*/  @P0 SHF.L.U32 R47, R52.reuse, R59.reuse, RZ ;  /* 0x0000003b342f0219 */ /* 0x0c0fe400000006ff */
[----:B------:R-:W-:Y:S02]  /*bc10*/  @P0 SHF.R.U64 R6, R7, R0, R45 ;  /* 0x0000000007060219 */ /* 0x000fe4000000122d */
[----:B------:R-:W-:-:S02]  /*bc20*/  @P0 SHF.L.U64.HI R44, R52, R59, R53 ;  /* 0x0000003b342c0219 */ /* 0x000fc40000010235 */
[-C--:B------:R-:W-:Y:S02]  /*bc30*/  @P0 SHF.R.U32.HI R7, RZ, R0.reuse, R45 ;  /* 0x00000000ff070219 */ /* 0x080fe4000001162d */
[----:B----4-:R-:W-:Y:S02]  /*bc40*/  @P0 SHF.L.U32 R45, R4, R59, RZ ;  /* 0x0000003b042d0219 */ /* 0x010fe400000006ff */
[----:B------:R-:W-:Y:S02]  /*bc50*/  @P0 SHF.R.U64 R50, R49, R0, R51 ;  /* 0x0000000031320219 */ /* 0x000fe40000001233 */
[----:B------:R-:W-:Y:S02]  /*bc60*/  @P0 LOP3.LUT R52, R47, R6, RZ, 0xfc, !PT ;  /* 0x000000062f340212 */ /* 0x000fe400078efcff */
[----:B------:R-:W-:Y:S02]  /*bc70*/  @P0 LOP3.LUT R53, R44, R7, RZ, 0xfc, !PT ;  /* 0x000000072c350212 */ /* 0x000fe400078efcff */
[----:B------:R-:W-:-:S02]  /*bc80*/  @P0 SHF.L.U64.HI R7, R4, R59, R5 ;  /* 0x0000003b04070219 */ /* 0x000fc40000010205 */
[----:B------:R-:W-:Y:S01]  /*bc90*/  @P0 LOP3.LUT R4, R45, R50, RZ, 0xfc, !PT ;  /* 0x000000322d040212 */ /* 0x000fe200078efcff */
[C---:B------:R-:W-:Y:S01]  /*bca0*/  IMAD.SHL.U32 R45, R52.reuse, 0x4, RZ ;  /* 0x00000004342d7824 */ /* 0x040fe200078e00ff */
[----:B------:R-:W-:Y:S02]  /*bcb0*/  @P0 SHF.R.U32.HI R0, RZ, R0, R51 ;  /* 0x00000000ff000219 */ /* 0x000fe40000011633 */
[----:B------:R-:W-:Y:S02]  /*bcc0*/  SHF.L.U64.HI R51, R52, 0x2, R53 ;  /* 0x0000000234337819 */ /* 0x000fe40000010235 */
[----:B------:R-:W-:Y:S02]  /*bcd0*/  @P0 LOP3.LUT R5, R7, R0, RZ, 0xfc, !PT ;  /* 0x0000000007050212 */ /* 0x000fe400078efcff */
[----:B------:R-:W-:Y:S02]  /*bce0*/  SHF.L.W.U32.HI R53, R53, 0x2, R4 ;  /* 0x0000000235357819 */ /* 0x000fe40000010e04 */
[----:B------:R-:W-:-:S02]  /*bcf0*/  IADD3 RZ, P0, PT, RZ, -R45, RZ ;  /* 0x8000002dffff7210 */ /* 0x000fc40007f1e0ff */
[----:B------:R-:W-:Y:S02]  /*bd00*/  LOP3.LUT R6, RZ, R51, RZ, 0x33, !PT ;  /* 0x00000033ff067212 */ /* 0x000fe400078e33ff */
[----:B------:R-:W-:Y:S02]  /*bd10*/  SHF.L.W.U32.HI R0, R4, 0x2, R5 ;  /* 0x0000000204007819 */ /* 0x000fe40000010e05 */
[----:B------:R-:W-:Y:S02]  /*bd20*/  LOP3.LUT R4, RZ, R53, RZ, 0x33, !PT ;  /* 0x00000035ff047212 */ /* 0x000fe400078e33ff */
[----:B------:R-:W-:Y:S02]  /*bd30*/  IADD3.X R6, P0, PT, RZ, R6, RZ, P0, !PT ;  /* 0x00000006ff067210 */ /* 0x000fe4000071e4ff */
[----:B------:R-:W-:Y:S02]  /*bd40*/  LOP3.LUT R7, RZ, R0, RZ, 0x33, !PT ;  /* 0x00000000ff077212 */ /* 0x000fe400078e33ff */
[----:B------:R-:W-:-:S02]  /*bd50*/  IADD3.X R4, P1, PT, RZ, R4, RZ, P0, !PT ;  /* 0x00000004ff047210 */ /* 0x000fc4000073e4ff */
[----:B------:R-:W-:-:S03]  /*bd60*/  ISETP.GT.U32.AND P2, PT, R53, -0x1, PT ;  /* 0xffffffff3500780c */ /* 0x000fc60003f44070 */
[----:B------:R-:W-:Y:S01]  /*bd70*/  IMAD.X R7, RZ, RZ, R7, P1 ;  /* 0x000000ffff077224 */ /* 0x000fe200008e0607 */
[----:B------:R-:W-:-:S04]  /*bd80*/  ISETP.GT.AND.EX P0, PT, R0, -0x1, PT, P2 ;  /* 0xffffffff0000780c */ /* 0x000fc80003f04320 */
[----:B------:R-:W-:Y:S02]  /*bd90*/  SEL R49, R0, R7, P0 ;  /* 0x0000000700317207 */ /* 0x000fe40000000000 */
[----:B------:R-:W-:Y:S02]  /*bda0*/  SEL R47, R53, R4, P0 ;  /* 0x00000004352f7207 */ /* 0x000fe40000000000 */
[----:B------:R-:W-:Y:S02]  /*bdb0*/  ISETP.NE.U32.AND P1, PT, R49, RZ, PT ;  /* 0x000000ff3100720c */ /* 0x000fe40003f25070 */
[----:B------:R-:W-:Y:S02]  /*bdc0*/  SEL R6, R51, R6, P0 ;  /* 0x0000000633067207 */ /* 0x000fe40000000000 */
[----:B------:R-:W-:Y:S01]  /*bdd0*/  SEL R4, R47, R49, !P1 ;  /* 0x000000312f047207 */ /* 0x000fe20004800000 */
[----:B------:R-:W-:-:S05]  /*bde0*/  @!P0 IMAD.MOV R45, RZ, RZ, -R45 ;  /* 0x000000ffff2d8224 */ /* 0x000fca00078e0a2d */
[----:B------:R-:W1:Y:S02]  /*bdf0*/  FLO.U32 R4, R4 ;  /* 0x0000000400047300 */ /* 0x000e6400000e0000 */
[C---:B-1----:R-:W-:Y:S02]  /*be00*/  IADD3 R7, PT, PT, -R4.reuse, 0x1f, RZ ;  /* 0x0000001f04077810 */ /* 0x042fe40007ffe1ff */
[----:B------:R-:W-:-:S03]  /*be10*/  IADD3 R44, PT, PT, -R4, 0x3f, RZ ;  /* 0x0000003f042c7810 */ /* 0x000fc60007ffe1ff */
[----:B------:R-:W-:-:S05]  /*be20*/  @P1 IMAD.MOV R44, RZ, RZ, R7 ;  /* 0x000000ffff2c1224 */ /* 0x000fca00078e0207 */
[----:B------:R-:W-:-:S13]  /*be30*/  ISETP.NE.AND P1, PT, R44, RZ, PT ;  /* 0x000000ff2c00720c */ /* 0x000fda0003f25270 */
[----:B0-----:R-:W-:Y:S05]  /*be40*/  @!P1 BRA `(.L_x_125) ;  /* 0x0000000000289947 */ /* 0x001fea0003800000 */
[--C-:B------:R-:W-:Y:S02]  /*be50*/  SHF.R.U64 R7, R45, 0x1, R6.reuse ;  /* 0x000000012d077819 */ /* 0x100fe40000001206 */
[C---:B------:R-:W-:Y:S02]  /*be60*/  LOP3.LUT R4, R44.reuse, 0x3f, RZ, 0xc0, !PT ;  /* 0x0000003f2c047812 */ /* 0x040fe400078ec0ff */
[----:B------:R-:W-:Y:S02]  /*be70*/  SHF.R.U32.HI R45, RZ, 0x1, R6 ;  /* 0x00000001ff2d7819 */ /* 0x000fe40000011606 */
[----:B------:R-:W-:Y:S02]  /*be80*/  LOP3.LUT R6, R44, 0x3f, RZ, 0xc, !PT ;  /* 0x0000003f2c067812 */ /* 0x000fe400078e0cff */
[CC--:B------:R-:W-:Y:S02]  /*be90*/  SHF.L.U64.HI R49, R47.reuse, R4.reuse, R49 ;  /* 0x000000042f317219 */ /* 0x0c0fe40000010231 */
[----:B------:R-:W-:-:S02]  /*bea0*/  SHF.L.U32 R47, R47, R4, RZ ;  /* 0x000000042f2f7219 */ /* 0x000fc400000006ff */
[-CC-:B------:R-:W-:Y:S02]  /*beb0*/  SHF.R.U64 R4, R7, R6.reuse, R45.reuse ;  /* 0x0000000607047219 */ /* 0x180fe4000000122d */
[----:B------:R-:W-:Y:S02]  /*bec0*/  SHF.R.U32.HI R6, RZ, R6, R45 ;  /* 0x00000006ff067219 */ /* 0x000fe4000001162d */
[----:B------:R-:W-:Y:S02]  /*bed0*/  LOP3.LUT R47, R47, R4, RZ, 0xfc, !PT ;  /* 0x000000042f2f7212 */ /* 0x000fe400078efcff */
[----:B------:R-:W-:-:S07]  /*bee0*/  LOP3.LUT R49, R49, R6, RZ, 0xfc, !PT ;  /* 0x0000000631317212 */ /* 0x000fce00078efcff */
.L_x_125:
[----:B------:R-:W-:Y:S05]  /*bef0*/  BSYNC.RECONVERGENT B2 ;  /* 0x0000000000027941 */ /* 0x000fea0003800200 */
.L_x_124:
[----:B------:R-:W-:-:S04]  /*bf00*/  IMAD.WIDE.U32 R50, R47, 0x2168c235, RZ ;  /* 0x2168c2352f327825 */ /* 0x000fc800078e00ff */
[----:B------:R-:W-:Y:S01]  /*bf10*/  IMAD.MOV.U32 R6, RZ, RZ, R51 ;  /* 0x000000ffff067224 */ /* 0x000fe200078e0033 */
[----:B------:R-:W-:Y:S01]  /*bf20*/  IADD3 RZ, P1, PT, R50, R50, RZ ;  /* 0x0000003232ff7210 */ /* 0x000fe20007f3e0ff */
[----:B------:R-:W-:Y:S02]  /*bf30*/  IMAD.MOV.U32 R7, RZ, RZ, RZ ;  /* 0x000000ffff077224 */ /* 0x000fe400078e00ff */
[----:B------:R-:W-:-:S04]  /*bf40*/  IMAD.HI.U32 R4, R49, -0x36f0255e, RZ ;  /* 0xc90fdaa231047827 */ /* 0x000fc800078e00ff */
[----:B------:R-:W-:-:S04]  /*bf50*/  IMAD.WIDE.U32 R6, R47, -0x36f0255e, R6 ;  /* 0xc90fdaa22f067825 */ /* 0x000fc800078e0006 */
[----:B------:R-:W-:-:S04]  /*bf60*/  IMAD.WIDE.U32 R6, P2, R49, 0x2168c235, R6 ;  /* 0x2168c23531067825 */ /* 0x000fc80007840006 */
[----:B------:R-:W-:Y:S01]  /*bf70*/  IMAD R49, R49, -0x36f0255e, RZ ;  /* 0xc90fdaa231317824 */ /* 0x000fe200078e02ff */
[----:B------:R-:W-:Y:S01]  /*bf80*/  IADD3.X RZ, P1, PT, R6, R6, RZ, P1, !PT ;  /* 0x0000000606ff7210 */ /* 0x000fe20000f3e4ff */
[----:B------:R-:W-:-:S03]  /*bf90*/  IMAD.X R4, RZ, RZ, R4, P2 ;  /* 0x000000ffff047224 */ /* 0x000fc600010e0604 */
[----:B------:R-:W-:-:S04]  /*bfa0*/  IADD3 R7, P2, PT, R49, R7, RZ ;  /* 0x0000000731077210 */ /* 0x000fc80007f5e0ff */
[C---:B------:R-:W-:Y:S01]  /*bfb0*/  ISETP.GT.U32.AND P3, PT, R7.reuse, RZ, PT ;  /* 0x000000ff0700720c */ /* 0x040fe20003f64070 */
[----:B------:R-:W-:Y:S01]  /*bfc0*/  IMAD.X R4, RZ, RZ, R4, P2 ;  /* 0x000000ffff047224 */ /* 0x000fe200010e0604 */
[----:B------:R-:W-:-:S04]  /*bfd0*/  IADD3.X R6, P2, PT, R7, R7, RZ, P1, !PT ;  /* 0x0000000707067210 */ /* 0x000fc80000f5e4ff */
[C---:B------:R-:W-:Y:S01]  /*bfe0*/  ISETP.GT.AND.EX P1, PT, R4.reuse, RZ, PT, P3 ;  /* 0x000000ff0400720c */ /* 0x040fe20003f24330 */
[----:B------:R-:W-:-:S03]  /*bff0*/  IMAD.X R45, R4, 0x1, R4, P2 ;  /* 0x00000001042d7824 */ /* 0x000fc600010e0604 */
[----:B------:R-:W-:Y:S02]  /*c000*/  SEL R6, R6, R7, P1 ;  /* 0x0000000706067207 */ /* 0x000fe40000800000 */
[----:B------:R-:W-:Y:S02]  /*c010*/  SEL R7, R45, R4, P1 ;  /* 0x000000042d077207 */ /* 0x000fe40000800000 */
[----:B------:R-:W-:Y:S02]  /*c020*/  IADD3 R6, P2, PT, R6, 0x1, RZ ;  /* 0x0000000106067810 */ /* 0x000fe40007f5e0ff */
[----:B------:R-:W-:Y:S02]  /*c030*/  SEL R45, RZ, 0xffffffff, !P1 ;  /* 0xffffffffff2d7807 */ /* 0x000fe40004800000 */
[----:B------:R-:W-:Y:S01]  /*c040*/  LOP3.LUT P1, R4, R48, 0x80000000, RZ, 0xc0, !PT ;  /* 0x8000000030047812 */ /* 0x000fe2000782c0ff */
[----:B------:R-:W-:Y:S02]  /*c050*/  IMAD.X R7, RZ, RZ, R7, P2 ;  /* 0x000000ffff077224 */ /* 0x000fe400010e0607 */
[----:B------:R-:W-:Y:S01]  /*c060*/  IMAD.IADD R44, R45, 0x1, -R44 ;  /* 0x000000012d2c7824 */ /* 0x000fe200078e0a2c */
[----:B------:R-:W-:-:S02]  /*c070*/  SHF.R.U32.HI R45, RZ, 0x1e, R5 ;  /* 0x0000001eff2d7819 */ /* 0x000fc40000011605 */
[----:B------:R-:W-:Y:S01]  /*c080*/  SHF.R.U64 R6, R6, 0xa, R7 ;  /* 0x0000000a06067819 */ /* 0x000fe20000001207 */
[----:B------:R-:W-:Y:S01]  /*c090*/  IMAD.SHL.U32 R5, R44, 0x100000, RZ ;  /* 0x001000002c057824 */ /* 0x000fe200078e00ff */
[----:B------:R-:W-:Y:S02]  /*c0a0*/  LEA.HI R0, R0, R45, RZ, 0x1 ;  /* 0x0000002d00007211 */ /* 0x000fe400078f08ff */
[----:B------:R-:W-:Y:S02]  /*c0b0*/  IADD3 R6, P2, PT, R6, 0x1, RZ ;  /* 0x0000000106067810 */ /* 0x000fe40007f5e0ff */
[----:B------:R-:W-:Y:S01]  /*c0c0*/  @!P0 LOP3.LUT R4, R4, 0x80000000, RZ, 0x3c, !PT ;  /* 0x8000000004048812 */ /* 0x000fe200078e3cff */
[----:B------:R-:W-:Y:S01]  /*c0d0*/  @P1 IMAD.MOV R0, RZ, RZ, -R0 ;  /* 0x000000ffff001224 */ /* 0x000fe200078e0a00 */
[----:B------:R-:W-:-:S04]  /*c0e0*/  LEA.HI.X R7, R7, RZ, RZ, 0x16, P2 ;  /* 0x000000ff07077211 */ /* 0x000fc800010fb4ff */
[--C-:B------:R-:W-:Y:S02]  /*c0f0*/  SHF.R.U64 R6, R6, 0x1, R7.reuse ;  /* 0x0000000106067819 */ /* 0x100fe40000001207 */
[----:B------:R-:W-:Y:S02]  /*c100*/  SHF.R.U32.HI R44, RZ, 0x1, R7 ;  /* 0x00000001ff2c7819 */ /* 0x000fe40000011607 */
[----:B------:R-:W-:-:S04]  /*c110*/  IADD3 R6, P2, P3, RZ, RZ, R6 ;  /* 0x000000ffff067210 */ /* 0x000fc80007b5e006 */
[----:B------:R-:W-:-:S04]  /*c120*/  IADD3.X R5, PT, PT, R5, 0x3fe00000, R44, P2, P3 ;  /* 0x3fe0000005057810 */ /* 0x000fc800017e642c */
[----:B------:R-:W-:-:S07]  /*c130*/  LOP3.LUT R5, R5, R4, RZ, 0xfc, !PT ;  /* 0x0000000405057212 */ /* 0x000fce00078efcff */
.L_x_119:
[----:B------:R-:W-:Y:S02]  /*c140*/  IMAD.MOV.U32 R47, RZ, RZ, 0x0 ;  /* 0x00000000ff2f7424 */ /* 0x000fe400078e00ff */
[----:B------:R-:W-:Y:S02]  /*c150*/  IMAD.MOV.U32 R4, RZ, RZ, R6 ;  /* 0x000000ffff047224 */ /* 0x000fe400078e0006 */
[----:B------:R-:W-:Y:S05]  /*c160*/  RET.REL.NODEC R46 `(_Z8simulateP17curandStateXORWOWPdS1_S1_ii) ;  /* 0xffffff3c2ea47950 */ /* 0x000fea0003c3ffff */
.L_x_126:
[----:B------:R-:W-:-:S00]  /*c170*/  BRA `(.L_x_126) ;  /* 0xfffffffc00fc7947 */ /* 0x000fc0000383ffff */
[----:B------:R-:W-:-:S00]  /*c180*/  NOP ;  /* 0x0000000000007918 */ /* 0x000fc00000000000 */
[----:B------:R-:W-:-:S00]  /*c190*/  NOP ;  /* 0x0000000000007918 */ /* 0x000fc00000000000 */
[----:B------:R-:W-:-:S00]  /*c1a0*/  NOP ;  /* 0x0000000000007918 */ /* 0x000fc00000000000 */
[----:B------:R-:W-:-:S00]  /*c1b0*/  NOP ;  /* 0x0000000000007918 */ /* 0x000fc00000000000 */
[----:B------:R-:W-:-:S00]  /*c1c0*/  NOP ;  /* 0x0000000000007918 */ /* 0x000fc00000000000 */
[----:B------:R-:W-:-:S00]  /*c1d0*/  NOP ;  /* 0x0000000000007918 */ /* 0x000fc00000000000 */
[----:B------:R-:W-:-:S00]  /*c1e0*/  NOP ;  /* 0x0000000000007918 */ /* 0x000fc00000000000 */
[----:B------:R-:W-:-:S00]  /*c1f0*/  NOP ;  /* 0x0000000000007918 */ /* 0x000fc00000000000 */
.L_x_139:


//--------------------- .text._Z4initjP17curandStateXORWOW --------------------------
	.section	.text._Z4initjP17curandStateXORWOW,"ax",@progbits
	.align	128
        .global         _Z4initjP17curandStateXORWOW
        .type           _Z4initjP17curandStateXORWOW,@function
        .size           _Z4initjP17curandStateXORWOW,(.L_x_141 - _Z4initjP17curandStateXORWOW)
        .other          _Z4initjP17curandStateXORWOW,@"STO_CUDA_ENTRY STV_DEFAULT"
_Z4initjP17curandStateXORWOW:
.text._Z4initjP17curandStateXORWOW:
[----:B------:R-:W-:Y:S01]  /*0000*/  LDC R1, c[0x0][0x37c] ;  /* 0x0000df00ff017b82 */ /* 0x000fe20000000800 */
[----:B------:R-:W0:Y:S07]  /*0010*/  S2R R13, SR_TID.X ;  /* 0x00000000000d7919 */ /* 0x000e2e0000002100 */
[----:B------:R-:W0:Y:S08]  /*0020*/  S2UR UR4, SR_CTAID.X ;  /* 0x00000000000479c3 */ /* 0x000e300000002500 */
[----:B------:R-:W0:Y:S02]  /*0030*/  LDC R0, c[0x0][0x360] ;  /* 0x0000d800ff007b82 */ /* 0x000e240000000800 */
[----:B0-----:R-:W-:-:S05]  /*0040*/  IMAD R13, R0, UR4, R13 ;  /* 0x00000004000d7c24 */ /* 0x001fca000f8e020d */
[----:B------:R-:W-:-:S13]  /*0050*/  ISETP.GT.AND P0, PT, R13, 0xf423f, PT ;  /* 0x000f423f0d00780c */ /* 0x000fda0003f04270 */
[----:B------:R-:W-:Y:S05]  /*0060*/  @P0 EXIT ;  /* 0x000000000000094d */ /* 0x000fea0003800000 */
[----:B------:R-:W0:Y:S01]  /*0070*/  LDC R0, c[0x0][0x380] ;  /* 0x0000e000ff007b82 */ /* 0x000e220000000800 */
[----:B------:R-:W1:Y:S01]  /*0080*/  LDCU.64 UR4, c[0x0][0x358] ;  /* 0x00006b00ff0477ac */ /* 0x000e620008000a00 */
[----:B------:R-:W-:Y:S01]  /*0090*/  IMAD.MOV.U32 R5, RZ, RZ, -0x75bd8fc ;  /* 0xf8a42704ff057424 */ /* 0x000fe200078e00ff */
[----:B------:R-:W-:Y:S01]  /*00a0*/  ISETP.NE.AND P0, PT, R13, RZ, PT ;  /* 0x000000ff0d00720c */ /* 0x000fe20003f05270 */
[----:B------:R-:W-:Y:S01]  /*00b0*/  IMAD.MOV.U32 R8, RZ, RZ, -0x23270784 ;  /* 0xdcd8f87cff087424 */ /* 0x000fe200078e00ff */
[----:B------:R-:W-:Y:S03]  /*00c0*/  BSSY.RECONVERGENT B0, `(.L_x_127) ;  /* 0x00000dd000007945 */ /* 0x000fe60003800200 */
[----:B------:R-:W2:Y:S01]  /*00d0*/  LDC.64 R6, c[0x0][0x388] ;  /* 0x0000e200ff067b82 */ /* 0x000ea20000000a00 */
[----:B0-----:R-:W-:-:S05]  /*00e0*/  LOP3.LUT R0, R0, 0xaad26b49, RZ, 0x3c, !PT ;  /* 0xaad26b4900007812 */ /* 0x001fca00078e3cff */
[----:B------:R-:W-:Y:S02]  /*00f0*/  IMAD R0, R0, 0x4182bed5, RZ ;  /* 0x4182bed500007824 */ /* 0x000fe400078e02ff */
[----:B--2---:R-:W-:-:S03]  /*0100*/  IMAD.WIDE R6, R13, 0x30, R6 ;  /* 0x000000300d067825 */ /* 0x004fc600078e0206 */
[C---:B------:R-:W-:Y:S01]  /*0110*/  LOP3.LUT R4, R0.reuse, 0x159a55e5, RZ, 0x3c, !PT ;  /* 0x159a55e500047812 */ /* 0x040fe200078e3cff */
[C---:B------:R-:W-:Y:S02]  /*0120*/  VIADD R2, R0.reuse, 0xd9f6dc18 ;  /* 0xd9f6dc1800027836 */ /* 0x040fe40000000000 */
[C---:B------:R-:W-:Y:S02]  /*0130*/  VIADD R3, R0.reuse, 0x75bcd15 ;  /* 0x075bcd1500037836 */ /* 0x040fe40000000000 */
[----:B-1----:R0:W-:Y:S01]  /*0140*/  STG.E.64 desc[UR4][R6.64+0x8], R4 ;  /* 0x0000080406007986 */ /* 0x0021e2000c101b04 */
[----:B------:R-:W-:-:S03]  /*0150*/  VIADD R9, R0, 0x583f19 ;  /* 0x00583f1900097836 */ /* 0x000fc60000000000 */
[----:B------:R0:W-:Y:S04]  /*0160*/  STG.E.64 desc[UR4][R6.64], R2 ;  /* 0x0000000206007986 */ /* 0x0001e8000c101b04 */
[----:B------:R0:W-:Y:S01]  /*0170*/  STG.E.64 desc[UR4][R6.64+0x10], R8 ;  /* 0x0000100806007986 */ /* 0x0001e2000c101b04 */
[----:B------:R-:W-:Y:S05]  /*0180*/  @!P0 BRA `(.L_x_128) ;  /* 0x0000000c00408947 */ /* 0x000fea0003800000 */
[----:B------:R-:W-:Y:S01]  /*0190*/  SHF.R.S32.HI R0, RZ, 0x1f, R13 ;  /* 0x0000001fff007819 */ /* 0x000fe2000001140d */
[----:B------:R-:W-:-:S07]  /*01a0*/  IMAD.MOV.U32 R12, RZ, RZ, RZ ;  /* 0x000000ffff0c7224 */ /* 0x000fce00078e00ff */
.L_x_134:
[----:B0-----:R-:W-:Y:S01]  /*01b0*/  LOP3.LUT R2, R13, 0x3, RZ, 0xc0, !PT ;  /* 0x000000030d027812 */ /* 0x001fe200078ec0ff */
[----:B------:R-:W-:Y:S03]  /*01c0*/  BSSY.RECONVERGENT B1, `(.L_x_129) ;  /* 0x00000c6000017945 */ /* 0x000fe60003800200 */
[----:B------:R-:W-:-:S04]  /*01d0*/  ISETP.NE.U32.AND P0, PT, R2, RZ, PT ;  /* 0x000000ff0200720c */ /* 0x000fc80003f05070 */
[----:B------:R-:W-:-:S13]  /*01e0*/  ISETP.NE.AND.EX P0, PT, RZ, RZ, PT, P0 ;  /* 0x000000ffff00720c */ /* 0x000fda0003f05300 */
[----:B------:R-:W-:Y:S05]  /*01f0*/  @!P0 BRA `(.L_x_130) ;  /* 0x0000000c00088947 */ /* 0x000fea0003800000 */
[----:B------:R-:W0:Y:S01]  /*0200*/  LDC.64 R8, c[0x4][RZ] ;  /* 0x01000000ff087b82 */ /* 0x000e220000000a00 */
[----:B------:R-:W-:Y:S02]  /*0210*/  IMAD.MOV.U32 R14, RZ, RZ, RZ ;  /* 0x000000ffff0e7224 */ /* 0x000fe400078e00ff */
[----:B0-----:R-:W-:-:S07]  /*0220*/  IMAD.WIDE.U32 R8, R12, 0xc80, R8 ;  /* 0x00000c800c087825 */ /* 0x001fce00078e0008 */
.L_x_133:
[----:B0-----:R-:W-:Y:S01]  /*0230*/  IMAD.MOV.U32 R15, RZ, RZ, RZ ;  /* 0x000000ffff0f7224 */ /* 0x001fe200078e00ff */
[----:B------:R-:W-:Y:S01]  /*0240*/  CS2R R2, SRZ ;  /* 0x0000000000027805 */ /* 0x000fe2000001ff00 */
[----:B------:R-:W-:Y:S01]  /*0250*/  IMAD.MOV.U32 R17, RZ, RZ, RZ ;  /* 0x000000ffff117224 */ /* 0x000fe200078e00ff */
[----:B------:R-:W-:-:S07]  /*0260*/  CS2R R4, SRZ ;  /* 0x0000000000047805 */ /* 0x000fce000001ff00 */
.L_x_132:
[----:B------:R-:W-:-:S05]  /*0270*/  IMAD.WIDE.U32 R10, R17, 0x4, R6 ;  /* 0x00000004110a7825 */ /* 0x000fca00078e0006 */
[----:B------:R0:W5:Y:S01]  /*0280*/  LDG.E R16, desc[UR4][R10.64+0x4] ;  /* 0x000004040a107981 */ /* 0x000162000c1e1900 */
[----:B------:R-:W-:-:S07]  /*0290*/  IMAD.MOV.U32 R19, RZ, RZ, RZ ;  /* 0x000000ffff137224 */ /* 0x000fce00078e00ff */
.L_x_131:
[----:B-----5:R-:W-:Y:S01]  /*02a0*/  SHF.R.U32.HI R24, RZ, R19, R16 ;  /* 0x00000013ff187219 */ /* 0x020fe20000011610 */
[----:B0-----:R-:W-:-:S03]  /*02b0*/  IMAD.SHL.U32 R10, R17, 0x20, RZ ;  /* 0x00000020110a7824 */ /* 0x001fc600078e00ff */
[----:B------:R-:W-:Y:S01]  /*02c0*/  LOP3.LUT R11, R24, 0x1, RZ, 0xc0, !PT ;  /* 0x00000001180b7812 */ /* 0x000fe200078ec0ff */
[----:B------:R-:W-:-:S03]  /*02d0*/  IMAD.IADD R10, R10, 0x1, R19 ;  /* 0x000000010a0a7824 */ /* 0x000fc600078e0213 */
[----:B------:R-:W-:Y:S01]  /*02e0*/  ISETP.NE.U32.AND P0, PT, R11, 0x1, PT ;  /* 0x000000010b00780c */ /* 0x000fe20003f05070 */
[----:B------:R-:W-:-:S03]  /*02f0*/  IMAD R11, R10, 0x5, RZ ;  /* 0x000000050a0b7824 */ /* 0x000fc600078e02ff */
[----:B------:R-:W-:Y:S01]  /*0300*/  R2P PR, R24, 0x7e ;  /* 0x0000007e18007804 */ /* 0x000fe20000000000 */
[----:B------:R-:W-:-:S08]  /*0310*/  IMAD.WIDE.U32 R10, R11, 0x4, R8 ;  /* 0x000000040b0a7825 */ /* 0x000fd000078e0008 */
[----:B------:R-:W2:Y:S04]  /*0320*/  @!P0 LDG.E R18, desc[UR4][R10.64] ;  /* 0x000000040a128981 */ /* 0x000ea8000c1e1900 */
[----:B------:R-:W3:Y:S04]  /*0330*/  @!P0 LDG.E R20, desc[UR4][R10.64+0x10] ;  /* 0x000010040a148981 */ /* 0x000ee8000c1e1900 */
[----:B------:R-:W4:Y:S04]  /*0340*/  @P1 LDG.E R22, desc[UR4][R10.64+0x14] ;  /* 0x000014040a161981 */ /* 0x000f28000c1e1900 */
[----:B------:R-:W4:Y:S04]  /*0350*/  @P2 LDG.E R26, desc[UR4][R10.64+0x28] ;  /* 0x000028040a1a2981 */ /* 0x000f28000c1e1900 */
[----:B------:R-:W4:Y:S04]  /*0360*/  @!P0 LDG.E R21, desc[UR4][R10.64+0x4] ;  /* 0x000004040a158981 */ /* 0x000f28000c1e1900 */
[----:B------:R-:W4:Y:S04]  /*0370*/  @!P0 LDG.E R23, desc[UR4][R10.64+0xc] ;  /* 0x00000c040a178981 */ /* 0x000f28000c1e1900 */
[----:B------:R-:W4:Y:S04]  /*0380*/  @P1 LDG.E R25, desc[UR4][R10.64+0x18] ;  /* 0x000018040a191981 */ /* 0x000f28000c1e1900 */
[----:B------:R-:W4:Y:S04]  /*0390*/  @P3 LDG.E R28, desc[UR4][R10.64+0x3c] ;  /* 0x00003c040a1c3981 */ /* 0x000f28000c1e1900 */
[----:B------:R-:W4:Y:S01]  /*03a0*/  @P6 LDG.E R27, desc[UR4][R10.64+0x7c] ;  /* 0x00007c040a1b6981 */ /* 0x000f22000c1e1900 */
[----:B--2---:R-:W-:-:S03]  /*03b0*/  @!P0 LOP3.LUT R15, R15, R18, RZ, 0x3c, !PT ;  /* 0x000000120f0f8212 */ /* 0x004fc600078e3cff */
[----:B------:R-:W2:Y:S01]  /*03c0*/  @!P0 LDG.E R18, desc[UR4][R10.64+0x8] ;  /* 0x000008040a128981 */ /* 0x000ea2000c1e1900 */
[----:B---3--:R-:W-:-:S03]  /*03d0*/  @!P0 LOP3.LUT R3, R3, R20, RZ, 0x3c, !PT ;  /* 0x0000001403038212 */ /* 0x008fc600078e3cff */
[----:B------:R-:W3:Y:S01]  /*03e0*/  @P1 LDG.E R20, desc[UR4][R10.64+0x24] ;  /* 0x000024040a141981 */ /* 0x000ee2000c1e1900 */
[----:B----4-:R-:W-:-:S03]  /*03f0*/  @P1 LOP3.LUT R15, R15, R22, RZ, 0x3c, !PT ;  /* 0x000000160f0f1212 */ /* 0x010fc600078e3cff */
[----:B------:R-:W4:Y:S01]  /*0400*/  @P2 LDG.E R22, desc[UR4][R10.64+0x38] ;  /* 0x000038040a162981 */ /* 0x000f22000c1e1900 */
[----:B------:R-:W-:-:S03]  /*0410*/  @P2 LOP3.LUT R15, R15, R26, RZ, 0x3c, !PT ;  /* 0x0000001a0f0f2212 */ /* 0x000fc600078e3cff */
[----:B------:R-:W4:Y:S01]  /*0420*/  @P4 LDG.E R26, desc[UR4][R10.64+0x50] ;  /* 0x000050040a1a4981 */ /* 0x000f22000c1e1900 */
[----:B------:R-:W-:-:S03]  /*0430*/  @!P0 LOP3.LUT R4, R4, R21, RZ, 0x3c, !PT ;  /* 0x0000001504048212 */ /* 0x000fc600078e3cff */
[----:B------:R-:W4:Y:S01]  /*0440*/  @P1 LDG.E R21, desc[UR4][R10.64+0x20] ;  /* 0x000020040a151981 */ /* 0x000f22000c1e1900 */
[----:B------:R-:W-:-:S03]  /*0450*/  @!P0 LOP3.LUT R2, R2, R23, RZ, 0x3c, !PT ;  /* 0x0000001702028212 */ /* 0x000fc600078e3cff */
[----:B------:R-:W4:Y:S01]  /*0460*/  @P2 LDG.E R23, desc[UR4][R10.64+0x2c] ;  /* 0x00002c040a172981 */ /* 0x000f22000c1e1900 */
[----:B------:R-:W-:-:S03]  /*0470*/  @P1 LOP3.LUT R4, R4, R25, RZ, 0x3c, !PT ;  /* 0x0000001904041212 */ /* 0x000fc600078e3cff */
[----:B------:R-:W4:Y:S01]  /*0480*/  @P2 LDG.E R25, desc[UR4][R10.64+0x34] ;  /* 0x000034040a192981 */ /* 0x000f22000c1e1900 */
[----:B--2---:R-:W-:-:S03]  /*0490*/  @!P0 LOP3.LUT R5, R5, R18, RZ, 0x3c, !PT ;  /* 0x0000001205058212 */ /* 0x004fc600078e3cff */
[----:B------:R-:W2:Y:S01]  /*04a0*/  @P1 LDG.E R18, desc[UR4][R10.64+0x1c] ;  /* 0x00001c040a121981 */ /* 0x000ea2000c1e1900 */
[----:B---3--:R-:W-:-:S03]  /*04b0*/  @P1 LOP3.LUT R3, R3, R20, RZ, 0x3c, !PT ;  /* 0x0000001403031212 */ /* 0x008fc600078e3cff */
[----:B------:R-:W3:Y:S01]  /*04c0*/  @P2 LDG.E R20, desc[UR4][R10.64+0x30] ;  /* 0x000030040a142981 */ /* 0x000ee2000c1e1900 */
[----:B----4-:R-:W-:-:S03]  /*04d0*/  @P2 LOP3.LUT R3, R3, R22, RZ, 0x3c, !PT ;  /* 0x0000001603032212 */ /* 0x010fc600078e3cff */
[----:B------:R-:W4:Y:S01]  /*04e0*/  @P3 LDG.E R22, desc[UR4][R10.64+0x4c] ;  /* 0x00004c040a163981 */ /* 0x000f22000c1e1900 */
[----:B------:R-:W-:-:S04]  /*04f0*/  @P3 LOP3.LUT R15, R15, R28, RZ, 0x3c, !PT ;  /* 0x0000001c0f0f3212 */ /* 0x000fc800078e3cff */
[----:B------:R-:W-:Y:S02]  /*0500*/  @P4 LOP3.LUT R15, R15, R26, RZ, 0x3c, !PT ;  /* 0x0000001a0f0f4212 */ /* 0x000fe400078e3cff */
[----:B------:R-:W-:Y:S01]  /*0510*/  @P1 LOP3.LUT R2, R2, R21, RZ, 0x3c, !PT ;  /* 0x0000001502021212 */ /* 0x000fe200078e3cff */
[----:B------:R-:W4:Y:S04]  /*0520*/  @P5 LDG.E R26, desc[UR4][R10.64+0x64] ;  /* 0x000064040a1a5981 */ /* 0x000f28000c1e1900 */
[----:B------:R-:W4:Y:S01]  /*0530*/  @P3 LDG.E R21, desc[UR4][R10.64+0x40] ;  /* 0x000040040a153981 */ /* 0x000f22000c1e1900 */
[----:B------:R-:W-:Y:S02]  /*0540*/  @P2 LOP3.LUT R4, R4, R23, RZ, 0x3c, !PT ;  /* 0x0000001704042212 */ /* 0x000fe400078e3cff */
[----:B------:R-:W-:Y:S01]  /*0550*/  @P2 LOP3.LUT R2, R2, R25, RZ, 0x3c, !PT ;  /* 0x0000001902022212 */ /* 0x000fe200078e3cff */
[----:B------:R-:W4:Y:S04]  /*0560*/  @P3 LDG.E R23, desc[UR4][R10.64+0x48] ;  /* 0x000048040a173981 */ /* 0x000f28000c1e1900 */
[----:B------:R-:W4:Y:S01]  /*0570*/  @P4 LDG.E R25, desc[UR4][R10.64+0x54] ;  /* 0x000054040a194981 */ /* 0x000f22000c1e1900 */
[----:B--2---:R-:W-:-:S03]  /*0580*/  @P1 LOP3.LUT R5, R5, R18, RZ, 0x3c, !PT ;  /* 0x0000001205051212 */ /* 0x004fc600078e3cff */
[----:B------:R-:W2:Y:S01]  /*0590*/  @P3 LDG.E R18, desc[UR4][R10.64+0x44] ;  /* 0x000044040a123981 */ /* 0x000ea2000c1e1900 */
[----:B---3--:R-:W-:-:S03]  /*05a0*/  @P2 LOP3.LUT R5, R5, R20, RZ, 0x3c, !PT ;  /* 0x0000001405052212 */ /* 0x008fc600078e3cff */
[----:B------:R-:W3:Y:S01]  /*05b0*/  @P4 LDG.E R20, desc[UR4][R10.64+0x58] ;  /* 0x000058040a144981 */ /* 0x000ee2000c1e1900 */
[----:B----4-:R-:W-:-:S03]  /*05c0*/  @P3 LOP3.LUT R3, R3, R22, RZ, 0x3c, !PT ;  /* 0x0000001603033212 */ /* 0x010fc600078e3cff */
[----:B------:R-:W4:Y:S01]  /*05d0*/  @P4 LDG.E R22, desc[UR4][R10.64+0x60] ;  /* 0x000060040a164981 */ /* 0x000f22000c1e1900 */
[----:B------:R-:W-:Y:S02]  /*05e0*/  LOP3.LUT P0, RZ, R24, 0x80, RZ, 0xc0, !PT ;  /* 0x0000008018ff7812 */ /* 0x000fe4000780c0ff */
[----:B------:R-:W-:Y:S02]  /*05f0*/  @P5 LOP3.LUT R15, R15, R26, RZ, 0x3c, !PT ;  /* 0x0000001a0f0f5212 */ /* 0x000fe400078e3cff */
[----:B------:R-:W4:Y:S01]  /*0600*/  @P6 LDG.E R26, desc[UR4][R10.64+0x78] ;  /* 0x000078040a1a6981 */ /* 0x000f22000c1e1900 */
[----:B------:R-:W-:-:S03]  /*0610*/  @P3 LOP3.LUT R4, R4, R21, RZ, 0x3c, !PT ;  /* 0x0000001504043212 */ /* 0x000fc600078e3cff */
[----:B------:R-:W4:Y:S01]  /*0620*/  @P4 LDG.E R21, desc[UR4][R10.64+0x5c] ;  /* 0x00005c040a154981 */ /* 0x000f22000c1e1900 */
[----:B------:R-:W-:-:S03]  /*0630*/  @P3 LOP3.LUT R2, R2, R23, RZ, 0x3c, !PT ;  /* 0x0000001702023212 */ /* 0x000fc600078e3cff */
[----:B------:R-:W4:Y:S01]  /*0640*/  @P5 LDG.E R23, desc[UR4][R10.64+0x68] ;  /* 0x000068040a175981 */ /* 0x000f22000c1e1900 */
[----:B------:R-:W-:-:S03]  /*0650*/  @P4 LOP3.LUT R4, R4, R25, RZ, 0x3c, !PT ;  /* 0x0000001904044212 */ /* 0x000fc600078e3cff */
[----:B------:R-:W4:Y:S01]  /*0660*/  @P5 LDG.E R25, desc[UR4][R10.64+0x70] ;  /* 0x000070040a195981 */ /* 0x000f22000c1e1900 */
[----:B--2---:R-:W-:-:S03]  /*0670*/  @P3 LOP3.LUT R5, R5, R18, RZ, 0x3c, !PT ;  /* 0x0000001205053212 */ /* 0x004fc600078e3cff */
[----:B------:R-:W2:Y:S01]  /*0680*/  @P5 LDG.E R18, desc[UR4][R10.64+0x6c] ;  /* 0x00006c040a125981 */ /* 0x000ea2000c1e1900 */
[----:B---3--:R-:W-:-:S03]  /*0690*/  @P4 LOP3.LUT R5, R5, R20, RZ, 0x3c, !PT ;  /* 0x0000001405054212 */ /* 0x008fc600078e3cff */
[----:B------:R-:W3:Y:S01]  /*06a0*/  @P5 LDG.E R20, desc[UR4][R10.64+0x74] ;  /* 0x000074040a145981 */ /* 0x000ee2000c1e1900 */
[----:B----4-:R-:W-:-:S03]  /*06b0*/  @P4 LOP3.LUT R3, R3, R22, RZ, 0x3c, !PT ;  /* 0x0000001603034212 */ /* 0x010fc600078e3cff */
[----:B------:R-:W4:Y:S01]  /*06c0*/  @P0 LDG.E R22, desc[UR4][R10.64+0x8c] ;  /* 0x00008c040a160981 */ /* 0x000f22000c1e1900 */
[----:B------:R-:W-:-:S03]  /*06d0*/  @P6 LOP3.LUT R15, R15, R26, RZ, 0x3c, !PT ;  /* 0x0000001a0f0f6212 */ /* 0x000fc600078e3cff */
        /* <DEDUP_REMOVED lines=13> */
[----:B------:R-:W-:Y:S02]  /*07b0*/  @P6 LOP3.LUT R4, R4, R27, RZ, 0x3c, !PT ;  /* 0x0000001b04046212 */ /* 0x000fe400078e3cff */
[----:B------:R-:W-:Y:S02]  /*07c0*/  @P6 LOP3.LUT R2, R2, R21, RZ, 0x3c, !PT ;  /* 0x0000001502026212 */ /* 0x000fe400078e3cff */
[----:B------:R-:W-:Y:S02]  /*07d0*/  @P0 LOP3.LUT R4, R4, R23, RZ, 0x3c, !PT ;  /* 0x0000001704040212 */ /* 0x000fe400078e3cff */
[----:B------:R-:W-:Y:S02]  /*07e0*/  @P0 LOP3.LUT R2, R2, R25, RZ, 0x3c, !PT ;  /* 0x0000001902020212 */ /* 0x000fe400078e3cff */
[----:B--2---:R-:W-:Y:S02]  /*07f0*/  @P6 LOP3.LUT R5, R5, R18, RZ, 0x3c, !PT ;  /* 0x0000001205056212 */ /* 0x004fe400078e3cff */
[----:B---3--:R-:W-:-:S02]  /*0800*/  @P6 LOP3.LUT R3, R3, R20, RZ, 0x3c, !PT ;  /* 0x0000001403036212 */ /* 0x008fc400078e3cff */
[----:B----4-:R-:W-:Y:S02]  /*0810*/  @P0 LOP3.LUT R5, R5, R22, RZ, 0x3c, !PT ;  /* 0x0000001605050212 */ /* 0x010fe400078e3cff */
[----:B------:R-:W-:Y:S02]  /*0820*/  @P0 LOP3.LUT R3, R3, R26, RZ, 0x3c, !PT ;  /* 0x0000001a03030212 */ /* 0x000fe400078e3cff */
[----:B------:R-:W-:-:S13]  /*0830*/  R2P PR, R24.B1, 0x7f ;  /* 0x0000007f18007804 */ /* 0x000fda0000001000 */
[----:B------:R-:W2:Y:S04]  /*0840*/  @P0 LDG.E R18, desc[UR4][R10.64+0xa0] ;  /* 0x0000a0040a120981 */ /* 0x000ea8000c1e1900 */
[----:B------:R-:W3:Y:S04]  /*0850*/  @P1 LDG.E R22, desc[UR4][R10.64+0xb4] ;  /* 0x0000b4040a161981 */ /* 0x000ee8000c1e1900 */
[----:B------:R-:W4:Y:S04]  /*0860*/  @P2 LDG.E R26, desc[UR4][R10.64+0xc8] ;  /* 0x0000c8040a1a2981 */ /* 0x000f28000c1e1900 */
[----:B------:R-:W4:Y:S04]  /*0870*/  @P3 LDG.E R28, desc[UR4][R10.64+0xdc] ;  /* 0x0000dc040a1c3981 */ /* 0x000f28000c1e1900 */
[----:B------:R-:W4:Y:S04]  /*0880*/  @P0 LDG.E R23, desc[UR4][R10.64+0xa4] ;  /* 0x0000a4040a170981 */ /* 0x000f28000c1e1900 */
[----:B------:R-:W4:Y:S04]  /*0890*/  @P0 LDG.E R20, desc[UR4][R10.64+0xa8] ;  /* 0x0000a8040a140981 */ /* 0x000f28000c1e1900 */
[----:B------:R-:W4:Y:S04]  /*08a0*/  @P4 LDG.E R25, desc[UR4][R10.64+0xf0] ;  /* 0x0000f0040a194981 */ /* 0x000f28000c1e1900 */
        /* <DEDUP_REMOVED lines=21> */
[----:B------:R-:W-:Y:S02]  /*0a00*/  LOP3.LUT P0, RZ, R24, 0x8000, RZ, 0xc0, !PT ;  /* 0x0000800018ff7812 */ /* 0x000fe4000780c0ff */
[----:B----4-:R-:W-:Y:S01]  /*0a10*/  @P5 LOP3.LUT R15, R15, R26, RZ, 0x3c, !PT ;  /* 0x0000001a0f0f5212 */ /* 0x010fe200078e3cff */
[----:B------:R-:W4:Y:S04]  /*0a20*/  @P3 LDG.E R24, desc[UR4][R10.64+0xe4] ;  /* 0x0000e4040a183981 */ /* 0x000f28000c1e1900 */
[----:B------:R-:W2:Y:S01]  /*0a30*/  @P6 LDG.E R26, desc[UR4][R10.64+0x118] ;  /* 0x000118040a1a6981 */ /* 0x000ea2000c1e1900 */
        /* <DEDUP_REMOVED lines=8> */
[----:B---3--:R-:W-:-:S03]  /*0ac0*/  @P2 LOP3.LUT R3, R3, R22, RZ, 0x3c, !PT ;  /* 0x0000001603032212 */ /* 0x008fc600078e3cff */
[----:B------:R-:W3:Y:S01]  /*0ad0*/  @P4 LDG.E R22, desc[UR4][R10.64+0x100] ;  /* 0x000100040a164981 */ /* 0x000ee2000c1e1900 */
[----:B--2---:R-:W-:-:S03]  /*0ae0*/  @P6 LOP3.LUT R15, R15, R26, RZ, 0x3c, !PT ;  /* 0x0000001a0f0f6212 */ /* 0x004fc600078e3cff */
[----:B------:R-:W2:Y:S01]  /*0af0*/  @P0 LDG.E R26, desc[UR4][R10.64+0x12c] ;  /* 0x00012c040a1a0981 */ /* 0x000ea2000c1e1900 */
[----:B----4-:R-:W-:-:S03]  /*0b00*/  @P2 LOP3.LUT R2, R2, R23, RZ, 0x3c, !PT ;  /* 0x0000001702022212 */ /* 0x010fc600078e3cff */
[----:B------:R-:W4:Y:S01]  /*0b10*/  @P4 LDG.E R23, desc[UR4][R10.64+0xfc] ;  /* 0x0000fc040a174981 */ /* 0x000f22000c1e1900 */
[----:B------:R-:W-:-:S03]  /*0b20*/  @P2 LOP3.LUT R5, R5, R20, RZ, 0x3c, !PT ;  /* 0x0000001405052212 */ /* 0x000fc600078e3cff */
[----:B------:R-:W4:Y:S01]  /*0b30*/  @P4 LDG.E R20, desc[UR4][R10.64+0xf8] ;  /* 0x0000f8040a144981 */ /* 0x000f22000c1e1900 */
[----:B------:R-:W-:Y:S02]  /*0b40*/  @P3 LOP3.LUT R2, R2, R27, RZ, 0x3c, !PT ;  /* 0x0000001b02023212 */ /* 0x000fe400078e3cff */
[----:B------:R-:W-:Y:S01]  /*0b50*/  @P3 LOP3.LUT R4, R4, R25, RZ, 0x3c, !PT ;  /* 0x0000001904043212 */ /* 0x000fe200078e3cff */
[----:B------:R-:W4:Y:S01]  /*0b60*/  @P5 LDG.E R27, desc[UR4][R10.64+0x110] ;  /* 0x000110040a1b5981 */ /* 0x000f22000c1e1900 */
[----:B------:R-:W-:-:S03]  /*0b70*/  @P3 LOP3.LUT R5, R5, R24, RZ, 0x3c, !PT ;  /* 0x0000001805053212 */ /* 0x000fc600078e3cff */
[----:B------:R-:W4:Y:S04]  /*0b80*/  @P5 LDG.E R25, desc[UR4][R10.64+0x108] ;  /* 0x000108040a195981 */ /* 0x000f28000c1e1900 */
        /* <DEDUP_REMOVED lines=19> */
[----:B------:R-:W-:-:S05]  /*0cc0*/  VIADD R19, R19, 0x10 ;  /* 0x0000001013137836 */ /* 0x000fca0000000000 */
[----:B------:R-:W-:Y:S02]  /*0cd0*/  ISETP.NE.AND P1, PT, R19, 0x20, PT ;  /* 0x000000201300780c */ /* 0x000fe40003f25270 */
[----:B------:R-:W-:Y:S02]  /*0ce0*/  @P5 LOP3.LUT R3, R3, R18, RZ, 0x3c, !PT ;  /* 0x0000001203035212 */ /* 0x000fe400078e3cff */
[----:B------:R-:W-:Y:S02]  /*0cf0*/  @P6 LOP3.LUT R4, R4, R21, RZ, 0x3c, !PT ;  /* 0x0000001504046212 */ /* 0x000fe400078e3cff */
[----:B---3--:R-:W-:-:S04]  /*0d00*/  @P6 LOP3.LUT R3, R3, R22, RZ, 0x3c, !PT ;  /* 0x0000001603036212 */ /* 0x008fc800078e3cff */
[----:B--2---:R-:W-:Y:S02]  /*0d10*/  @P0 LOP3.LUT R3, R3, R26, RZ, 0x3c, !PT ;  /* 0x0000001a03030212 */ /* 0x004fe400078e3cff */
[----:B----4-:R-:W-:Y:S02]  /*0d20*/  @P6 LOP3.LUT R2, R2, R23, RZ, 0x3c, !PT ;  /* 0x0000001702026212 */ /* 0x010fe400078e3cff */
[----:B------:R-:W-:Y:S02]  /*0d30*/  @P6 LOP3.LUT R5, R5, R20, RZ, 0x3c, !PT ;  /* 0x0000001405056212 */ /* 0x000fe400078e3cff */
[----:B------:R-:W-:Y:S02]  /*0d40*/  @P0 LOP3.LUT R2, R2, R27, RZ, 0x3c, !PT ;  /* 0x0000001b02020212 */ /* 0x000fe400078e3cff */
[----:B------:R-:W-:Y:S02]  /*0d50*/  @P0 LOP3.LUT R4, R4, R25, RZ, 0x3c, !PT ;  /* 0x0000001904040212 */ /* 0x000fe400078e3cff */
[----:B------:R-:W-:Y:S01]  /*0d60*/  @P0 LOP3.LUT R5, R5, R24, RZ, 0x3c, !PT ;  /* 0x0000001805050212 */ /* 0x000fe200078e3cff */
[----:B------:R-:W-:Y:S06]  /*0d70*/  @P1 BRA `(.L_x_131) ;  /* 0xfffffff400481947 */ /* 0x000fec000383ffff */
[----:B------:R-:W-:-:S05]  /*0d80*/  VIADD R17, R17, 0x1 ;  /* 0x0000000111117836 */ /* 0x000fca0000000000 */
[----:B------:R-:W-:-:S13]  /*0d90*/  ISETP.NE.AND P0, PT, R17, 0x5, PT ;  /* 0x000000051100780c */ /* 0x000fda0003f05270 */
[----:B------:R-:W-:Y:S05]  /*0da0*/  @P0 BRA `(.L_x_132) ;  /* 0xfffffff400300947 */ /* 0x000fea000383ffff */
[----:B------:R0:W-:Y:S01]  /*0db0*/  STG.E.64 desc[UR4][R6.64+0x8], R4 ;  /* 0x0000080406007986 */ /* 0x0001e2000c101b04 */
[----:B------:R-:W-:Y:S01]  /*0dc0*/  VIADD R14, R14, 0x1 ;  /* 0x000000010e0e7836 */ /* 0x000fe20000000000 */
[----:B------:R-:W-:Y:S02]  /*0dd0*/  LOP3.LUT R11, R13, 0x3, RZ, 0xc0, !PT ;  /* 0x000000030d0b7812 */ /* 0x000fe400078ec0ff */
[----:B------:R0:W-:Y:S02]  /*0de0*/  STG.E.64 desc[UR4][R6.64+0x10], R2 ;  /* 0x0000100206007986 */ /* 0x0001e4000c101b04 */
[----:B------:R-:W-:Y:S02]  /*0df0*/  ISETP.GE.U32.AND P0, PT, R14, R11, PT ;  /* 0x0000000b0e00720c */ /* 0x000fe40003f06070 */
[----:B------:R0:W-:Y:S11]  /*0e00*/  STG.E desc[UR4][R6.64+0x4], R15 ;  /* 0x0000040f06007986 */ /* 0x0001f6000c101904 */
[----:B------:R-:W-:Y:S05]  /*0e10*/  @!P0 BRA `(.L_x_133) ;  /* 0xfffffff400048947 */ /* 0x000fea000383ffff */
.L_x_130:
[----:B------:R-:W-:Y:S05]  /*0e20*/  BSYNC.RECONVERGENT B1 ;  /* 0x0000000000017941 */ /* 0x000fea0003800200 */
.L_x_129:
[C---:B------:R-:W-:Y:S01]  /*0e30*/  ISETP.GT.U32.AND P0, PT, R13.reuse, 0x3, PT ;  /* 0x000000030d00780c */ /* 0x040fe20003f04070 */
[----:B------:R-:W-:Y:S01]  /*0e40*/  VIADD R12, R12, 0x1 ;  /* 0x000000010c0c7836 */ /* 0x000fe20000000000 */
[--C-:B------:R-:W-:Y:S02]  /*0e50*/  SHF.R.U64 R13, R13, 0x2, R0.reuse ;  /* 0x000000020d0d7819 */ /* 0x100fe40000001200 */
[----:B------:R-:W-:Y:S02]  /*0e60*/  ISETP.GT.U32.AND.EX P0, PT, R0, RZ, PT, P0 ;  /* 0x000000ff0000720c */ /* 0x000fe40003f04100 */
[----:B------:R-:W-:-:S11]  /*0e70*/  SHF.R.U32.HI R0, RZ, 0x2, R0 ;  /* 0x00000002ff007819 */ /* 0x000fd60000011600 */
[----:B------:R-:W-:Y:S05]  /*0e80*/  @P0 BRA `(.L_x_134) ;  /* 0xfffffff000c80947 */ /* 0x000fea000383ffff */
.L_x_128:
[----:B------:R-:W-:Y:S05]  /*0e90*/  BSYNC.RECONVERGENT B0 ;  /* 0x0000000000007941 */ /* 0x000fea0003800200 */
.L_x_127:
[----:B------:R-:W-:Y:S04]  /*0ea0*/  STG.E.64 desc[UR4][R6.64+0x18], RZ ;  /* 0x000018ff06007986 */ /* 0x000fe8000c101b04 */
[----:B------:R-:W-:Y:S04]  /*0eb0*/  STG.E desc[UR4][R6.64+0x20], RZ ;  /* 0x000020ff06007986 */ /* 0x000fe8000c101904 */
[----:B------:R-:W-:Y:S01]  /*0ec0*/  STG.E.64 desc[UR4][R6.64+0x28], RZ ;  /* 0x000028ff06007986 */ /* 0x000fe2000c101b04 */
[----:B------:R-:W-:Y:S05]  /*0ed0*/  EXIT ;  /* 0x000000000000794d */ /* 0x000fea0003800000 */
.L_x_135:
        /* <DEDUP_REMOVED lines=10> */
.L_x_141:


//--------------------- .nv.global.init           --------------------------
	.section	.nv.global.init,"aw",@progbits
	.align	16
.nv.global.init:
	.type		__cudart_sin_cos_coeffs,@object
	.size		__cudart_sin_cos_coeffs,(__cudart_i2opi_d - __cudart_sin_cos_coeffs)
__cudart_sin_cos_coeffs:
        /*0000*/ 	.byte	0x46, 0xd2, 0xb0, 0x2c, 0xf1, 0xe5, 0x5a, 0xbe, 0x92, 0xe3, 0xac, 0x69, 0xe3, 0x1d, 0xc7, 0x3e
        /*0010*/ 	.byte	0xa1, 0x62, 0xdb, 0x19, 0xa0, 0x01, 0x2a, 0xbf, 0x18, 0x08, 0x11, 0x11, 0x11, 0x11, 0x81, 0x3f
        /*0020*/ 	.byte	0x54, 0x55, 0x55, 0x55, 0x55, 0x55, 0xc5, 0xbf, 0x00, 0x00, 0x00, 0x00, 0x00, 0x00, 0x00, 0x00
        /*0030*/ 	.byte	0x00, 0x00, 0x00, 0x00, 0x00, 0x00, 0x00, 0x00, 0x64, 0x81, 0xfd, 0x20, 0x83, 0xff, 0xa8, 0xbd
        /*0040*/ 	.byte	0x28, 0x85, 0xef, 0xc1, 0xa7, 0xee, 0x21, 0x3e, 0xd9, 0xe6, 0x06, 0x8e, 0x4f, 0x7e, 0x92, 0xbe
        /*0050*/ 	.byte	0xe9, 0xbc, 0xdd, 0x19, 0xa0, 0x01, 0xfa, 0x3e, 0x47, 0x5d, 0xc1, 0x16, 0x6c, 0xc1, 0x56, 0xbf
        /*0060*/ 	.byte	0x51, 0x55, 0x55, 0x55, 0x55, 0x55, 0xa5, 0x3f, 0x00, 0x00, 0x00, 0x00, 0x00, 0x00, 0xe0, 0xbf
        /*0070*/ 	.byte	0x00, 0x00, 0x00, 0x00, 0x00, 0x00, 0xf0, 0x3f, 0x00, 0x00, 0x00, 0x00, 0x00, 0x00, 0x00, 0x00
	.type		__cudart_i2opi_d,@object
	.size		__cudart_i2opi_d,(mrg32k3aM1SubSeq - __cudart_i2opi_d)
__cudart_i2opi_d:
        /* <DEDUP_REMOVED lines=9> */
	.type		mrg32k3aM1SubSeq,@object
	.size		mrg32k3aM1SubSeq,(mrg32k3aM2SubSeq - mrg32k3aM1SubSeq)
mrg32k3aM1SubSeq:
        /* <DEDUP_REMOVED lines=126> */
	.type		mrg32k3aM2SubSeq,@object
	.size		mrg32k3aM2SubSeq,(mrg32k3aM1 - mrg32k3aM2SubSeq)
mrg32k3aM2SubSeq:
        /* <DEDUP_REMOVED lines=126> */
	.type		mrg32k3aM1,@object
	.size		mrg32k3aM1,(mrg32k3aM1Seq - mrg32k3aM1)
mrg32k3aM1:
        /* <DEDUP_REMOVED lines=144> */
	.type		mrg32k3aM1Seq,@object
	.size		mrg32k3aM1Seq,(mrg32k3aM2 - mrg32k3aM1Seq)
mrg32k3aM1Seq:
        /* <DEDUP_REMOVED lines=144> */
	.type		mrg32k3aM2,@object
	.size		mrg32k3aM2,(mrg32k3aM2Seq - mrg32k3aM2)
mrg32k3aM2:
        /* <DEDUP_REMOVED lines=144> */
	.type		mrg32k3aM2Seq,@object
	.size		mrg32k3aM2Seq,(precalc_xorwow_matrix - mrg32k3aM2Seq)
mrg32k3aM2Seq:
        /* <DEDUP_REMOVED lines=144> */
	.type		precalc_xorwow_matrix,@object
	.size		precalc_xorwow_matrix,(precalc_xorwow_offset_matrix - precalc_xorwow_matrix)
precalc_xorwow_matrix:
        /* <DEDUP_REMOVED lines=6400> */
	.type		precalc_xorwow_offset_matrix,@object
	.size		precalc_xorwow_offset_matrix,(.L_1 - precalc_xorwow_offset_matrix)
precalc_xorwow_offset_matrix:
        /* <DEDUP_REMOVED lines=6400> */
.L_1:


//--------------------- .nv.shared.reserved.0     --------------------------
	.section	.nv.shared.reserved.0,"aw",@nobits
	.weak		__nv_reservedSMEM_offset_0_alias
	.size		__nv_reservedSMEM_offset_0_alias, 0, 64
	.other		__nv_reservedSMEM_offset_0_alias,@"STO_CUDA_RESERVED_SHARED STV_DEFAULT"
__nv_reservedSMEM_offset_0_alias:
	.zero		0
	.zero		64


//--------------------- .nv.constant0._Z8simulateP17curandStateXORWOWPdS1_S1_ii --------------------------
	.section	.nv.constant0._Z8simulateP17curandStateXORWOWPdS1_S1_ii,"a",@progbits
	.sectionflags	@""
	.align	4
.nv.constant0._Z8simulateP17curandStateXORWOWPdS1_S1_ii:
	.zero		936


//--------------------- .nv.constant0._Z4initjP17curandStateXORWOW --------------------------
	.section	.nv.constant0._Z4initjP17curandStateXORWOW,"a",@progbits
	.sectionflags	@""
	.align	4
.nv.constant0._Z4initjP17curandStateXORWOW:
	.zero		912


//--------------------- SYMBOLS --------------------------

	.type		.nv.reservedSmem.offset0,@object
	.size		.nv.reservedSmem.offset0,0x4
